	.target	sm_90a

	.elftype	@"ET_EXEC"


//--------------------- .note.nv.tkinfo           --------------------------
	.section	.note.nv.tkinfo,"",@"SHT_NOTE"
	.sectionflags	@"SHF_NOTE_NV_TKINFO"
	.tkinfo
        /*0018*/ 	.word	0x00000002
        /*0030*/ 	.string	""
        /*0030*/ 	.string	"ptxas"
        /*0030*/ 	.string	"Cuda compilation tools, release 13.0, V13.0.88"
        /*0030*/ 	.string	"Build cuda_13.0.r13.0/compiler.36424714_0"
        /*0030*/ 	.string	"-v  -suppress-debug-info  -lineinfo  -arch sm_90a "



//--------------------- .note.nv.cuinfo           --------------------------
	.section	.note.nv.cuinfo,"",@"SHT_NOTE"
	.sectionflags	@"SHF_NOTE_NV_CUINFO"
        /*0018*/ 	.short	0x0002
        /*001a*/ 	.short	0x005a
        /*001c*/ 	.short	0x0082
	.zero		2


//--------------------- .nv.info                  --------------------------
	.section	.nv.info,"",@"SHT_CUDA_INFO"
	.align	4


	//----- nvinfo : EIATTR_REGCOUNT
	.align		4
        /*0000*/ 	.byte	0x04, 0x2f
        /*0002*/ 	.short	(.L_1 - .L_0)
	.align		4
.L_0:
        /*0004*/ 	.word	index@(matmul_kernel)
        /*0008*/ 	.word	0x000000ff


	//----- nvinfo : EIATTR_FRAME_SIZE
	.align		4
.L_1:
        /*000c*/ 	.byte	0x04, 0x11
        /*000e*/ 	.short	(.L_3 - .L_2)
	.align		4
.L_2:
        /*0010*/ 	.word	index@(matmul_kernel)
        /*0014*/ 	.word	0x00000910


	//----- nvinfo : EIATTR_MIN_STACK_SIZE
	.align		4
.L_3:
        /*0018*/ 	.byte	0x04, 0x12
        /*001a*/ 	.short	(.L_5 - .L_4)
	.align		4
.L_4:
        /*001c*/ 	.word	index@(matmul_kernel)
        /*0020*/ 	.word	0x00000910
.L_5:


//--------------------- .nv.compat                --------------------------
	.section	.nv.compat,"",@"SHT_CUDA_COMPAT_INFO"
	.align	4
        /*0000*/ 	.byte	0x02, 0x09, 0x01, 0x00, 0x02, 0x02, 0x04, 0x00, 0x02, 0x05, 0x05, 0x00, 0x03, 0x07, 0x01, 0x01
        /*0010*/ 	.byte	0x02, 0x03, 0x00, 0x00, 0x02, 0x06, 0x01, 0x00, 0x04, 0x0b, 0x08, 0x00, 0x00, 0x00, 0x00, 0x00
        /*0020*/ 	.byte	0x00, 0x00, 0x00, 0x00


//--------------------- .nv.info.matmul_kernel    --------------------------
	.section	.nv.info.matmul_kernel,"",@"SHT_CUDA_INFO"
	.sectionflags	@""
	.align	4


	//----- nvinfo : EIATTR_CUDA_API_VERSION
	.align		4
        /*0000*/ 	.byte	0x04, 0x37
        /*0002*/ 	.short	(.L_7 - .L_6)
.L_6:
        /*0004*/ 	.word	0x00000082


	//----- nvinfo : EIATTR_KPARAM_INFO
	.align		4
.L_7:
        /*0008*/ 	.byte	0x04, 0x17
        /*000a*/ 	.short	(.L_9 - .L_8)
.L_8:
        /*000c*/ 	.word	0x00000000
        /*0010*/ 	.short	0x000d
        /*0012*/ 	.short	0x0048
        /*0014*/ 	.byte	0x00, 0xf4, 0x21, 0x00


	//----- nvinfo : EIATTR_KPARAM_INFO
	.align		4
.L_9:
        /*0018*/ 	.byte	0x04, 0x17
        /*001a*/ 	.short	(.L_11 - .L_10)
.L_10:
        /*001c*/ 	.word	0x00000000
        /*0020*/ 	.short	0x000c
        /*0022*/ 	.short	0x0040
        /*0024*/ 	.byte	0x00, 0xf4, 0x21, 0x00


	//----- nvinfo : EIATTR_KPARAM_INFO
	.align		4
.L_11:
        /*0028*/ 	.byte	0x04, 0x17
        /*002a*/ 	.short	(.L_13 - .L_12)
.L_12:
        /*002c*/ 	.word	0x00000000
        /*0030*/ 	.short	0x000b
        /*0032*/ 	.short	0x0038
        /*0034*/ 	.byte	0x00, 0xf0, 0x11, 0x00


	//----- nvinfo : EIATTR_KPARAM_INFO
	.align		4
.L_13:
        /*0038*/ 	.byte	0x04, 0x17
        /*003a*/ 	.short	(.L_15 - .L_14)
.L_14:
        /*003c*/ 	.word	0x00000000
        /*0040*/ 	.short	0x000a
        /*0042*/ 	.short	0x0034
        /*0044*/ 	.byte	0x00, 0xf0, 0x11, 0x00


	//----- nvinfo : EIATTR_KPARAM_INFO
	.align		4
.L_15:
        /*0048*/ 	.byte	0x04, 0x17
        /*004a*/ 	.short	(.L_17 - .L_16)
.L_16:
        /*004c*/ 	.word	0x00000000
        /*0050*/ 	.short	0x0009
        /*0052*/ 	.short	0x0030
        /*0054*/ 	.byte	0x00, 0xf0, 0x11, 0x00


	//----- nvinfo : EIATTR_KPARAM_INFO
	.align		4
.L_17:
        /*0058*/ 	.byte	0x04, 0x17
        /*005a*/ 	.short	(.L_19 - .L_18)
.L_18:
        /*005c*/ 	.word	0x00000000
        /*0060*/ 	.short	0x0008
        /*0062*/ 	.short	0x002c
        /*0064*/ 	.byte	0x00, 0xf0, 0x11, 0x00


	//----- nvinfo : EIATTR_KPARAM_INFO
	.align		4
.L_19:
        /*0068*/ 	.byte	0x04, 0x17
        /*006a*/ 	.short	(.L_21 - .L_20)
.L_20:
        /*006c*/ 	.word	0x00000000
        /*0070*/ 	.short	0x0007
        /*0072*/ 	.short	0x0028
        /*0074*/ 	.byte	0x00, 0xf0, 0x11, 0x00


	//----- nvinfo : EIATTR_KPARAM_INFO
	.align		4
.L_21:
        /*0078*/ 	.byte	0x04, 0x17
        /*007a*/ 	.short	(.L_23 - .L_22)
.L_22:
        /*007c*/ 	.word	0x00000000
        /*0080*/ 	.short	0x0006
        /*0082*/ 	.short	0x0024
        /*0084*/ 	.byte	0x00, 0xf0, 0x11, 0x00


	//----- nvinfo : EIATTR_KPARAM_INFO
	.align		4
.L_23:
        /*0088*/ 	.byte	0x04, 0x17
        /*008a*/ 	.short	(.L_25 - .L_24)
.L_24:
        /*008c*/ 	.word	0x00000000
        /*0090*/ 	.short	0x0005
        /*0092*/ 	.short	0x0020
        /*0094*/ 	.byte	0x00, 0xf0, 0x11, 0x00


	//----- nvinfo : EIATTR_KPARAM_INFO
	.align		4
.L_25:
        /*0098*/ 	.byte	0x04, 0x17
        /*009a*/ 	.short	(.L_27 - .L_26)
.L_26:
        /*009c*/ 	.word	0x00000000
        /*00a0*/ 	.short	0x0004
        /*00a2*/ 	.short	0x001c
        /*00a4*/ 	.byte	0x00, 0xf0, 0x11, 0x00


	//----- nvinfo : EIATTR_KPARAM_INFO
	.align		4
.L_27:
        /*00a8*/ 	.byte	0x04, 0x17
        /*00aa*/ 	.short	(.L_29 - .L_28)
.L_28:
        /*00ac*/ 	.word	0x00000000
        /*00b0*/ 	.short	0x0003
        /*00b2*/ 	.short	0x0018
        /*00b4*/ 	.byte	0x00, 0xf0, 0x11, 0x00


	//----- nvinfo : EIATTR_KPARAM_INFO
	.align		4
.L_29:
        /*00b8*/ 	.byte	0x04, 0x17
        /*00ba*/ 	.short	(.L_31 - .L_30)
.L_30:
        /*00bc*/ 	.word	0x00000000
        /*00c0*/ 	.short	0x0002
        /*00c2*/ 	.short	0x0010
        /*00c4*/ 	.byte	0x00, 0xf4, 0x21, 0x00


	//----- nvinfo : EIATTR_KPARAM_INFO
	.align		4
.L_31:
        /*00c8*/ 	.byte	0x04, 0x17
        /*00ca*/ 	.short	(.L_33 - .L_32)
.L_32:
        /*00cc*/ 	.word	0x00000000
        /*00d0*/ 	.short	0x0001
        /*00d2*/ 	.short	0x0008
        /*00d4*/ 	.byte	0x00, 0xf4, 0x21, 0x00


	//----- nvinfo : EIATTR_KPARAM_INFO
	.align		4
.L_33:
        /*00d8*/ 	.byte	0x04, 0x17
        /*00da*/ 	.short	(.L_35 - .L_34)
.L_34:
        /*00dc*/ 	.word	0x00000000
        /*00e0*/ 	.short	0x0000
        /*00e2*/ 	.short	0x0000
        /*00e4*/ 	.byte	0x00, 0xf4, 0x21, 0x00


	//----- nvinfo : EIATTR_EXPLICIT_CLUSTER
	.align		4
.L_35:
        /*00e8*/ 	.byte	0x01, 0x3e
	.zero		2


	//----- nvinfo : EIATTR_CTA_PER_CLUSTER
	.align		4
        /*00ec*/ 	.byte	0x04, 0x3d
        /*00ee*/ 	.short	(.L_37 - .L_36)
.L_36:
        /*00f0*/ 	.word	0x00000002
        /*00f4*/ 	.word	0x00000001
        /*00f8*/ 	.word	0x00000001


	//----- nvinfo : EIATTR_SPARSE_MMA_MASK
	.align		4
.L_37:
        /*00fc*/ 	.byte	0x03, 0x50
        /*00fe*/ 	.short	0x0000


	//----- nvinfo : EIATTR_MAXREG_COUNT
	.align		4
        /*0100*/ 	.byte	0x03, 0x1b
        /*0102*/ 	.short	0x00ff


	//----- nvinfo : EIATTR_NUM_BARRIERS
	.align		4
        /*0104*/ 	.byte	0x02, 0x4c
        /*0106*/ 	.byte	0x01
	.zero		1


	//----- nvinfo : EIATTR_ANNOTATIONS
	.align		4
        /*0108*/ 	.byte	0x04, 0x55
        /*010a*/ 	.short	(.L_39 - .L_38)


	//   ....[0]....
.L_38:
        /*010c*/ 	.word	0x00000001
        /*0110*/ 	.byte	0x60, 0x08, 0x00, 0x00, 0x01, 0x00, 0x00, 0x00, 0x10, 0x66, 0x00, 0x00, 0x01, 0x00, 0x00, 0x00
        /* <DEDUP_REMOVED lines=1028> */
        /*4160*/ 	.byte	0x40, 0xa3, 0x01, 0x00, 0x01, 0x00, 0x00, 0x00, 0x80, 0xa8, 0x01, 0x00


	//----- nvinfo : EIATTR_MERCURY_ISA_VERSION
	.align		4
.L_39:
        /*416c*/ 	.byte	0x03, 0x5f
        /*416e*/ 	.short	0x0101


	//----- nvinfo : EIATTR_EXIT_INSTR_OFFSETS
	.align		4
        /*4170*/ 	.byte	0x04, 0x1c
        /*4172*/ 	.short	(.L_41 - .L_40)


	//   ....[0]....
.L_40:
        /*4174*/ 	.word	0x0001e990


	//   ....[1]....
        /*4178*/ 	.word	0x0001e9c0


	//----- nvinfo : EIATTR_REQNTID
	.align		4
.L_41:
        /*417c*/ 	.byte	0x04, 0x10
        /*417e*/ 	.short	(.L_43 - .L_42)
.L_42:
        /*4180*/ 	.word	0x00000080
        /*4184*/ 	.word	0x00000001
        /*4188*/ 	.word	0x00000001


	//----- nvinfo : EIATTR_CBANK_PARAM_SIZE
	.align		4
.L_43:
        /*418c*/ 	.byte	0x03, 0x19
        /*418e*/ 	.short	0x0050


	//----- nvinfo : EIATTR_PARAM_CBANK
	.align		4
        /*4190*/ 	.byte	0x04, 0x0a
        /*4192*/ 	.short	(.L_45 - .L_44)
	.align		4
.L_44:
        /*4194*/ 	.word	index@(.nv.constant0.matmul_kernel)
        /*4198*/ 	.short	0x0210
        /*419a*/ 	.short	0x0050


	//----- nvinfo : EIATTR_SW_WAR
	.align		4
.L_45:
        /*419c*/ 	.byte	0x04, 0x36
        /*419e*/ 	.short	(.L_47 - .L_46)
.L_46:
        /*41a0*/ 	.word	0x00000008
.L_47:


//--------------------- .nv.callgraph             --------------------------
	.section	.nv.callgraph,"",@"SHT_CUDA_CALLGRAPH"
	.align	4
	.sectionentsize	8
	.align		4
        /*0000*/ 	.word	0x00000000
	.align		4
        /*0004*/ 	.word	0xffffffff
	.align		4
        /*0008*/ 	.word	0x00000000
	.align		4
        /*000c*/ 	.word	0xfffffffe
	.align		4
        /*0010*/ 	.word	0x00000000
	.align		4
        /*0014*/ 	.word	0xfffffffd
	.align		4
        /*0018*/ 	.word	0x00000000
	.align		4
        /*001c*/ 	.word	0xfffffffc


//--------------------- .text.matmul_kernel       --------------------------
	.section	.text.matmul_kernel,"ax",@progbits
	.align	128
        .global         matmul_kernel
        .type           matmul_kernel,@function
        .size           matmul_kernel,(.L_x_3 - matmul_kernel)
        .other          matmul_kernel,@"STO_CUDA_ENTRY STV_DEFAULT"
matmul_kernel:
.text.matmul_kernel:
[----:B------:R-:W0:Y:S08]  /*0000*/  LDC R1, c[0x0][0x28] ;  /* 0x00000a00ff017b82 */ /* 0x000e300000000800 */
[----:B------:R-:W1:Y:S01]  /*0010*/  LDC.64 R158, c[0x0][0x228] ;  /* 0x00008a00ff9e7b82 */ /* 0x000e620000000a00 */
[----:B0-----:R-:W-:Y:S01]  /*0020*/  VIADD R1, R1, 0xfffff6f0 ;  /* 0xfffff6f001017836 */ /* 0x001fe20000000000 */
[----:B------:R-:W-:Y:S01]  /*0030*/  UMOV UR5, 0x400 ;  /* 0x0000040000057882 */ /* 0x000fe20000000000 */
[----:B------:R-:W-:-:S02]  /*0040*/  CS2R R24, SRZ ;  /* 0x0000000000187805 */ /* 0x000fc4000001ff00 */
[----:B------:R-:W-:Y:S02]  /*0050*/  CS2R R26, SRZ ;  /* 0x00000000001a7805 */ /* 0x000fe4000001ff00 */
[----:B------:R-:W-:Y:S02]  /*0060*/  CS2R R28, SRZ ;  /* 0x00000000001c7805 */ /* 0x000fe4000001ff00 */
[----:B------:R-:W-:Y:S02]  /*0070*/  CS2R R30, SRZ ;  /* 0x00000000001e7805 */ /* 0x000fe4000001ff00 */
[----:B------:R-:W-:Y:S01]  /*0080*/  CS2R R32, SRZ ;  /* 0x0000000000207805 */ /* 0x000fe2000001ff00 */
[----:B------:R-:W0:Y:S01]  /*0090*/  S2UR UR4, SR_CTAID.X ;  /* 0x00000000000479c3 */ /* 0x000e220000002500 */
[----:B------:R-:W-:Y:S02]  /*00a0*/  CS2R R34, SRZ ;  /* 0x0000000000227805 */ /* 0x000fe4000001ff00 */
[----:B------:R-:W-:-:S02]  /*00b0*/  CS2R R36, SRZ ;  /* 0x0000000000247805 */ /* 0x000fc4000001ff00 */
[----:B------:R-:W-:Y:S02]  /*00c0*/  CS2R R38, SRZ ;  /* 0x0000000000267805 */ /* 0x000fe4000001ff00 */
[----:B------:R-:W-:Y:S02]  /*00d0*/  CS2R R40, SRZ ;  /* 0x0000000000287805 */ /* 0x000fe4000001ff00 */
[----:B------:R-:W-:Y:S02]  /*00e0*/  CS2R R42, SRZ ;  /* 0x00000000002a7805 */ /* 0x000fe4000001ff00 */
[----:B------:R-:W-:Y:S02]  /*00f0*/  CS2R R44, SRZ ;  /* 0x00000000002c7805 */ /* 0x000fe4000001ff00 */
[----:B------:R-:W-:Y:S01]  /*0100*/  CS2R R46, SRZ ;  /* 0x00000000002e7805 */ /* 0x000fe2000001ff00 */
[----:B------:R-:W2:Y:S01]  /*0110*/  LDC R20, c[0x0][0x230] ;  /* 0x00008c00ff147b82 */ /* 0x000ea20000000800 */
[----:B------:R-:W-:-:S02]  /*0120*/  CS2R R48, SRZ ;  /* 0x0000000000307805 */ /* 0x000fc4000001ff00 */
[----:B------:R-:W-:Y:S02]  /*0130*/  CS2R R50, SRZ ;  /* 0x0000000000327805 */ /* 0x000fe4000001ff00 */
[----:B------:R-:W-:Y:S02]  /*0140*/  CS2R R52, SRZ ;  /* 0x0000000000347805 */ /* 0x000fe4000001ff00 */
[----:B------:R-:W-:Y:S02]  /*0150*/  CS2R R54, SRZ ;  /* 0x0000000000367805 */ /* 0x000fe4000001ff00 */
[----:B------:R-:W-:Y:S02]  /*0160*/  CS2R R56, SRZ ;  /* 0x0000000000387805 */ /* 0x000fe4000001ff00 */
[----:B------:R-:W-:Y:S02]  /*0170*/  CS2R R58, SRZ ;  /* 0x00000000003a7805 */ /* 0x000fe4000001ff00 */
[----:B------:R-:W-:Y:S01]  /*0180*/  CS2R R60, SRZ ;  /* 0x00000000003c7805 */ /* 0x000fe2000001ff00 */
[----:B-1----:R-:W-:Y:S01]  /*0190*/  VIADD R0, R159, 0xff ;  /* 0x000000ff9f007836 */ /* 0x002fe20000000000 */
[----:B------:R-:W1:Y:S01]  /*01a0*/  S2UR UR6, SR_CgaCtaId ;  /* 0x00000000000679c3 */ /* 0x000e620000008800 */
[----:B------:R-:W-:-:S02]  /*01b0*/  CS2R R62, SRZ ;  /* 0x00000000003e7805 */ /* 0x000fc4000001ff00 */
[----:B------:R-:W-:Y:S02]  /*01c0*/  CS2R R64, SRZ ;  /* 0x0000000000407805 */ /* 0x000fe4000001ff00 */
[----:B------:R-:W-:Y:S02]  /*01d0*/  CS2R R66, SRZ ;  /* 0x0000000000427805 */ /* 0x000fe4000001ff00 */
[----:B------:R-:W-:Y:S02]  /*01e0*/  SHF.R.S32.HI R3, RZ, 0x1f, R0 ;  /* 0x0000001fff037819 */ /* 0x000fe40000011400 */
[----:B------:R-:W-:Y:S02]  /*01f0*/  CS2R R68, SRZ ;  /* 0x0000000000447805 */ /* 0x000fe4000001ff00 */
[----:B------:R-:W-:Y:S02]  /*0200*/  CS2R R70, SRZ ;  /* 0x0000000000467805 */ /* 0x000fe4000001ff00 */
[----:B0-----:R-:W-:Y:S01]  /*0210*/  I2FP.F32.U32 R5, UR4 ;  /* 0x0000000400057c45 */ /* 0x001fe20008201000 */
[----:B------:R-:W-:Y:S01]  /*0220*/  ULDC UR4, c[0x0][0x150] ;  /* 0x0000540000047ab9 */ /* 0x000fe20000000800 */
[----:B------:R-:W-:-:S02]  /*0230*/  LEA.HI R3, R3, R0, RZ, 0x8 ;  /* 0x0000000003037211 */ /* 0x000fc400078f40ff */
[----:B------:R-:W-:Y:S02]  /*0240*/  CS2R R72, SRZ ;  /* 0x0000000000487805 */ /* 0x000fe4000001ff00 */
[----:B------:R-:W-:Y:S01]  /*0250*/  CS2R R74, SRZ ;  /* 0x00000000004a7805 */ /* 0x000fe2000001ff00 */
[----:B------:R-:W-:Y:S01]  /*0260*/  FMUL R5, R5, UR4 ;  /* 0x0000000405057c20 */ /* 0x000fe20008400000 */
[----:B------:R-:W-:Y:S02]  /*0270*/  SHF.R.S32.HI R3, RZ, 0x8, R3 ;  /* 0x00000008ff037819 */ /* 0x000fe40000011403 */
[----:B------:R-:W-:Y:S01]  /*0280*/  CS2R R76, SRZ ;  /* 0x00000000004c7805 */ /* 0x000fe2000001ff00 */
[----:B--2---:R-:W-:Y:S01]  /*0290*/  VIADD R20, R20, 0x7f ;  /* 0x0000007f14147836 */ /* 0x004fe20000000000 */
[----:B------:R-:W-:Y:S02]  /*02a0*/  CS2R R78, SRZ ;  /* 0x00000000004e7805 */ /* 0x000fe4000001ff00 */
[----:B------:R-:W-:Y:S01]  /*02b0*/  CS2R R80, SRZ ;  /* 0x0000000000507805 */ /* 0x000fe2000001ff00 */
[----:B------:R-:W-:Y:S01]  /*02c0*/  IMAD.SHL.U32 R4, R3, 0x8, RZ ;  /* 0x0000000803047824 */ /* 0x000fe200078e00ff */
[----:B------:R-:W0:Y:S01]  /*02d0*/  F2I.U32.TRUNC.NTZ R5, R5 ;  /* 0x0000000500057305 */ /* 0x000e22000020f000 */
[----:B------:R-:W-:-:S02]  /*02e0*/  CS2R R82, SRZ ;  /* 0x0000000000527805 */ /* 0x000fc4000001ff00 */
[----:B------:R-:W-:Y:S02]  /*02f0*/  CS2R R84, SRZ ;  /* 0x0000000000547805 */ /* 0x000fe4000001ff00 */
[----:B------:R-:W-:Y:S02]  /*0300*/  CS2R R86, SRZ ;  /* 0x0000000000567805 */ /* 0x000fe4000001ff00 */
[----:B------:R-:W-:Y:S01]  /*0310*/  IABS R7, R4 ;  /* 0x0000000400077213 */ /* 0x000fe20000000000 */
[----:B-1----:R-:W-:-:S03]  /*0320*/  USHF.L.U32 UR4, UR6, 0x7, URZ ;  /* 0x0000000706047899 */ /* 0x002fc6000800063f */
[----:B------:R-:W1:Y:S01]  /*0330*/  I2F.RP R0, R7 ;  /* 0x0000000700007306 */ /* 0x000e620000209400 */
[----:B------:R-:W-:Y:S01]  /*0340*/  ULOP3.LUT UR4, UR4, 0x80, URZ, 0xc0, !UPT ;  /* 0x0000008004047892 */ /* 0x000fe2000f8ec03f */
[----:B0-----:R-:W-:-:S06]  /*0350*/  IABS R11, R5 ;  /* 0x00000005000b7213 */ /* 0x001fcc0000000000 */
[----:B-1----:R-:W0:Y:S02]  /*0360*/  MUFU.RCP R0, R0 ;  /* 0x0000000000007308 */ /* 0x002e240000001000 */
[----:B0-----:R-:W-:Y:S01]  /*0370*/  VIADD R2, R0, 0xffffffe ;  /* 0x0ffffffe00027836 */ /* 0x001fe20000000000 */
[----:B------:R-:W-:-:S05]  /*0380*/  IABS R0, R4 ;  /* 0x0000000400007213 */ /* 0x000fca0000000000 */
[----:B------:R0:W1:Y:S01]  /*0390*/  F2I.FTZ.U32.TRUNC.NTZ R3, R2 ;  /* 0x0000000200037305 */ /* 0x000062000021f000 */
[----:B------:R-:W-:Y:S02]  /*03a0*/  IMAD.MOV R0, RZ, RZ, -R0 ;  /* 0x000000ffff007224 */ /* 0x000fe400078e0a00 */
[----:B0-----:R-:W-:Y:S02]  /*03b0*/  IMAD.MOV.U32 R2, RZ, RZ, RZ ;  /* 0x000000ffff027224 */ /* 0x001fe400078e00ff */
[----:B-1----:R-:W-:-:S04]  /*03c0*/  IMAD.MOV R6, RZ, RZ, -R3 ;  /* 0x000000ffff067224 */ /* 0x002fc800078e0a03 */
[----:B------:R-:W-:-:S04]  /*03d0*/  IMAD R9, R6, R7, RZ ;  /* 0x0000000706097224 */ /* 0x000fc800078e02ff */
[----:B------:R-:W-:-:S06]  /*03e0*/  IMAD.HI.U32 R2, R3, R9, R2 ;  /* 0x0000000903027227 */ /* 0x000fcc00078e0002 */
[----:B------:R-:W-:-:S04]  /*03f0*/  IMAD.HI.U32 R2, R2, R11, RZ ;  /* 0x0000000b02027227 */ /* 0x000fc800078e00ff */
[----:B------:R-:W-:-:S05]  /*0400*/  IMAD R0, R2, R0, R11 ;  /* 0x0000000002007224 */ /* 0x000fca00078e020b */
[----:B------:R-:W-:-:S13]  /*0410*/  ISETP.GT.U32.AND P1, PT, R7, R0, PT ;  /* 0x000000000700720c */ /* 0x000fda0003f24070 */
[----:B------:R-:W-:Y:S02]  /*0420*/  @!P1 IMAD.IADD R0, R0, 0x1, -R7 ;  /* 0x0000000100009824 */ /* 0x000fe400078e0a07 */
[----:B------:R-:W-:Y:S01]  /*0430*/  @!P1 VIADD R2, R2, 0x1 ;  /* 0x0000000102029836 */ /* 0x000fe20000000000 */
[----:B------:R-:W-:Y:S02]  /*0440*/  ISETP.NE.AND P1, PT, R4, RZ, PT ;  /* 0x000000ff0400720c */ /* 0x000fe40003f25270 */
[----:B------:R-:W-:Y:S02]  /*0450*/  ISETP.GE.U32.AND P0, PT, R0, R7, PT ;  /* 0x000000070000720c */ /* 0x000fe40003f06070 */
[----:B------:R-:W-:-:S04]  /*0460*/  LOP3.LUT R0, R5, R4, RZ, 0x3c, !PT ;  /* 0x0000000405007212 */ /* 0x000fc800078e3cff */
[----:B------:R-:W-:Y:S01]  /*0470*/  ISETP.GE.AND P2, PT, R0, RZ, PT ;  /* 0x000000ff0000720c */ /* 0x000fe20003f46270 */
[----:B------:R-:W-:-:S05]  /*0480*/  VIADD R0, R158, 0x7f ;  /* 0x0000007f9e007836 */ /* 0x000fca0000000000 */
[----:B------:R-:W-:Y:S01]  /*0490*/  SHF.R.S32.HI R3, RZ, 0x1f, R0 ;  /* 0x0000001fff037819 */ /* 0x000fe20000011400 */
[----:B------:R-:W-:-:S03]  /*04a0*/  @P0 VIADD R2, R2, 0x1 ;  /* 0x0000000102020836 */ /* 0x000fc60000000000 */
[----:B------:R-:W-:-:S03]  /*04b0*/  LEA.HI R3, R3, R0, RZ, 0x7 ;  /* 0x0000000003037211 */ /* 0x000fc600078f38ff */
[----:B------:R-:W-:Y:S01]  /*04c0*/  @!P2 IMAD.MOV R2, RZ, RZ, -R2 ;  /* 0x000000ffff02a224 */ /* 0x000fe200078e0a02 */
[----:B------:R-:W-:-:S05]  /*04d0*/  @!P1 LOP3.LUT R2, RZ, R4, RZ, 0x33, !PT ;  /* 0x00000004ff029212 */ /* 0x000fca00078e33ff */
[----:B------:R-:W-:Y:S02]  /*04e0*/  IMAD.SHL.U32 R6, R2, 0x8, RZ ;  /* 0x0000000802067824 */ /* 0x000fe400078e00ff */
[----:B------:R-:W-:-:S03]  /*04f0*/  IMAD.MOV R2, RZ, RZ, -R2 ;  /* 0x000000ffff027224 */ /* 0x000fc600078e0a02 */
[----:B------:R-:W-:Y:S01]  /*0500*/  LEA.HI.SX32 R3, R3, -R6, 0x19 ;  /* 0x8000000603037211 */ /* 0x000fe200078fcaff */
[----:B------:R-:W-:-:S03]  /*0510*/  IMAD R4, R4, R2, R5 ;  /* 0x0000000204047224 */ /* 0x000fc600078e0205 */
[----:B------:R-:W-:Y:S02]  /*0520*/  VIMNMX R11, R3, 0x8, PT ;  /* 0x00000008030b7848 */ /* 0x000fe40003fe0100 */
[----:B------:R-:W-:Y:S02]  /*0530*/  IABS R9, R4 ;  /* 0x0000000400097213 */ /* 0x000fe40000000000 */
[----:B------:R-:W-:-:S04]  /*0540*/  IABS R7, R11 ;  /* 0x0000000b00077213 */ /* 0x000fc80000000000 */
[----:B------:R-:W0:Y:S08]  /*0550*/  I2F.RP R0, R7 ;  /* 0x0000000700007306 */ /* 0x000e300000209400 */
[----:B0-----:R-:W0:Y:S02]  /*0560*/  MUFU.RCP R0, R0 ;  /* 0x0000000000007308 */ /* 0x001e240000001000 */
[----:B0-----:R-:W-:-:S06]  /*0570*/  VIADD R3, R0, 0xffffffe ;  /* 0x0ffffffe00037836 */ /* 0x001fcc0000000000 */
[----:B------:R-:W0:Y:S02]  /*0580*/  F2I.FTZ.U32.TRUNC.NTZ R3, R3 ;  /* 0x0000000300037305 */ /* 0x000e24000021f000 */
[----:B0-----:R-:W-:-:S04]  /*0590*/  IMAD.MOV R8, RZ, RZ, -R3 ;  /* 0x000000ffff087224 */ /* 0x001fc800078e0a03 */
[----:B------:R-:W-:Y:S01]  /*05a0*/  IMAD.MOV.U32 R2, RZ, RZ, R8 ;  /* 0x000000ffff027224 */ /* 0x000fe200078e0008 */
[----:B------:R-:W-:-:S03]  /*05b0*/  IABS R8, R11 ;  /* 0x0000000b00087213 */ /* 0x000fc60000000000 */
[----:B------:R-:W-:Y:S02]  /*05c0*/  IMAD R5, R2, R7, RZ ;  /* 0x0000000702057224 */ /* 0x000fe400078e02ff */
[----:B------:R-:W-:Y:S02]  /*05d0*/  IMAD.MOV.U32 R2, RZ, RZ, RZ ;  /* 0x000000ffff027224 */ /* 0x000fe400078e00ff */
[----:B------:R-:W-:Y:S02]  /*05e0*/  IMAD.MOV R0, RZ, RZ, -R8 ;  /* 0x000000ffff007224 */ /* 0x000fe400078e0a08 */
        /* <DEDUP_REMOVED lines=9> */
[----:B------:R-:W-:-:S07]  /*0680*/  ISETP.GE.AND P2, PT, R0, RZ, PT ;  /* 0x000000ff0000720c */ /* 0x000fce0003f46270 */
[----:B------:R-:W-:Y:S01]  /*0690*/  @P0 VIADD R2, R2, 0x1 ;  /* 0x0000000102020836 */ /* 0x000fe20000000000 */
[----:B------:R-:W-:-:S05]  /*06a0*/  ISETP.GE.AND P0, PT, R20, 0x80, PT ;  /* 0x000000801400780c */ /* 0x000fca0003f06270 */
[----:B------:R-:W-:Y:S01]  /*06b0*/  @!P2 IMAD.MOV R2, RZ, RZ, -R2 ;  /* 0x000000ffff02a224 */ /* 0x000fe200078e0a02 */
[----:B------:R-:W-:-:S05]  /*06c0*/  @!P1 LOP3.LUT R2, RZ, R11, RZ, 0x33, !PT ;  /* 0x0000000bff029212 */ /* 0x000fca00078e33ff */
[----:B------:R-:W-:-:S04]  /*06d0*/  IMAD.MOV R0, RZ, RZ, -R2 ;  /* 0x000000ffff007224 */ /* 0x000fc800078e0a02 */
[----:B------:R-:W-:Y:S02]  /*06e0*/  IMAD R0, R11, R0, R4 ;  /* 0x000000000b007224 */ /* 0x000fe400078e0204 */
[----:B------:R-:W0:Y:S02]  /*06f0*/  S2R R4, SR_TID.X ;  /* 0x0000000000047919 */ /* 0x000e240000002100 */
[----:B------:R-:W-:Y:S01]  /*0700*/  IMAD.IADD R3, R6, 0x1, R0 ;  /* 0x0000000106037824 */ /* 0x000fe200078e0200 */
[----:B------:R-:W-:Y:S01]  /*0710*/  LEA R0, R2, UR4, 0x8 ;  /* 0x0000000402007c11 */ /* 0x000fe2000f8e40ff */
[----:B------:R-:W-:-:S03]  /*0720*/  ULEA UR4, UR6, UR5, 0x18 ;  /* 0x0000000506047291 */ /* 0x000fc6000f8ec03f */
[----:B------:R-:W-:Y:S01]  /*0730*/  ULDC.64 UR6, c[0x0][0x208] ;  /* 0x0000820000067ab9 */ /* 0x000fe20000000a00 */
[C---:B------:R-:W-:Y:S02]  /*0740*/  VIADD R94, R0.reuse, 0x1 ;  /* 0x00000001005e7836 */ /* 0x040fe40000000000 */
[C---:B------:R-:W-:Y:S02]  /*0750*/  VIADD R92, R0.reuse, 0x2 ;  /* 0x00000002005c7836 */ /* 0x040fe40000000000 */
[C---:B------:R-:W-:Y:S02]  /*0760*/  VIADD R90, R0.reuse, 0x3 ;  /* 0x00000003005a7836 */ /* 0x040fe40000000000 */
[C---:B------:R-:W-:Y:S02]  /*0770*/  VIADD R88, R0.reuse, 0x4 ;  /* 0x0000000400587836 */ /* 0x040fe40000000000 */
[C---:B------:R-:W-:Y:S02]  /*0780*/  VIADD R18, R0.reuse, 0x5 ;  /* 0x0000000500127836 */ /* 0x040fe40000000000 */
[----:B------:R-:W-:-:S02]  /*0790*/  VIADD R16, R0, 0x6 ;  /* 0x0000000600107836 */ /* 0x000fc40000000000 */
[C---:B------:R-:W-:Y:S02]  /*07a0*/  VIADD R96, R0.reuse, 0x7 ;  /* 0x0000000700607836 */ /* 0x040fe40000000000 */
[C---:B------:R-:W-:Y:S02]  /*07b0*/  VIADD R106, R0.reuse, 0x8 ;  /* 0x00000008006a7836 */ /* 0x040fe40000000000 */
[C---:B------:R-:W-:Y:S02]  /*07c0*/  VIADD R104, R0.reuse, 0x9 ;  /* 0x0000000900687836 */ /* 0x040fe40000000000 */
[C---:B------:R-:W-:Y:S02]  /*07d0*/  VIADD R102, R0.reuse, 0xa ;  /* 0x0000000a00667836 */ /* 0x040fe40000000000 */
[C---:B------:R-:W-:Y:S02]  /*07e0*/  VIADD R100, R0.reuse, 0xb ;  /* 0x0000000b00647836 */ /* 0x040fe40000000000 */
[----:B------:R-:W-:Y:S01]  /*07f0*/  VIADD R98, R0, 0xc ;  /* 0x0000000c00627836 */ /* 0x000fe20000000000 */
[----:B0-----:R-:W-:Y:S01]  /*0800*/  LOP3.LUT R204, R4, 0x7f, RZ, 0xc0, !PT ;  /* 0x0000007f04cc7812 */ /* 0x001fe200078ec0ff */
[----:B------:R-:W-:-:S02]  /*0810*/  VIADD R21, R0, 0xd ;  /* 0x0000000d00157836 */ /* 0x000fc40000000000 */
[C---:B------:R-:W-:Y:S02]  /*0820*/  VIADD R19, R0.reuse, 0xe ;  /* 0x0000000e00137836 */ /* 0x040fe40000000000 */
[----:B------:R-:W-:Y:S02]  /*0830*/  IMAD R203, R3, 0x80, R204 ;  /* 0x0000008003cb7824 */ /* 0x000fe400078e02cc */
[C---:B------:R-:W-:Y:S02]  /*0840*/  VIADD R17, R0.reuse, 0xf ;  /* 0x0000000f00117836 */ /* 0x040fe40000000000 */
[C---:B------:R-:W-:Y:S01]  /*0850*/  VIADD R15, R0.reuse, 0x10 ;  /* 0x00000010000f7836 */ /* 0x040fe20000000000 */
[----:B------:R0:W-:Y:S01]  /*0860*/  STL [R1+0x848], R203 ;  /* 0x000848cb01007387 */ /* 0x0001e20000100800 */
[C---:B------:R-:W-:Y:S02]  /*0870*/  VIADD R22, R0.reuse, 0x11 ;  /* 0x0000001100167836 */ /* 0x040fe40000000000 */
[----:B------:R-:W-:-:S02]  /*0880*/  VIADD R110, R0, 0x12 ;  /* 0x00000012006e7836 */ /* 0x000fc40000000000 */
        /* <DEDUP_REMOVED lines=108> */
[----:B------:R-:W-:Y:S01]  /*0f50*/  VIADD R202, R0, 0x7f ;  /* 0x0000007f00ca7836 */ /* 0x000fe20000000000 */
[----:B0-----:R-:W-:Y:S06]  /*0f60*/  @!P0 BRA `(.L_x_0) ;  /* 0x0000019800448947 */ /* 0x001fec0003800000 */
[----:B------:R-:W-:Y:S01]  /*0f70*/  IABS R24, R158 ;  /* 0x0000009e00187213 */ /* 0x000fe20000000000 */
[----:B------:R-:W-:Y:S01]  /*0f80*/  ULDC UR60, c[0x0][0x23c] ;  /* 0x00008f00003c7ab9 */ /* 0x000fe20000000800 */
[----:B------:R-:W-:Y:S01]  /*0f90*/  IABS R6, R159 ;  /* 0x0000009f00067213 */ /* 0x000fe20000000000 */
[----:B------:R-:W-:Y:S01]  /*0fa0*/  ULDC UR10, c[0x0][0x240] ;  /* 0x00009000000a7ab9 */ /* 0x000fe20000000800 */
[----:B------:R-:W0:Y:S01]  /*0fb0*/  I2F.RP R3, R24 ;  /* 0x0000001800037306 */ /* 0x000e220000209400 */
[----:B------:R-:W-:Y:S01]  /*0fc0*/  IABS R245, R0 ;  /* 0x0000000000f57213 */ /* 0x000fe20000000000 */
[----:B------:R-:W-:Y:S01]  /*0fd0*/  ULDC.64 UR8, c[0x0][0x218] ;  /* 0x0000860000087ab9 */ /* 0x000fe20000000a00 */
[----:B------:R-:W-:Y:S01]  /*0fe0*/  IABS R217, R202 ;  /* 0x000000ca00d97213 */ /* 0x000fe20000000000 */
[----:B------:R-:W-:Y:S01]  /*0ff0*/  ULDC UR5, c[0x0][0x234] ;  /* 0x00008d0000057ab9 */ /* 0x000fe20000000800 */
[----:B------:R-:W-:Y:S01]  /*1000*/  IABS R227, R200 ;  /* 0x000000c800e37213 */ /* 0x000fe20000000000 */
[----:B------:R-:W-:Y:S01]  /*1010*/  USHF.R.U32.HI UR36, URZ, 0x4, UR4 ;  /* 0x000000043f247899 */ /* 0x000fe20008011604 */
[----:B------:R-:W-:Y:S01]  /*1020*/  IABS R243, R201 ;  /* 0x000000c900f37213 */ /* 0x000fe20000000000 */
[----:B------:R-:W1:Y:S01]  /*1030*/  I2F.RP R9, R6 ;  /* 0x0000000600097306 */ /* 0x000e620000209400 */
[----:B------:R-:W-:Y:S01]  /*1040*/  ISETP.GE.AND P2, PT, R203, RZ, PT ;  /* 0x000000ffcb00720c */ /* 0x000fe20003f46270 */
[----:B------:R-:W-:Y:S01]  /*1050*/  USGXT.U32 UR36, UR36, 0xe ;  /* 0x0000000e2424789a */ /* 0x000fe20008000000 */
[----:B------:R-:W-:Y:S01]  /*1060*/  IABS R231, R199 ;  /* 0x000000c700e77213 */ /* 0x000fe20000000000 */
[----:B------:R-:W-:Y:S01]  /*1070*/  UMOV UR39, 0x40000040 ;  /* 0x4000004000277882 */ /* 0x000fe20000000000 */
[----:B------:R-:W-:Y:S01]  /*1080*/  IABS R241, R197 ;  /* 0x000000c500f17213 */ /* 0x000fe20000000000 */
[----:B------:R-:W-:Y:S01]  /*1090*/  UIADD3 UR11, UP0, UR36, 0x80, URZ ;  /* 0x00000080240b7890 */ /* 0x000fe2000ff1e03f */
[----:B------:R-:W-:Y:S01]  /*10a0*/  IABS R237, R196 ;  /* 0x000000c400ed7213 */ /* 0x000fe20000000000 */
[----:B0-----:R-:W0:Y:S01]  /*10b0*/  MUFU.RCP R3, R3 ;  /* 0x0000000300037308 */ /* 0x001e220000001000 */
[----:B------:R-:W-:-:S02]  /*10c0*/  IABS R247, R198 ;  /* 0x000000c600f77213 */ /* 0x000fc40000000000 */
[----:B------:R-:W-:Y:S02]  /*10d0*/  IABS R233, R191 ;  /* 0x000000bf00e97213 */ /* 0x000fe40000000000 */
[----:B------:R-:W-:Y:S02]  /*10e0*/  IABS R235, R195 ;  /* 0x000000c300eb7213 */ /* 0x000fe40000000000 */
[----:B------:R-:W-:Y:S01]  /*10f0*/  ISETP.GE.AND P3, PT, R202, RZ, PT ;  /* 0x000000ffca00720c */ /* 0x000fe20003f66270 */
[----:B-1----:R-:W1:Y:S01]  /*1100*/  MUFU.RCP R9, R9 ;  /* 0x0000000900097308 */ /* 0x002e620000001000 */
[----:B------:R-:W-:Y:S02]  /*1110*/  IABS R225, R192 ;  /* 0x000000c000e17213 */ /* 0x000fe40000000000 */
[----:B------:R-:W-:Y:S02]  /*1120*/  ISETP.GE.AND P1, PT, R200, RZ, PT ;  /* 0x000000ffc800720c */ /* 0x000fe40003f26270 */
[----:B------:R-:W-:-:S02]  /*1130*/  IABS R223, R193 ;  /* 0x000000c100df7213 */ /* 0x000fc40000000000 */
[----:B------:R-:W-:Y:S01]  /*1140*/  ISETP.GE.AND P4, PT, R201, RZ, PT ;  /* 0x000000ffc900720c */ /* 0x000fe20003f86270 */
[----:B0-----:R-:W-:Y:S01]  /*1150*/  VIADD R12, R3, 0xffffffe ;  /* 0x0ffffffe030c7836 */ /* 0x001fe20000000000 */
[----:B------:R-:W-:Y:S02]  /*1160*/  IABS R3, R203 ;  /* 0x000000cb00037213 */ /* 0x000fe40000000000 */
[----:B------:R-:W-:Y:S01]  /*1170*/  IABS R221, R194 ;  /* 0x000000c200dd7213 */ /* 0x000fe20000000000 */
[----:B------:R0:W2:Y:S01]  /*1180*/  F2I.FTZ.U32.TRUNC.NTZ R13, R12 ;  /* 0x0000000c000d7305 */ /* 0x0000a2000021f000 */
[----:B------:R-:W-:Y:S02]  /*1190*/  IABS R219, R14 ;  /* 0x0000000e00db7213 */ /* 0x000fe40000000000 */
[----:B------:R-:W-:Y:S01]  /*11a0*/  IABS R213, R189 ;  /* 0x000000bd00d57213 */ /* 0x000fe20000000000 */
[----:B-1----:R-:W-:Y:S01]  /*11b0*/  VIADD R10, R9, 0xffffffe ;  /* 0x0ffffffe090a7836 */ /* 0x002fe20000000000 */
[----:B------:R-:W-:-:S02]  /*11c0*/  IABS R215, R190 ;  /* 0x000000be00d77213 */ /* 0x000fc40000000000 */
[----:B------:R-:W-:Y:S01]  /*11d0*/  IABS R211, R188 ;  /* 0x000000bc00d37213 */ /* 0x000fe20000000000 */
[----:B------:R1:W3:Y:S01]  /*11e0*/  F2I.FTZ.U32.TRUNC.NTZ R11, R10 ;  /* 0x0000000a000b7305 */ /* 0x0002e2000021f000 */
[----:B0-----:R-:W-:Y:S01]  /*11f0*/  IMAD.MOV.U32 R12, RZ, RZ, RZ ;  /* 0x000000ffff0c7224 */ /* 0x001fe200078e00ff */
[----:B------:R-:W-:Y:S02]  /*1200*/  IABS R209, R186 ;  /* 0x000000ba00d17213 */ /* 0x000fe40000000000 */
[----:B------:R-:W-:Y:S02]  /*1210*/  IABS R207, R187 ;  /* 0x000000bb00cf7213 */ /* 0x000fe40000000000 */
[----:B------:R-:W-:Y:S01]  /*1220*/  IABS R205, R183 ;  /* 0x000000b700cd7213 */ /* 0x000fe20000000000 */
[----:B--2---:R-:W-:Y:S01]  /*1230*/  IMAD.MOV R25, RZ, RZ, -R13 ;  /* 0x000000ffff197224 */ /* 0x004fe200078e0a0d */
[----:B------:R-:W-:Y:S01]  /*1240*/  IABS R203, R185 ;  /* 0x000000b900cb7213 */ /* 0x000fe20000000000 */
[----:B-1----:R-:W-:Y:S01]  /*1250*/  IMAD.MOV.U32 R10, RZ, RZ, RZ ;  /* 0x000000ffff0a7224 */ /* 0x002fe200078e00ff */
[----:B------:R-:W-:Y:S01]  /*1260*/  IABS R201, R184 ;  /* 0x000000b800c97213 */ /* 0x000fe20000000000 */
[----:B------:R-:W-:Y:S01]  /*1270*/  IMAD R25, R25, R24, RZ ;  /* 0x0000001819197224 */ /* 0x000fe200078e02ff */
[----:B------:R-:W-:-:S02]  /*1280*/  IABS R27, R147 ;  /* 0x00000093001b7213 */ /* 0x000fc40000000000 */
[----:B------:R-:W-:Y:S01]  /*1290*/  IABS R29, R149 ;  /* 0x00000095001d7213 */ /* 0x000fe20000000000 */
[----:B------:R-:W-:Y:S01]  /*12a0*/  IMAD.HI.U32 R13, R13, R25, R12 ;  /* 0x000000190d0d7227 */ /* 0x000fe200078e000c */
[----:B------:R-:W-:Y:S02]  /*12b0*/  IABS R31, R109 ;  /* 0x0000006d001f7213 */ /* 0x000fe40000000000 */
[----:B------:R-:W-:Y:S01]  /*12c0*/  IABS R33, R99 ;  /* 0x0000006300217213 */ /* 0x000fe20000000000 */
[----:B---3--:R-:W-:Y:S01]  /*12d0*/  IMAD.MOV R9, RZ, RZ, -R11 ;  /* 0x000000ffff097224 */ /* 0x008fe200078e0a0b */
[----:B------:R-:W-:Y:S01]  /*12e0*/  IABS R87, R91 ;  /* 0x0000005b00577213 */ /* 0x000fe20000000000 */
[----:B------:R-:W-:Y:S01]  /*12f0*/  IMAD.HI.U32 R13, R13, R3, RZ ;  /* 0x000000030d0d7227 */ /* 0x000fe200078e00ff */
[----:B------:R-:W-:Y:S02]  /*1300*/  IABS R85, R166 ;  /* 0x000000a600557213 */ /* 0x000fe40000000000 */
[----:B------:R-:W-:Y:S01]  /*1310*/  IABS R83, R89 ;  /* 0x0000005900537213 */ /* 0x000fe20000000000 */
[----:B------:R-:W-:Y:S01]  /*1320*/  IMAD.MOV R13, RZ, RZ, -R13 ;  /* 0x000000ffff0d7224 */ /* 0x000fe200078e0a0d */
[----:B------:R-:W-:Y:S01]  /*1330*/  IABS R81, R160 ;  /* 0x000000a000517213 */ /* 0x000fe20000000000 */
[----:B------:R-:W-:Y:S01]  /*1340*/  IMAD R9, R9, R6, RZ ;  /* 0x0000000609097224 */ /* 0x000fe200078e02ff */
[----:B------:R-:W-:Y:S01]  /*1350*/  IABS R79, R162 ;  /* 0x000000a2004f7213 */ /* 0x000fe20000000000 */
[----:B------:R-:W-:Y:S01]  /*1360*/  IMAD R3, R24, R13, R3 ;  /* 0x0000000d18037224 */ /* 0x000fe200078e0203 */
[----:B------:R-:W-:Y:S01]  /*1370*/  IABS R77, R164 ;  /* 0x000000a4004d7213 */ /* 0x000fe20000000000 */
[----:B------:R-:W-:Y:S01]  /*1380*/  IMAD.HI.U32 R9, R11, R9, R10 ;  /* 0x000000090b097227 */ /* 0x000fe200078e000a */
[----:B------:R-:W-:-:S02]  /*1390*/  IABS R75, R150 ;  /* 0x00000096004b7213 */ /* 0x000fc40000000000 */
[----:B------:R-:W-:Y:S02]  /*13a0*/  ISETP.GT.U32.AND P0, PT, R24, R3, PT ;  /* 0x000000031800720c */ /* 0x000fe40003f04070 */
[----:B------:R-:W-:Y:S01]  /*13b0*/  IABS R73, R152 ;  /* 0x0000009800497213 */ /* 0x000fe20000000000 */
[C---:B------:R-:W-:Y:S01]  /*13c0*/  IMAD.HI.U32 R12, R9.reuse, R245, RZ ;  /* 0x000000f5090c7227 */ /* 0x040fe200078e00ff */
[----:B------:R-:W-:Y:S02]  /*13d0*/  IABS R71, R154 ;  /* 0x0000009a00477213 */ /* 0x000fe40000000000 */
[----:B------:R-:W-:Y:S01]  /*13e0*/  IABS R67, R148 ;  /* 0x0000009400437213 */ /* 0x000fe20000000000 */
[----:B------:R-:W-:Y:S01]  /*13f0*/  IMAD.HI.U32 R10, R9, R217, RZ ;  /* 0x000000d9090a7227 */ /* 0x000fe200078e00ff */
[----:B------:R-:W-:Y:S02]  /*1400*/  IABS R69, R156 ;  /* 0x0000009c00457213 */ /* 0x000fe40000000000 */
[----:B------:R-:W-:Y:S01]  /*1410*/  IABS R61, R146 ;  /* 0x00000092003d7213 */ /* 0x000fe20000000000 */
[----:B------:R-:W-:Y:S01]  /*1420*/  IMAD.MOV R12, RZ, RZ, -R12 ;  /* 0x000000ffff0c7224 */ /* 0x000fe200078e0a0c */
[----:B------:R-:W-:Y:S01]  /*1430*/  IABS R65, R142 ;  /* 0x0000008e00417213 */ /* 0x000fe20000000000 */
[----:B------:R-:W-:Y:S01]  /*1440*/  @!P0 IMAD.IADD R3, R3, 0x1, -R24 ;  /* 0x0000000103038824 */ /* 0x000fe200078e0a18 */
[----:B------:R-:W-:Y:S01]  /*1450*/  IABS R63, R144 ;  /* 0x00000090003f7213 */ /* 0x000fe20000000000 */
[----:B------:R-:W-:Y:S01]  /*1460*/  IMAD.MOV R10, RZ, RZ, -R10 ;  /* 0x000000ffff0a7224 */ /* 0x000fe200078e0a0a */
[----:B------:R-:W-:Y:S01]  /*1470*/  IABS R59, R2 ;  /* 0x00000002003b7213 */ /* 0x000fe20000000000 */
[----:B------:R-:W-:Y:S01]  /*1480*/  IMAD R245, R6, R12, R245 ;  /* 0x0000000c06f57224 */ /* 0x000fe200078e02f5 */
[----:B------:R-:W-:Y:S01]  /*1490*/  ISETP.GT.U32.AND P6, PT, R24, R3, PT ;  /* 0x000000031800720c */ /* 0x000fe20003fc4070 */
[C---:B------:R-:W-:Y:S01]  /*14a0*/  IMAD R217, R6.reuse, R10, R217 ;  /* 0x0000000a06d97224 */ /* 0x040fe200078e02d9 */
[----:B------:R-:W-:Y:S01]  /*14b0*/  IABS R57, R140 ;  /* 0x0000008c00397213 */ /* 0x000fe20000000000 */
[----:B------:R-:W-:Y:S01]  /*14c0*/  IMAD.HI.U32 R10, R9, R227, RZ ;  /* 0x000000e3090a7227 */ /* 0x000fe200078e00ff */
[----:B------:R-:W-:-:S02]  /*14d0*/  ISETP.GT.U32.AND P0, PT, R6, R245, PT ;  /* 0x000000f50600720c */ /* 0x000fc40003f04070 */
[----:B------:R-:W-:Y:S01]  /*14e0*/  ISETP.GT.U32.AND P5, PT, R6, R217, PT ;  /* 0x000000d90600720c */ /* 0x000fe20003fa4070 */
[----:B------:R-:W-:Y:S01]  /*14f0*/  IMAD.HI.U32 R11, R9, R243, RZ ;  /* 0x000000f3090b7227 */ /* 0x000fe200078e00ff */
[----:B------:R-:W-:Y:S02]  /*1500*/  IABS R53, R138 ;  /* 0x0000008a00357213 */ /* 0x000fe40000000000 */
[----:B------:R-:W-:Y:S01]  /*1510*/  IABS R51, R132 ;  /* 0x0000008400337213 */ /* 0x000fe20000000000 */
[----:B------:R-:W-:Y:S01]  /*1520*/  IMAD.MOV R13, RZ, RZ, -R10 ;  /* 0x000000ffff0d7224 */ /* 0x000fe200078e0a0a */
[----:B------:R-:W-:Y:S01]  /*1530*/  IABS R49, R134 ;  /* 0x0000008600317213 */ /* 0x000fe20000000000 */
[----:B------:R-:W-:Y:S01]  /*1540*/  @!P6 IMAD.IADD R3, R3, 0x1, -R24 ;  /* 0x000000010303e824 */ /* 0x000fe200078e0a18 */
[----:B------:R-:W-:Y:S01]  /*1550*/  ISETP.NE.AND P6, PT, R158, RZ, PT ;  /* 0x000000ff9e00720c */ /* 0x000fe20003fc5270 */
[----:B------:R-:W-:Y:S01]  /*1560*/  IMAD.MOV R11, RZ, RZ, -R11 ;  /* 0x000000ffff0b7224 */ /* 0x000fe200078e0a0b */
[----:B------:R-:W-:Y:S01]  /*1570*/  IABS R24, R170 ;  /* 0x000000aa00187213 */ /* 0x000fe20000000000 */
[--C-:B------:R-:W-:Y:S01]  /*1580*/  @!P0 IMAD.IADD R245, R245, 0x1, -R6.reuse ;  /* 0x00000001f5f58824 */ /* 0x100fe200078e0a06 */
[----:B------:R-:W-:Y:S01]  /*1590*/  IABS R55, R136 ;  /* 0x0000008800377213 */ /* 0x000fe20000000000 */
[----:B------:R-:W-:Y:S01]  /*15a0*/  @!P5 IMAD.IADD R217, R217, 0x1, -R6 ;  /* 0x00000001d9d9d824 */ /* 0x000fe200078e0a06 */
[----:B------:R-:W-:Y:S01]  /*15b0*/  IABS R45, R126 ;  /* 0x0000007e002d7213 */ /* 0x000fe20000000000 */
[C---:B------:R-:W-:Y:S01]  /*15c0*/  IMAD R227, R6.reuse, R13, R227 ;  /* 0x0000000d06e37224 */ /* 0x040fe200078e02e3 */
[C---:B------:R-:W-:Y:S01]  /*15d0*/  ISETP.GT.U32.AND P5, PT, R6.reuse, R245, PT ;  /* 0x000000f50600720c */ /* 0x040fe20003fa4070 */
[C---:B------:R-:W-:Y:S01]  /*15e0*/  IMAD R243, R6.reuse, R11, R243 ;  /* 0x0000000b06f37224 */ /* 0x040fe200078e02f3 */
[----:B------:R-:W-:Y:S01]  /*15f0*/  ISETP.GT.U32.AND P0, PT, R6, R217, PT ;  /* 0x000000d90600720c */ /* 0x000fe20003f04070 */
[----:B------:R-:W-:Y:S01]  /*1600*/  IMAD.HI.U32 R11, R9, R231, RZ ;  /* 0x000000e7090b7227 */ /* 0x000fe200078e00ff */
[----:B------:R-:W-:-:S02]  /*1610*/  IABS R47, R130 ;  /* 0x00000082002f7213 */ /* 0x000fc40000000000 */
[----:B------:R-:W-:Y:S01]  /*1620*/  IABS R41, R124 ;  /* 0x0000007c00297213 */ /* 0x000fe20000000000 */
[C---:B------:R-:W-:Y:S01]  /*1630*/  IMAD.HI.U32 R12, R9.reuse, R241, RZ ;  /* 0x000000f1090c7227 */ /* 0x040fe200078e00ff */
[----:B------:R-:W-:Y:S02]  /*1640*/  IABS R39, R122 ;  /* 0x0000007a00277213 */ /* 0x000fe40000000000 */
[----:B------:R-:W-:Y:S01]  /*1650*/  IABS R43, R128 ;  /* 0x00000080002b7213 */ /* 0x000fe20000000000 */
[----:B------:R-:W-:Y:S01]  /*1660*/  @!P2 IMAD.MOV R3, RZ, RZ, -R3 ;  /* 0x000000ffff03a224 */ /* 0x000fe200078e0a03 */
[----:B------:R-:W-:Y:S01]  /*1670*/  @!P6 LOP3.LUT R3, RZ, R158, RZ, 0x33, !PT ;  /* 0x0000009eff03e212 */ /* 0x000fe200078e33ff */
[----:B------:R-:W-:Y:S01]  /*1680*/  IMAD.MOV R11, RZ, RZ, -R11 ;  /* 0x000000ffff0b7224 */ /* 0x000fe200078e0a0b */
[C---:B------:R-:W-:Y:S01]  /*1690*/  ISETP.GT.U32.AND P6, PT, R6.reuse, R227, PT ;  /* 0x000000e30600720c */ /* 0x040fe20003fc4070 */
[----:B------:R-:W-:Y:S01]  /*16a0*/  IMAD.HI.U32 R10, R9, R237, RZ ;  /* 0x000000ed090a7227 */ /* 0x000fe200078e00ff */
[----:B------:R-:W-:-:S02]  /*16b0*/  ISETP.GT.U32.AND P2, PT, R6, R243, PT ;  /* 0x000000f30600720c */ /* 0x000fc40003f44070 */
[----:B------:R-:W-:Y:S01]  /*16c0*/  IABS R37, R118 ;  /* 0x0000007600257213 */ /* 0x000fe20000000000 */
[----:B------:R-:W-:Y:S01]  /*16d0*/  IMAD.MOV R12, RZ, RZ, -R12 ;  /* 0x000000ffff0c7224 */ /* 0x000fe200078e0a0c */
[----:B------:R-:W-:Y:S01]  /*16e0*/  IABS R35, R120 ;  /* 0x0000007800237213 */ /* 0x000fe20000000000 */
[C---:B------:R-:W-:Y:S01]  /*16f0*/  IMAD R231, R6.reuse, R11, R231 ;  /* 0x0000000b06e77224 */ /* 0x040fe200078e02e7 */
[----:B------:R-:W-:Y:S01]  /*1700*/  IABS R229, R98 ;  /* 0x0000006200e57213 */ /* 0x000fe20000000000 */
[----:B------:R-:W-:Y:S01]  /*1710*/  IMAD.MOV R10, RZ, RZ, -R10 ;  /* 0x000000ffff0a7224 */ /* 0x000fe200078e0a0a */
[----:B------:R-:W-:Y:S01]  /*1720*/  IABS R239, R100 ;  /* 0x0000006400ef7213 */ /* 0x000fe20000000000 */
[C---:B------:R-:W-:Y:S01]  /*1730*/  IMAD R241, R6.reuse, R12, R241 ;  /* 0x0000000c06f17224 */ /* 0x040fe200078e02f1 */
[----:B------:R-:W-:Y:S01]  /*1740*/  IABS R249, R102 ;  /* 0x0000006600f97213 */ /* 0x000fe20000000000 */
[C---:B------:R-:W-:Y:S01]  /*1750*/  IMAD R237, R6.reuse, R10, R237 ;  /* 0x0000000a06ed7224 */ /* 0x040fe200078e02ed */
[----:B------:R-:W-:Y:S01]  /*1760*/  IABS R251, R104 ;  /* 0x0000006800fb7213 */ /* 0x000fe20000000000 */
[--C-:B------:R-:W-:Y:S01]  /*1770*/  @!P5 IMAD.IADD R245, R245, 0x1, -R6.reuse ;  /* 0x00000001f5f5d824 */ /* 0x100fe200078e0a06 */
[C---:B------:R-:W-:Y:S01]  /*1780*/  ISETP.GT.U32.AND P5, PT, R6.reuse, R231, PT ;  /* 0x000000e70600720c */ /* 0x040fe20003fa4070 */
[--C-:B------:R-:W-:Y:S01]  /*1790*/  @!P0 IMAD.IADD R217, R217, 0x1, -R6.reuse ;  /* 0x00000001d9d98824 */ /* 0x100fe200078e0a06 */
[C---:B------:R-:W-:Y:S01]  /*17a0*/  ISETP.GT.U32.AND P0, PT, R6.reuse, R241, PT ;  /* 0x000000f10600720c */ /* 0x040fe20003f04070 */
[--C-:B------:R-:W-:Y:S01]  /*17b0*/  @!P6 IMAD.IADD R227, R227, 0x1, -R6.reuse ;  /* 0x00000001e3e3e824 */ /* 0x100fe200078e0a06 */
[----:B------:R-:W-:Y:S01]  /*17c0*/  ISETP.GT.U32.AND P6, PT, R6, R237, PT ;  /* 0x000000ed0600720c */ /* 0x000fe20003fc4070 */
[----:B------:R-:W-:Y:S01]  /*17d0*/  @!P2 IMAD.IADD R243, R243, 0x1, -R6 ;  /* 0x00000001f3f3a824 */ /* 0x000fe200078e0a06 */
[----:B------:R-:W-:Y:S01]  /*17e0*/  ISETP.GE.AND P2, PT, R0, RZ, PT ;  /* 0x000000ff0000720c */ /* 0x000fe20003f46270 */
[----:B------:R-:W-:Y:S01]  /*17f0*/  IMAD.HI.U32 R10, R9, R247, RZ ;  /* 0x000000f7090a7227 */ /* 0x000fe200078e00ff */
[----:B------:R-:W-:-:S02]  /*1800*/  IABS R26, R92 ;  /* 0x0000005c001a7213 */ /* 0x000fc40000000000 */
[----:B------:R-:W-:Y:S01]  /*1810*/  IABS R28, R94 ;  /* 0x0000005e001c7213 */ /* 0x000fe20000000000 */
[----:B------:R-:W-:Y:S02]  /*1820*/  IMAD.MOV R12, RZ, RZ, -R10 ;  /* 0x000000ffff0c7224 */ /* 0x000fe400078e0a0a */
[--C-:B------:R-:W-:Y:S01]  /*1830*/  @!P5 IMAD.IADD R231, R231, 0x1, -R6.reuse ;  /* 0x00000001e7e7d824 */ /* 0x100fe200078e0a06 */
[C---:B------:R-:W-:Y:S01]  /*1840*/  ISETP.GT.U32.AND P5, PT, R6.reuse, R243, PT ;  /* 0x000000f30600720c */ /* 0x040fe20003fa4070 */
[--C-:B------:R-:W-:Y:S02]  /*1850*/  @!P0 IMAD.IADD R241, R241, 0x1, -R6.reuse ;  /* 0x00000001f1f18824 */ /* 0x100fe400078e0a06 */
[----:B------:R-:W-:Y:S01]  /*1860*/  @!P6 IMAD.IADD R237, R237, 0x1, -R6 ;  /* 0x00000001edede824 */ /* 0x000fe200078e0a06 */
[C---:B------:R-:W-:Y:S01]  /*1870*/  ISETP.GT.U32.AND P0, PT, R6.reuse, R231, PT ;  /* 0x000000e70600720c */ /* 0x040fe20003f04070 */
[----:B------:R-:W-:Y:S01]  /*1880*/  IMAD.HI.U32 R10, R9, R233, RZ ;  /* 0x000000e9090a7227 */ /* 0x000fe200078e00ff */
[----:B------:R-:W-:-:S03]  /*1890*/  ISETP.GT.U32.AND P6, PT, R6, R241, PT ;  /* 0x000000f10600720c */ /* 0x000fc60003fc4070 */
[C---:B------:R-:W-:Y:S02]  /*18a0*/  IMAD R247, R6.reuse, R12, R247 ;  /* 0x0000000c06f77224 */ /* 0x040fe400078e02f7 */
[----:B------:R-:W-:Y:S02]  /*18b0*/  IMAD.MOV R10, RZ, RZ, -R10 ;  /* 0x000000ffff0a7224 */ /* 0x000fe400078e0a0a */
[----:B------:R-:W-:Y:S01]  /*18c0*/  @!P2 IMAD.MOV R245, RZ, RZ, -R245 ;  /* 0x000000fffff5a224 */ /* 0x000fe200078e0af5 */
[C---:B------:R-:W-:Y:S01]  /*18d0*/  ISETP.GT.U32.AND P2, PT, R6.reuse, R227, PT ;  /* 0x000000e30600720c */ /* 0x040fe20003f44070 */
[C---:B------:R-:W-:Y:S02]  /*18e0*/  IMAD R233, R6.reuse, R10, R233 ;  /* 0x0000000a06e97224 */ /* 0x040fe400078e02e9 */
[----:B------:R-:W-:Y:S01]  /*18f0*/  @!P5 IMAD.IADD R243, R243, 0x1, -R6 ;  /* 0x00000001f3f3d824 */ /* 0x000fe200078e0a06 */
[----:B------:R-:W-:Y:S01]  /*1900*/  ISETP.GT.U32.AND P5, PT, R6, R247, PT ;  /* 0x000000f70600720c */ /* 0x000fe20003fa4070 */
[----:B------:R-:W-:-:S04]  /*1910*/  IMAD.HI.U32 R11, R9, R235, RZ ;  /* 0x000000eb090b7227 */ /* 0x000fc800078e00ff */
[----:B------:R-:W-:Y:S01]  /*1920*/  @!P6 IMAD.IADD R241, R241, 0x1, -R6 ;  /* 0x00000001f1f1e824 */ /* 0x000fe200078e0a06 */
[----:B------:R-:W-:Y:S01]  /*1930*/  ISETP.GT.U32.AND P6, PT, R6, R233, PT ;  /* 0x000000e90600720c */ /* 0x000fe20003fc4070 */
[----:B------:R-:W-:Y:S02]  /*1940*/  IMAD.MOV R11, RZ, RZ, -R11 ;  /* 0x000000ffff0b7224 */ /* 0x000fe400078e0a0b */
[----:B------:R-:W-:-:S04]  /*1950*/  IMAD.HI.U32 R10, R9, R225, RZ ;  /* 0x000000e1090a7227 */ /* 0x000fc800078e00ff */
[C---:B------:R-:W-:Y:S02]  /*1960*/  IMAD R235, R6.reuse, R11, R235 ;  /* 0x0000000b06eb7224 */ /* 0x040fe400078e02eb */
[--C-:B------:R-:W-:Y:S02]  /*1970*/  @!P2 IMAD.IADD R227, R227, 0x1, -R6.reuse ;  /* 0x00000001e3e3a824 */ /* 0x100fe400078e0a06 */
[--C-:B------:R-:W-:Y:S01]  /*1980*/  @!P0 IMAD.IADD R231, R231, 0x1, -R6.reuse ;  /* 0x00000001e7e78824 */ /* 0x100fe200078e0a06 */
[C---:B------:R-:W-:Y:S01]  /*1990*/  ISETP.GT.U32.AND P2, PT, R6.reuse, R235, PT ;  /* 0x000000eb0600720c */ /* 0x040fe20003f44070 */
[----:B------:R-:W-:Y:S01]  /*19a0*/  @!P5 IMAD.IADD R247, R247, 0x1, -R6 ;  /* 0x00000001f7f7d824 */ /* 0x000fe200078e0a06 */
[----:B------:R-:W-:Y:S01]  /*19b0*/  ISETP.GE.AND P0, PT, R199, RZ, PT ;  /* 0x000000ffc700720c */ /* 0x000fe20003f06270 */
[----:B------:R-:W-:Y:S01]  /*19c0*/  @!P3 IMAD.MOV R217, RZ, RZ, -R217 ;  /* 0x000000ffffd9b224 */ /* 0x000fe200078e0ad9 */
[----:B------:R-:W-:Y:S01]  /*19d0*/  ISETP.GT.U32.AND P3, PT, R6, R237, PT ;  /* 0x000000ed0600720c */ /* 0x000fe20003f64070 */
[----:B------:R-:W-:Y:S01]  /*19e0*/  IMAD.MOV R10, RZ, RZ, -R10 ;  /* 0x000000ffff0a7224 */ /* 0x000fe200078e0a0a */
[----:B------:R-:W-:Y:S01]  /*19f0*/  ISETP.GE.AND P5, PT, R196, RZ, PT ;  /* 0x000000ffc400720c */ /* 0x000fe20003fa6270 */
[----:B------:R-:W-:Y:S01]  /*1a00*/  @!P6 IMAD.IADD R233, R233, 0x1, -R6 ;  /* 0x00000001e9e9e824 */ /* 0x000fe200078e0a06 */
[C---:B------:R-:W-:Y:S01]  /*1a10*/  ISETP.GT.U32.AND P6, PT, R6.reuse, R247, PT ;  /* 0x000000f70600720c */ /* 0x040fe20003fc4070 */
[----:B------:R-:W-:Y:S01]  /*1a20*/  IMAD R225, R6, R10, R225 ;  /* 0x0000000a06e17224 */ /* 0x000fe200078e02e1 */
[----:B------:R-:W-:Y:S01]  /*1a30*/  IABS R199, R182 ;  /* 0x000000b600c77213 */ /* 0x000fe20000000000 */
[----:B------:R-:W-:-:S04]  /*1a40*/  IMAD.HI.U32 R11, R9, R223, RZ ;  /* 0x000000df090b7227 */ /* 0x000fc800078e00ff */
[----:B------:R-:W-:Y:S01]  /*1a50*/  @!P1 IMAD.MOV R227, RZ, RZ, -R227 ;  /* 0x000000ffffe39224 */ /* 0x000fe200078e0ae3 */
[----:B------:R-:W-:Y:S01]  /*1a60*/  ISETP.GT.U32.AND P1, PT, R6, R225, PT ;  /* 0x000000e10600720c */ /* 0x000fe20003f24070 */
[----:B------:R-:W-:Y:S02]  /*1a70*/  IMAD.MOV R11, RZ, RZ, -R11 ;  /* 0x000000ffff0b7224 */ /* 0x000fe400078e0a0b */
[--C-:B------:R-:W-:Y:S01]  /*1a80*/  @!P2 IMAD.IADD R235, R235, 0x1, -R6.reuse ;  /* 0x00000001ebeba824 */ /* 0x100fe200078e0a06 */
[----:B------:R-:W-:Y:S01]  /*1a90*/  ISETP.GE.AND P2, PT, R198, RZ, PT ;  /* 0x000000ffc600720c */ /* 0x000fe20003f46270 */
[----:B------:R-:W-:Y:S01]  /*1aa0*/  @!P0 IMAD.MOV R231, RZ, RZ, -R231 ;  /* 0x000000ffffe78224 */ /* 0x000fe200078e0ae7 */
[C---:B------:R-:W-:Y:S01]  /*1ab0*/  ISETP.GT.U32.AND P0, PT, R6.reuse, R233, PT ;  /* 0x000000e90600720c */ /* 0x040fe20003f04070 */
[--C-:B------:R-:W-:Y:S01]  /*1ac0*/  @!P3 IMAD.IADD R237, R237, 0x1, -R6.reuse ;  /* 0x00000001ededb824 */ /* 0x100fe200078e0a06 */
[----:B------:R-:W-:Y:S01]  /*1ad0*/  ISETP.GE.AND P3, PT, R197, RZ, PT ;  /* 0x000000ffc500720c */ /* 0x000fe20003f66270 */
[C---:B------:R-:W-:Y:S01]  /*1ae0*/  IMAD R223, R6.reuse, R11, R223 ;  /* 0x0000000b06df7224 */ /* 0x040fe200078e02df */
[----:B------:R-:W-:Y:S01]  /*1af0*/  IABS R197, R180 ;  /* 0x000000b400c57213 */ /* 0x000fe20000000000 */
[----:B------:R-:W-:Y:S01]  /*1b00*/  @!P4 IMAD.MOV R243, RZ, RZ, -R243 ;  /* 0x000000fffff3c224 */ /* 0x000fe200078e0af3 */
[----:B------:R-:W-:Y:S01]  /*1b10*/  ISETP.GT.U32.AND P4, PT, R6, R235, PT ;  /* 0x000000eb0600720c */ /* 0x000fe20003f84070 */
[----:B------:R-:W-:Y:S01]  /*1b20*/  @!P6 IMAD.IADD R247, R247, 0x1, -R6 ;  /* 0x00000001f7f7e824 */ /* 0x000fe200078e0a06 */
[----:B------:R-:W-:Y:S01]  /*1b30*/  ISETP.GE.AND P6, PT, R191, RZ, PT ;  /* 0x000000ffbf00720c */ /* 0x000fe20003fc6270 */
[----:B------:R-:W-:Y:S01]  /*1b40*/  IMAD.HI.U32 R10, R9, R221, RZ ;  /* 0x000000dd090a7227 */ /* 0x000fe200078e00ff */
[----:B------:R-:W-:-:S03]  /*1b50*/  IABS R191, R178 ;  /* 0x000000b200bf7213 */ /* 0x000fc60000000000 */
[----:B------:R-:W-:Y:S01]  /*1b60*/  @!P5 IMAD.MOV R237, RZ, RZ, -R237 ;  /* 0x000000ffffedd224 */ /* 0x000fe200078e0aed */
[----:B------:R-:W-:Y:S01]  /*1b70*/  ISETP.GT.U32.AND P5, PT, R6, R223, PT ;  /* 0x000000df0600720c */ /* 0x000fe20003fa4070 */
[----:B------:R-:W-:Y:S02]  /*1b80*/  IMAD.MOV R10, RZ, RZ, -R10 ;  /* 0x000000ffff0a7224 */ /* 0x000fe400078e0a0a */
[--C-:B------:R-:W-:Y:S01]  /*1b90*/  @!P1 IMAD.IADD R225, R225, 0x1, -R6.reuse ;  /* 0x00000001e1e19824 */ /* 0x100fe200078e0a06 */
[----:B------:R-:W-:Y:S01]  /*1ba0*/  ISETP.GE.AND P1, PT, R194, RZ, PT ;  /* 0x000000ffc200720c */ /* 0x000fe20003f26270 */
[--C-:B------:R-:W-:Y:S01]  /*1bb0*/  @!P0 IMAD.IADD R233, R233, 0x1, -R6.reuse ;  /* 0x00000001e9e98824 */ /* 0x100fe200078e0a06 */
[----:B------:R-:W-:Y:S01]  /*1bc0*/  ISETP.GE.AND P0, PT, R193, RZ, PT ;  /* 0x000000ffc100720c */ /* 0x000fe20003f06270 */
[C---:B------:R-:W-:Y:S01]  /*1bd0*/  IMAD R221, R6.reuse, R10, R221 ;  /* 0x0000000a06dd7224 */ /* 0x040fe200078e02dd */
[----:B------:R-:W-:Y:S01]  /*1be0*/  IABS R193, R177 ;  /* 0x000000b100c17213 */ /* 0x000fe20000000000 */
[----:B------:R-:W-:Y:S01]  /*1bf0*/  @!P2 IMAD.MOV R247, RZ, RZ, -R247 ;  /* 0x000000fffff7a224 */ /* 0x000fe200078e0af7 */
[----:B------:R-:W-:Y:S01]  /*1c00*/  ISETP.GT.U32.AND P2, PT, R6, R225, PT ;  /* 0x000000e10600720c */ /* 0x000fe20003f44070 */
[--C-:B------:R-:W-:Y:S01]  /*1c10*/  @!P4 IMAD.IADD R235, R235, 0x1, -R6.reuse ;  /* 0x00000001ebebc824 */ /* 0x100fe200078e0a06 */
[----:B------:R-:W-:Y:S01]  /*1c20*/  ISETP.GE.AND P4, PT, R192, RZ, PT ;  /* 0x000000ffc000720c */ /* 0x000fe20003f86270 */
[----:B------:R-:W-:Y:S01]  /*1c30*/  @!P6 IMAD.MOV R233, RZ, RZ, -R233 ;  /* 0x000000ffffe9e224 */ /* 0x000fe200078e0ae9 */
[----:B------:R-:W-:Y:S01]  /*1c40*/  ISETP.GT.U32.AND P6, PT, R6, R221, PT ;  /* 0x000000dd0600720c */ /* 0x000fe20003fc4070 */
[----:B------:R-:W-:-:S02]  /*1c50*/  @!P5 IMAD.IADD R223, R223, 0x1, -R6 ;  /* 0x00000001dfdfd824 */ /* 0x000fc400078e0a06 */
[----:B------:R-:W-:-:S03]  /*1c60*/  IMAD.HI.U32 R10, R9, R219, RZ ;  /* 0x000000db090a7227 */ /* 0x000fc600078e00ff */
[----:B------:R-:W-:Y:S01]  /*1c70*/  ISETP.GT.U32.AND P5, PT, R6, R223, PT ;  /* 0x000000df0600720c */ /* 0x000fe20003fa4070 */
[----:B------:R-:W-:Y:S02]  /*1c80*/  IMAD.MOV R12, RZ, RZ, -R10 ;  /* 0x000000ffff0c7224 */ /* 0x000fe400078e0a0a */
[----:B------:R-:W-:-:S04]  /*1c90*/  IMAD.HI.U32 R10, R9, R213, RZ ;  /* 0x000000d5090a7227 */ /* 0x000fc800078e00ff */
[----:B------:R-:W-:Y:S01]  /*1ca0*/  @!P2 IMAD.IADD R225, R225, 0x1, -R6 ;  /* 0x00000001e1e1a824 */ /* 0x000fe200078e0a06 */
[----:B------:R-:W-:Y:S01]  /*1cb0*/  ISETP.GE.AND P2, PT, R190, RZ, PT ;  /* 0x000000ffbe00720c */ /* 0x000fe20003f46270 */
[----:B------:R-:W-:Y:S02]  /*1cc0*/  IMAD R219, R6, R12, R219 ;  /* 0x0000000c06db7224 */ /* 0x000fe400078e02db */
[----:B------:R-:W-:Y:S02]  /*1cd0*/  IMAD.MOV R10, RZ, RZ, -R10 ;  /* 0x000000ffff0a7224 */ /* 0x000fe400078e0a0a */
[----:B------:R-:W-:-:S04]  /*1ce0*/  IMAD.HI.U32 R11, R9, R215, RZ ;  /* 0x000000d7090b7227 */ /* 0x000fc800078e00ff */
[----:B------:R-:W-:Y:S02]  /*1cf0*/  @!P6 IMAD.IADD R221, R221, 0x1, -R6 ;  /* 0x00000001dddde824 */ /* 0x000fe400078e0a06 */
[----:B------:R-:W-:Y:S01]  /*1d00*/  @!P4 IMAD.MOV R225, RZ, RZ, -R225 ;  /* 0x000000ffffe1c224 */ /* 0x000fe200078e0ae1 */
[C---:B------:R-:W-:Y:S01]  /*1d10*/  ISETP.GT.U32.AND P4, PT, R6.reuse, R219, PT ;  /* 0x000000db0600720c */ /* 0x040fe20003f84070 */
[C---:B------:R-:W-:Y:S01]  /*1d20*/  IMAD R213, R6.reuse, R10, R213 ;  /* 0x0000000a06d57224 */ /* 0x040fe200078e02d5 */
[----:B------:R-:W-:Y:S01]  /*1d30*/  ISETP.GT.U32.AND P6, PT, R6, R221, PT ;  /* 0x000000dd0600720c */ /* 0x000fe20003fc4070 */
[----:B------:R-:W-:Y:S02]  /*1d40*/  IMAD.MOV R11, RZ, RZ, -R11 ;  /* 0x000000ffff0b7224 */ /* 0x000fe400078e0a0b */
[----:B------:R-:W-:-:S04]  /*1d50*/  IMAD.HI.U32 R10, R9, R211, RZ ;  /* 0x000000d3090a7227 */ /* 0x000fc800078e00ff */
[----:B------:R-:W-:Y:S01]  /*1d60*/  @!P5 IMAD.IADD R223, R223, 0x1, -R6 ;  /* 0x00000001dfdfd824 */ /* 0x000fe200078e0a06 */
[----:B------:R-:W-:Y:S01]  /*1d70*/  ISETP.GE.AND P5, PT, R189, RZ, PT ;  /* 0x000000ffbd00720c */ /* 0x000fe20003fa6270 */
[C---:B------:R-:W-:Y:S01]  /*1d80*/  IMAD R215, R6.reuse, R11, R215 ;  /* 0x0000000b06d77224 */ /* 0x040fe200078e02d7 */
[----:B------:R-:W-:Y:S01]  /*1d90*/  IABS R189, R179 ;  /* 0x000000b300bd7213 */ /* 0x000fe20000000000 */
[----:B------:R-:W-:Y:S02]  /*1da0*/  IMAD.MOV R10, RZ, RZ, -R10 ;  /* 0x000000ffff0a7224 */ /* 0x000fe400078e0a0a */
[----:B------:R-:W-:Y:S01]  /*1db0*/  @!P0 IMAD.MOV R223, RZ, RZ, -R223 ;  /* 0x000000ffffdf8224 */ /* 0x000fe200078e0adf */
[C---:B------:R-:W-:Y:S01]  /*1dc0*/  ISETP.GT.U32.AND P0, PT, R6.reuse, R215, PT ;  /* 0x000000d70600720c */ /* 0x040fe20003f04070 */
[----:B------:R-:W-:Y:S02]  /*1dd0*/  IMAD R211, R6, R10, R211 ;  /* 0x0000000a06d37224 */ /* 0x000fe400078e02d3 */
[----:B------:R-:W-:-:S02]  /*1de0*/  @!P4 IMAD.IADD R219, R219, 0x1, -R6 ;  /* 0x00000001dbdbc824 */ /* 0x000fc400078e0a06 */
[----:B------:R-:W-:Y:S01]  /*1df0*/  @!P6 IMAD.IADD R221, R221, 0x1, -R6 ;  /* 0x00000001dddde824 */ /* 0x000fe200078e0a06 */
[C---:B------:R-:W-:Y:S01]  /*1e00*/  ISETP.GT.U32.AND P4, PT, R6.reuse, R211, PT ;  /* 0x000000d30600720c */ /* 0x040fe20003f84070 */
[----:B------:R-:W-:Y:S01]  /*1e10*/  IMAD.HI.U32 R10, R9, R209, RZ ;  /* 0x000000d1090a7227 */ /* 0x000fe200078e00ff */
[----:B------:R-:W-:-:S03]  /*1e20*/  ISETP.GT.U32.AND P6, PT, R6, R213, PT ;  /* 0x000000d50600720c */ /* 0x000fc60003fc4070 */
[----:B------:R-:W-:Y:S02]  /*1e30*/  @!P1 IMAD.MOV R221, RZ, RZ, -R221 ;  /* 0x000000ffffdd9224 */ /* 0x000fe400078e0add */
[----:B------:R-:W-:Y:S01]  /*1e40*/  @!P0 IMAD.IADD R215, R215, 0x1, -R6 ;  /* 0x00000001d7d78824 */ /* 0x000fe200078e0a06 */
[C---:B------:R-:W-:Y:S01]  /*1e50*/  ISETP.GT.U32.AND P0, PT, R6.reuse, R219, PT ;  /* 0x000000db0600720c */ /* 0x040fe20003f04070 */
[----:B------:R-:W-:Y:S02]  /*1e60*/  IMAD.MOV R10, RZ, RZ, -R10 ;  /* 0x000000ffff0a7224 */ /* 0x000fe400078e0a0a */
[----:B------:R-:W-:Y:S01]  /*1e70*/  IMAD.HI.U32 R11, R9, R207, RZ ;  /* 0x000000cf090b7227 */ /* 0x000fe200078e00ff */
[----:B------:R-:W-:-:S03]  /*1e80*/  ISETP.GT.U32.AND P1, PT, R6, R215, PT ;  /* 0x000000d70600720c */ /* 0x000fc60003f24070 */
[--C-:B------:R-:W-:Y:S02]  /*1e90*/  @!P4 IMAD.IADD R211, R211, 0x1, -R6.reuse ;  /* 0x00000001d3d3c824 */ /* 0x100fe400078e0a06 */
[----:B------:R-:W-:Y:S02]  /*1ea0*/  @!P6 IMAD.IADD R213, R213, 0x1, -R6 ;  /* 0x00000001d5d5e824 */ /* 0x000fe400078e0a06 */
[C---:B------:R-:W-:Y:S01]  /*1eb0*/  IMAD R209, R6.reuse, R10, R209 ;  /* 0x0000000a06d17224 */ /* 0x040fe200078e02d1 */
[C---:B------:R-:W-:Y:S01]  /*1ec0*/  ISETP.GT.U32.AND P4, PT, R6.reuse, R211, PT ;  /* 0x000000d30600720c */ /* 0x040fe20003f84070 */
[----:B------:R-:W-:Y:S01]  /*1ed0*/  IMAD.MOV R11, RZ, RZ, -R11 ;  /* 0x000000ffff0b7224 */ /* 0x000fe200078e0a0b */
[----:B------:R-:W-:Y:S01]  /*1ee0*/  ISETP.GT.U32.AND P6, PT, R6, R213, PT ;  /* 0x000000d50600720c */ /* 0x000fe20003fc4070 */
[----:B------:R-:W-:-:S04]  /*1ef0*/  IMAD.HI.U32 R10, R9, R205, RZ ;  /* 0x000000cd090a7227 */ /* 0x000fc800078e00ff */
[C---:B------:R-:W-:Y:S02]  /*1f00*/  IMAD R207, R6.reuse, R11, R207 ;  /* 0x0000000b06cf7224 */ /* 0x040fe400078e02cf */
[----:B------:R-:W-:Y:S02]  /*1f10*/  IMAD.MOV R10, RZ, RZ, -R10 ;  /* 0x000000ffff0a7224 */ /* 0x000fe400078e0a0a */
[--C-:B------:R-:W-:Y:S01]  /*1f20*/  @!P1 IMAD.IADD R215, R215, 0x1, -R6.reuse ;  /* 0x00000001d7d79824 */ /* 0x100fe200078e0a06 */
[C---:B------:R-:W-:Y:S01]  /*1f30*/  ISETP.GT.U32.AND P1, PT, R6.reuse, R207, PT ;  /* 0x000000cf0600720c */ /* 0x040fe20003f24070 */
[C---:B------:R-:W-:Y:S02]  /*1f40*/  IMAD R205, R6.reuse, R10, R205 ;  /* 0x0000000a06cd7224 */ /* 0x040fe400078e02cd */
[--C-:B------:R-:W-:Y:S02]  /*1f50*/  @!P4 IMAD.IADD R211, R211, 0x1, -R6.reuse ;  /* 0x00000001d3d3c824 */ /* 0x100fe400078e0a06 */
[----:B------:R-:W-:Y:S01]  /*1f60*/  @!P6 IMAD.IADD R213, R213, 0x1, -R6 ;  /* 0x00000001d5d5e824 */ /* 0x000fe200078e0a06 */
[----:B------:R-:W-:Y:S01]  /*1f70*/  ISETP.GT.U32.AND P4, PT, R6, R205, PT ;  /* 0x000000cd0600720c */ /* 0x000fe20003f84070 */
[----:B------:R-:W-:Y:S01]  /*1f80*/  IMAD.HI.U32 R10, R9, R203, RZ ;  /* 0x000000cb090a7227 */ /* 0x000fe200078e00ff */
[----:B------:R-:W-:-:S03]  /*1f90*/  ISETP.GE.AND P6, PT, R188, RZ, PT ;  /* 0x000000ffbc00720c */ /* 0x000fc60003fc6270 */
[----:B------:R-:W-:Y:S02]  /*1fa0*/  IMAD.MOV R10, RZ, RZ, -R10 ;  /* 0x000000ffff0a7224 */ /* 0x000fe400078e0a0a */
[----:B------:R-:W-:Y:S01]  /*1fb0*/  @!P1 IMAD.IADD R207, R207, 0x1, -R6 ;  /* 0x00000001cfcf9824 */ /* 0x000fe200078e0a06 */
[----:B------:R-:W-:Y:S01]  /*1fc0*/  ISETP.GE.AND P1, PT, R187, RZ, PT ;  /* 0x000000ffbb00720c */ /* 0x000fe20003f26270 */
[----:B------:R-:W-:Y:S01]  /*1fd0*/  IMAD R203, R6, R10, R203 ;  /* 0x0000000a06cb7224 */ /* 0x000fe200078e02cb */
[----:B------:R-:W-:Y:S01]  /*1fe0*/  IABS R187, R173 ;  /* 0x000000ad00bb7213 */ /* 0x000fe20000000000 */
[----:B------:R-:W-:-:S04]  /*1ff0*/  IMAD.HI.U32 R10, R9, R201, RZ ;  /* 0x000000c9090a7227 */ /* 0x000fc800078e00ff */
[----:B------:R-:W-:Y:S01]  /*2000*/  @!P4 IMAD.IADD R205, R205, 0x1, -R6 ;  /* 0x00000001cdcdc824 */ /* 0x000fe200078e0a06 */
[C---:B------:R-:W-:Y:S01]  /*2010*/  ISETP.GT.U32.AND P4, PT, R6.reuse, R207, PT ;  /* 0x000000cf0600720c */ /* 0x040fe20003f84070 */
[----:B------:R-:W-:Y:S01]  /*2020*/  @!P6 IMAD.MOV R211, RZ, RZ, -R211 ;  /* 0x000000ffffd3e224 */ /* 0x000fe200078e0ad3 */
[----:B------:R-:W-:Y:S01]  /*2030*/  ISETP.GT.U32.AND P6, PT, R6, R203, PT ;  /* 0x000000cb0600720c */ /* 0x000fe20003fc4070 */
[----:B------:R-:W-:-:S04]  /*2040*/  IMAD.HI.U32 R11, R9, R199, RZ ;  /* 0x000000c7090b7227 */ /* 0x000fc800078e00ff */
[----:B------:R-:W-:Y:S02]  /*2050*/  IMAD.MOV R10, RZ, RZ, -R10 ;  /* 0x000000ffff0a7224 */ /* 0x000fe400078e0a0a */
[----:B------:R-:W-:Y:S02]  /*2060*/  IMAD.MOV R11, RZ, RZ, -R11 ;  /* 0x000000ffff0b7224 */ /* 0x000fe400078e0a0b */
[C---:B------:R-:W-:Y:S02]  /*2070*/  IMAD R201, R6.reuse, R10, R201 ;  /* 0x0000000a06c97224 */ /* 0x040fe400078e02c9 */
[C---:B------:R-:W-:Y:S02]  /*2080*/  IMAD R199, R6.reuse, R11, R199 ;  /* 0x0000000b06c77224 */ /* 0x040fe400078e02c7 */
[--C-:B------:R-:W-:Y:S01]  /*2090*/  @!P4 IMAD.IADD R207, R207, 0x1, -R6.reuse ;  /* 0x00000001cfcfc824 */ /* 0x100fe200078e0a06 */
[C---:B------:R-:W-:Y:S01]  /*20a0*/  ISETP.GT.U32.AND P4, PT, R6.reuse, R201, PT ;  /* 0x000000c90600720c */ /* 0x040fe20003f84070 */
[----:B------:R-:W-:Y:S01]  /*20b0*/  @!P6 IMAD.IADD R203, R203, 0x1, -R6 ;  /* 0x00000001cbcbe824 */ /* 0x000fe200078e0a06 */
[----:B------:R-:W-:Y:S01]  /*20c0*/  ISETP.GT.U32.AND P6, PT, R6, R199, PT ;  /* 0x000000c70600720c */ /* 0x000fe20003fc4070 */
[----:B------:R-:W-:Y:S01]  /*20d0*/  @!P3 IMAD.MOV R241, RZ, RZ, -R241 ;  /* 0x000000fffff1b224 */ /* 0x000fe200078e0af1 */
[----:B------:R-:W-:Y:S01]  /*20e0*/  ISETP.GE.AND P3, PT, R195, RZ, PT ;  /* 0x000000ffc300720c */ /* 0x000fe20003f66270 */
[----:B------:R-:W-:Y:S01]  /*20f0*/  IMAD.HI.U32 R10, R9, R197, RZ ;  /* 0x000000c5090a7227 */ /* 0x000fe200078e00ff */
[----:B------:R-:W-:-:S03]  /*2100*/  IABS R195, R181 ;  /* 0x000000b500c37213 */ /* 0x000fc60000000000 */
[----:B------:R-:W-:Y:S02]  /*2110*/  IMAD.MOV R10, RZ, RZ, -R10 ;  /* 0x000000ffff0a7224 */ /* 0x000fe400078e0a0a */
[----:B------:R-:W-:-:S04]  /*2120*/  IMAD.HI.U32 R11, R9, R195, RZ ;  /* 0x000000c3090b7227 */ /* 0x000fc800078e00ff */
[--C-:B------:R-:W-:Y:S01]  /*2130*/  @!P4 IMAD.IADD R201, R201, 0x1, -R6.reuse ;  /* 0x00000001c9c9c824 */ /* 0x100fe200078e0a06 */
[C---:B------:R-:W-:Y:S01]  /*2140*/  ISETP.GT.U32.AND P4, PT, R6.reuse, R203, PT ;  /* 0x000000cb0600720c */ /* 0x040fe20003f84070 */
[----:B------:R-:W-:Y:S02]  /*2150*/  @!P6 IMAD.IADD R199, R199, 0x1, -R6 ;  /* 0x00000001c7c7e824 */ /* 0x000fe400078e0a06 */
[----:B------:R-:W-:Y:S01]  /*2160*/  IMAD.MOV R11, RZ, RZ, -R11 ;  /* 0x000000ffff0b7224 */ /* 0x000fe200078e0a0b */
[C---:B------:R-:W-:Y:S01]  /*2170*/  ISETP.GT.U32.AND P6, PT, R6.reuse, R201, PT ;  /* 0x000000c90600720c */ /* 0x040fe20003fc4070 */
[----:B------:R-:W-:Y:S01]  /*2180*/  @!P1 IMAD.MOV R207, RZ, RZ, -R207 ;  /* 0x000000ffffcf9224 */ /* 0x000fe200078e0acf */
[C---:B------:R-:W-:Y:S01]  /*2190*/  ISETP.GT.U32.AND P1, PT, R6.reuse, R199, PT ;  /* 0x000000c70600720c */ /* 0x040fe20003f24070 */
[C---:B------:R-:W-:Y:S02]  /*21a0*/  IMAD R195, R6.reuse, R11, R195 ;  /* 0x0000000b06c37224 */ /* 0x040fe400078e02c3 */
[----:B------:R-:W-:-:S02]  /*21b0*/  IMAD R197, R6, R10, R197 ;  /* 0x0000000a06c57224 */ /* 0x000fc400078e02c5 */
[----:B------:R-:W-:-:S04]  /*21c0*/  IMAD.HI.U32 R10, R9, R193, RZ ;  /* 0x000000c1090a7227 */ /* 0x000fc800078e00ff */
[----:B------:R-:W-:Y:S02]  /*21d0*/  IMAD.MOV R10, RZ, RZ, -R10 ;  /* 0x000000ffff0a7224 */ /* 0x000fe400078e0a0a */
[--C-:B------:R-:W-:Y:S01]  /*21e0*/  @!P6 IMAD.IADD R201, R201, 0x1, -R6.reuse ;  /* 0x00000001c9c9e824 */ /* 0x100fe200078e0a06 */
[C---:B------:R-:W-:Y:S01]  /*21f0*/  ISETP.GT.U32.AND P6, PT, R6.reuse, R195, PT ;  /* 0x000000c30600720c */ /* 0x040fe20003fc4070 */
[----:B------:R-:W-:Y:S01]  /*2200*/  @!P0 IMAD.IADD R219, R219, 0x1, -R6 ;  /* 0x00000001dbdb8824 */ /* 0x000fe200078e0a06 */
[C---:B------:R-:W-:Y:S01]  /*2210*/  ISETP.GT.U32.AND P0, PT, R6.reuse, R209, PT ;  /* 0x000000d10600720c */ /* 0x040fe20003f04070 */
[----:B------:R-:W-:Y:S02]  /*2220*/  IMAD R193, R6, R10, R193 ;  /* 0x0000000a06c17224 */ /* 0x000fe400078e02c1 */
[----:B------:R-:W-:Y:S01]  /*2230*/  @!P3 IMAD.MOV R235, RZ, RZ, -R235 ;  /* 0x000000ffffebb224 */ /* 0x000fe200078e0aeb */
[----:B------:R-:W-:Y:S01]  /*2240*/  ISETP.GE.AND P3, PT, R14, RZ, PT ;  /* 0x000000ff0e00720c */ /* 0x000fe20003f66270 */
[----:B------:R-:W-:Y:S01]  /*2250*/  IMAD.HI.U32 R10, R9, R191, RZ ;  /* 0x000000bf090a7227 */ /* 0x000fe200078e00ff */
[----:B------:R-:W-:-:S03]  /*2260*/  IABS R14, R168 ;  /* 0x000000a8000e7213 */ /* 0x000fc60000000000 */
[--C-:B------:R-:W-:Y:S01]  /*2270*/  @!P1 IMAD.IADD R199, R199, 0x1, -R6.reuse ;  /* 0x00000001c7c79824 */ /* 0x100fe200078e0a06 */
[C---:B------:R-:W-:Y:S01]  /*2280*/  ISETP.GT.U32.AND P1, PT, R6.reuse, R193, PT ;  /* 0x000000c10600720c */ /* 0x040fe20003f24070 */
[----:B------:R-:W-:Y:S02]  /*2290*/  @!P6 IMAD.IADD R195, R195, 0x1, -R6 ;  /* 0x00000001c3c3e824 */ /* 0x000fe400078e0a06 */
[----:B------:R-:W-:Y:S02]  /*22a0*/  IMAD.MOV R11, RZ, RZ, -R10 ;  /* 0x000000ffff0b7224 */ /* 0x000fe400078e0a0a */
[----:B------:R-:W-:Y:S01]  /*22b0*/  IMAD.HI.U32 R10, R9, R189, RZ ;  /* 0x000000bd090a7227 */ /* 0x000fe200078e00ff */
[----:B------:R-:W-:-:S03]  /*22c0*/  ISETP.GT.U32.AND P6, PT, R6, R195, PT ;  /* 0x000000c30600720c */ /* 0x000fc60003fc4070 */
[----:B------:R-:W-:Y:S02]  /*22d0*/  IMAD R191, R6, R11, R191 ;  /* 0x0000000b06bf7224 */ /* 0x000fe400078e02bf */
[----:B------:R-:W-:Y:S01]  /*22e0*/  @!P0 IMAD.IADD R209, R209, 0x1, -R6 ;  /* 0x00000001d1d18824 */ /* 0x000fe200078e0a06 */
[----:B------:R-:W-:Y:S01]  /*22f0*/  ISETP.GE.AND P0, PT, R186, RZ, PT ;  /* 0x000000ffba00720c */ /* 0x000fe20003f06270 */
[----:B------:R-:W-:Y:S02]  /*2300*/  IMAD.MOV R12, RZ, RZ, -R10 ;  /* 0x000000ffff0c7224 */ /* 0x000fe400078e0a0a */
[----:B------:R-:W-:Y:S01]  /*2310*/  @!P3 IMAD.MOV R219, RZ, RZ, -R219 ;  /* 0x000000ffffdbb224 */ /* 0x000fe200078e0adb */
[----:B------:R-:W-:Y:S01]  /*2320*/  ISETP.GT.U32.AND P3, PT, R6, R209, PT ;  /* 0x000000d10600720c */ /* 0x000fe20003f64070 */
[----:B------:R-:W-:-:S04]  /*2330*/  IMAD.HI.U32 R10, R9, R187, RZ ;  /* 0x000000bb090a7227 */ /* 0x000fc800078e00ff */
[--C-:B------:R-:W-:Y:S01]  /*2340*/  @!P6 IMAD.IADD R195, R195, 0x1, -R6.reuse ;  /* 0x00000001c3c3e824 */ /* 0x100fe200078e0a06 */
[C---:B------:R-:W-:Y:S01]  /*2350*/  ISETP.GT.U32.AND P6, PT, R6.reuse, R191, PT ;  /* 0x000000bf0600720c */ /* 0x040fe20003fc4070 */
[----:B------:R-:W-:Y:S02]  /*2360*/  @!P1 IMAD.IADD R193, R193, 0x1, -R6 ;  /* 0x00000001c1c19824 */ /* 0x000fe400078e0a06 */
[----:B------:R-:W-:Y:S02]  /*2370*/  IMAD.MOV R10, RZ, RZ, -R10 ;  /* 0x000000ffff0a7224 */ /* 0x000fe400078e0a0a */
[----:B------:R-:W-:Y:S01]  /*2380*/  @!P5 IMAD.MOV R213, RZ, RZ, -R213 ;  /* 0x000000ffffd5d224 */ /* 0x000fe200078e0ad5 */
[C---:B------:R-:W-:Y:S01]  /*2390*/  ISETP.GT.U32.AND P1, PT, R6.reuse, R193, PT ;  /* 0x000000c10600720c */ /* 0x040fe20003f24070 */
[--C-:B------:R-:W-:Y:S01]  /*23a0*/  @!P4 IMAD.IADD R203, R203, 0x1, -R6.reuse ;  /* 0x00000001cbcbc824 */ /* 0x100fe200078e0a06 */
[----:B------:R-:W-:Y:S01]  /*23b0*/  ISETP.GE.AND P5, PT, R183, RZ, PT ;  /* 0x000000ffb700720c */ /* 0x000fe20003fa6270 */
[C---:B------:R-:W-:Y:S01]  /*23c0*/  IMAD R187, R6.reuse, R10, R187 ;  /* 0x0000000a06bb7224 */ /* 0x040fe200078e02bb */
[C---:B------:R-:W-:Y:S01]  /*23d0*/  ISETP.GT.U32.AND P4, PT, R6.reuse, R197, PT ;  /* 0x000000c50600720c */ /* 0x040fe20003f84070 */
[----:B------:R-:W-:Y:S01]  /*23e0*/  @!P2 IMAD.MOV R215, RZ, RZ, -R215 ;  /* 0x000000ffffd7a224 */ /* 0x000fe200078e0ad7 */
[----:B------:R-:W-:Y:S01]  /*23f0*/  IABS R183, R175 ;  /* 0x000000af00b77213 */ /* 0x000fe20000000000 */
[--C-:B------:R-:W-:Y:S01]  /*2400*/  @!P6 IMAD.IADD R191, R191, 0x1, -R6.reuse ;  /* 0x00000001bfbfe824 */ /* 0x100fe200078e0a06 */
[C---:B------:R-:W-:Y:S01]  /*2410*/  ISETP.GT.U32.AND P2, PT, R6.reuse, R205, PT ;  /* 0x000000cd0600720c */ /* 0x040fe20003f44070 */
[----:B------:R-:W-:Y:S01]  /*2420*/  @!P3 IMAD.IADD R209, R209, 0x1, -R6 ;  /* 0x00000001d1d1b824 */ /* 0x000fe200078e0a06 */
[----:B------:R-:W-:Y:S01]  /*2430*/  ISETP.GT.U32.AND P6, PT, R6, R187, PT ;  /* 0x000000bb0600720c */ /* 0x000fe20003fc4070 */
[----:B------:R-:W-:Y:S01]  /*2440*/  IMAD.HI.U32 R10, R9, R183, RZ ;  /* 0x000000b7090a7227 */ /* 0x000fe200078e00ff */
[----:B------:R-:W-:-:S02]  /*2450*/  ISETP.GE.AND P3, PT, R185, RZ, PT ;  /* 0x000000ffb900720c */ /* 0x000fc40003f66270 */
[----:B------:R-:W-:Y:S01]  /*2460*/  IABS R185, R174 ;  /* 0x000000ae00b97213 */ /* 0x000fe20000000000 */
[C---:B------:R-:W-:Y:S02]  /*2470*/  IMAD R189, R6.reuse, R12, R189 ;  /* 0x0000000c06bd7224 */ /* 0x040fe400078e02bd */
[----:B------:R-:W-:Y:S02]  /*2480*/  IMAD.MOV R10, RZ, RZ, -R10 ;  /* 0x000000ffff0a7224 */ /* 0x000fe400078e0a0a */
[----:B------:R-:W-:Y:S01]  /*2490*/  @!P1 IMAD.IADD R193, R193, 0x1, -R6 ;  /* 0x00000001c1c19824 */ /* 0x000fe200078e0a06 */
[----:B------:R-:W-:Y:S01]  /*24a0*/  ISETP.GT.U32.AND P1, PT, R6, R189, PT ;  /* 0x000000bd0600720c */ /* 0x000fe20003f24070 */
[----:B------:R-:W-:Y:S01]  /*24b0*/  @!P0 IMAD.MOV R209, RZ, RZ, -R209 ;  /* 0x000000ffffd18224 */ /* 0x000fe200078e0ad1 */
[----:B------:R-:W-:Y:S01]  /*24c0*/  ISETP.GE.AND P0, PT, R182, RZ, PT ;  /* 0x000000ffb600720c */ /* 0x000fe20003f06270 */
[----:B------:R-:W-:-:S04]  /*24d0*/  IMAD.HI.U32 R11, R9, R185, RZ ;  /* 0x000000b9090b7227 */ /* 0x000fc800078e00ff */
[--C-:B------:R-:W-:Y:S02]  /*24e0*/  @!P4 IMAD.IADD R197, R197, 0x1, -R6.reuse ;  /* 0x00000001c5c5c824 */ /* 0x100fe400078e0a06 */
[----:B------:R-:W-:Y:S02]  /*24f0*/  IMAD R183, R6, R10, R183 ;  /* 0x0000000a06b77224 */ /* 0x000fe400078e02b7 */
[--C-:B------:R-:W-:Y:S01]  /*2500*/  @!P2 IMAD.IADD R205, R205, 0x1, -R6.reuse ;  /* 0x00000001cdcda824 */ /* 0x100fe200078e0a06 */
[----:B------:R-:W-:Y:S01]  /*2510*/  ISETP.GE.AND P2, PT, R184, RZ, PT ;  /* 0x000000ffb800720c */ /* 0x000fe20003f46270 */
[----:B------:R-:W-:Y:S01]  /*2520*/  IMAD.MOV R11, RZ, RZ, -R11 ;  /* 0x000000ffff0b7224 */ /* 0x000fe200078e0a0b */
[C---:B------:R-:W-:Y:S01]  /*2530*/  ISETP.GT.U32.AND P4, PT, R6.reuse, R197, PT ;  /* 0x000000c50600720c */ /* 0x040fe20003f84070 */
[--C-:B------:R-:W-:Y:S01]  /*2540*/  @!P6 IMAD.IADD R187, R187, 0x1, -R6.reuse ;  /* 0x00000001bbbbe824 */ /* 0x100fe200078e0a06 */
[C---:B------:R-:W-:Y:S01]  /*2550*/  ISETP.GT.U32.AND P6, PT, R6.reuse, R183, PT ;  /* 0x000000b70600720c */ /* 0x040fe20003fc4070 */
[----:B------:R-:W-:Y:S01]  /*2560*/  @!P3 IMAD.MOV R203, RZ, RZ, -R203 ;  /* 0x000000ffffcbb224 */ /* 0x000fe200078e0acb */
[----:B------:R-:W-:Y:S01]  /*2570*/  ISETP.GE.AND P3, PT, R181, RZ, PT ;  /* 0x000000ffb500720c */ /* 0x000fe20003f66270 */
[----:B------:R-:W-:Y:S01]  /*2580*/  IMAD R185, R6, R11, R185 ;  /* 0x0000000b06b97224 */ /* 0x000fe200078e02b9 */
[----:B------:R-:W-:Y:S01]  /*2590*/  IABS R181, R176 ;  /* 0x000000b000b57213 */ /* 0x000fe20000000000 */
[----:B------:R-:W-:Y:S01]  /*25a0*/  @!P5 IMAD.MOV R205, RZ, RZ, -R205 ;  /* 0x000000ffffcdd224 */ /* 0x000fe200078e0acd */
[----:B------:R-:W-:Y:S01]  /*25b0*/  ISETP.GE.AND P5, PT, R180, RZ, PT ;  /* 0x000000ffb400720c */ /* 0x000fe20003fa6270 */
[----:B------:R-:W-:Y:S01]  /*25c0*/  @!P1 IMAD.IADD R189, R189, 0x1, -R6 ;  /* 0x00000001bdbd9824 */ /* 0x000fe200078e0a06 */
[C---:B------:R-:W-:Y:S01]  /*25d0*/  ISETP.GT.U32.AND P1, PT, R6.reuse, R185, PT ;  /* 0x000000b90600720c */ /* 0x040fe20003f24070 */
[----:B------:R-:W-:Y:S01]  /*25e0*/  @!P0 IMAD.MOV R199, RZ, RZ, -R199 ;  /* 0x000000ffffc78224 */ /* 0x000fe200078e0ac7 */
[----:B------:R-:W-:Y:S01]  /*25f0*/  ISETP.GT.U32.AND P0, PT, R6, R191, PT ;  /* 0x000000bf0600720c */ /* 0x000fe20003f04070 */
[----:B------:R-:W-:-:S04]  /*2600*/  IMAD.HI.U32 R10, R9, R181, RZ ;  /* 0x000000b5090a7227 */ /* 0x000fc800078e00ff */
[----:B------:R-:W-:Y:S01]  /*2610*/  @!P2 IMAD.MOV R201, RZ, RZ, -R201 ;  /* 0x000000ffffc9a224 */ /* 0x000fe200078e0ac9 */
[----:B------:R-:W-:Y:S01]  /*2620*/  ISETP.GE.AND P2, PT, R177, RZ, PT ;  /* 0x000000ffb100720c */ /* 0x000fe20003f46270 */
[----:B------:R-:W-:Y:S01]  /*2630*/  @!P4 IMAD.IADD R197, R197, 0x1, -R6 ;  /* 0x00000001c5c5c824 */ /* 0x000fe200078e0a06 */
[----:B------:R-:W-:Y:S01]  /*2640*/  IABS R177, R169 ;  /* 0x000000a900b17213 */ /* 0x000fe20000000000 */
[----:B------:R-:W-:Y:S01]  /*2650*/  IMAD.MOV R13, RZ, RZ, -R10 ;  /* 0x000000ffff0d7224 */ /* 0x000fe200078e0a0a */
[----:B------:R-:W-:Y:S01]  /*2660*/  ISETP.GE.AND P4, PT, R178, RZ, PT ;  /* 0x000000ffb200720c */ /* 0x000fe20003f86270 */
[----:B------:R-:W-:Y:S02]  /*2670*/  @!P6 IMAD.IADD R183, R183, 0x1, -R6 ;  /* 0x00000001b7b7e824 */ /* 0x000fe400078e0a06 */
[----:B------:R-:W-:-:S03]  /*2680*/  IMAD.HI.U32 R11, R9, R14, RZ ;  /* 0x0000000e090b7227 */ /* 0x000fc600078e00ff */
[C---:B------:R-:W-:Y:S01]  /*2690*/  ISETP.GT.U32.AND P6, PT, R6.reuse, R183, PT ;  /* 0x000000b70600720c */ /* 0x040fe20003fc4070 */
[C---:B------:R-:W-:Y:S01]  /*26a0*/  IMAD R181, R6.reuse, R13, R181 ;  /* 0x0000000d06b57224 */ /* 0x040fe200078e02b5 */
[----:B------:R-:W-:Y:S01]  /*26b0*/  IABS R13, R171 ;  /* 0x000000ab000d7213 */ /* 0x000fe20000000000 */
[----:B------:R-:W-:Y:S01]  /*26c0*/  @!P5 IMAD.MOV R197, RZ, RZ, -R197 ;  /* 0x000000ffffc5d224 */ /* 0x000fe200078e0ac5 */
[----:B------:R-:W-:Y:S01]  /*26d0*/  ISETP.GT.U32.AND P5, PT, R6, R189, PT ;  /* 0x000000bd0600720c */ /* 0x000fe20003fa4070 */
[----:B------:R-:W-:Y:S02]  /*26e0*/  IMAD.MOV R11, RZ, RZ, -R11 ;  /* 0x000000ffff0b7224 */ /* 0x000fe400078e0a0b */
[----:B------:R-:W-:-:S04]  /*26f0*/  IMAD.HI.U32 R10, R9, R24, RZ ;  /* 0x00000018090a7227 */ /* 0x000fc800078e00ff */
[--C-:B------:R-:W-:Y:S01]  /*2700*/  @!P1 IMAD.IADD R185, R185, 0x1, -R6.reuse ;  /* 0x00000001b9b99824 */ /* 0x100fe200078e0a06 */
[----:B------:R-:W-:Y:S01]  /*2710*/  ISETP.GE.AND P1, PT, R179, RZ, PT ;  /* 0x000000ffb300720c */ /* 0x000fe20003f26270 */
[----:B------:R-:W-:Y:S01]  /*2720*/  @!P3 IMAD.MOV R195, RZ, RZ, -R195 ;  /* 0x000000ffffc3b224 */ /* 0x000fe200078e0ac3 */
[C---:B------:R-:W-:Y:S01]  /*2730*/  ISETP.GT.U32.AND P3, PT, R6.reuse, R187, PT ;  /* 0x000000bb0600720c */ /* 0x040fe20003f64070 */
[----:B------:R-:W-:Y:S01]  /*2740*/  @!P0 IMAD.IADD R191, R191, 0x1, -R6 ;  /* 0x00000001bfbf8824 */ /* 0x000fe200078e0a06 */
[----:B------:R-:W-:Y:S01]  /*2750*/  ISETP.GT.U32.AND P0, PT, R6, R181, PT ;  /* 0x000000b50600720c */ /* 0x000fe20003f04070 */
[----:B------:R-:W-:-:S04]  /*2760*/  IMAD.HI.U32 R12, R9, R177, RZ ;  /* 0x000000b1090c7227 */ /* 0x000fc800078e00ff */
[C---:B------:R-:W-:Y:S01]  /*2770*/  IMAD R179, R6.reuse, R11, R14 ;  /* 0x0000000b06b37224 */ /* 0x040fe200078e020e */
[----:B------:R-:W-:Y:S01]  /*2780*/  IABS R14, R172 ;  /* 0x000000ac000e7213 */ /* 0x000fe20000000000 */
[----:B------:R-:W-:Y:S02]  /*2790*/  IMAD.MOV R11, RZ, RZ, -R10 ;  /* 0x000000ffff0b7224 */ /* 0x000fe400078e0a0a */
[----:B------:R-:W-:Y:S01]  /*27a0*/  @!P2 IMAD.MOV R193, RZ, RZ, -R193 ;  /* 0x000000ffffc1a224 */ /* 0x000fe200078e0ac1 */
[C---:B------:R-:W-:Y:S01]  /*27b0*/  ISETP.GT.U32.AND P2, PT, R6.reuse, R185, PT ;  /* 0x000000b90600720c */ /* 0x040fe20003f44070 */
[----:B------:R-:W-:Y:S02]  /*27c0*/  IMAD.MOV R12, RZ, RZ, -R12 ;  /* 0x000000ffff0c7224 */ /* 0x000fe400078e0a0c */
[C---:B------:R-:W-:Y:S01]  /*27d0*/  IMAD R11, R6.reuse, R11, R24 ;  /* 0x0000000b060b7224 */ /* 0x040fe200078e0218 */
[----:B------:R-:W-:Y:S01]  /*27e0*/  IABS R24, R145 ;  /* 0x0000009100187213 */ /* 0x000fe20000000000 */
[----:B------:R-:W-:-:S02]  /*27f0*/  IMAD R177, R6, R12, R177 ;  /* 0x0000000c06b17224 */ /* 0x000fc400078e02b1 */
        /* <DEDUP_REMOVED lines=8> */
[----:B------:R-:W-:-:S04]  /*2880*/  IMAD.HI.U32 R10, R9, R13, RZ ;  /* 0x0000000d090a7227 */ /* 0x000fc800078e00ff */
[----:B------:R-:W-:Y:S01]  /*2890*/  @!P2 IMAD.IADD R185, R185, 0x1, -R6 ;  /* 0x00000001b9b9a824 */ /* 0x000fe200078e0a06 */
[----:B------:R-:W-:Y:S01]  /*28a0*/  ISETP.GE.AND P2, PT, R173, RZ, PT ;  /* 0x000000ffad00720c */ /* 0x000fe20003f46270 */
[----:B------:R-:W-:Y:S02]  /*28b0*/  IMAD.MOV R10, RZ, RZ, -R10 ;  /* 0x000000ffff0a7224 */ /* 0x000fe400078e0a0a */
[--C-:B------:R-:W-:Y:S01]  /*28c0*/  @!P5 IMAD.IADD R179, R179, 0x1, -R6.reuse ;  /* 0x00000001b3b3d824 */ /* 0x100fe200078e0a06 */
[----:B------:R-:W-:Y:S01]  /*28d0*/  ISETP.GE.AND P5, PT, R175, RZ, PT ;  /* 0x000000ffaf00720c */ /* 0x000fe20003fa6270 */
[C---:B------:R-:W-:Y:S02]  /*28e0*/  IMAD R173, R6.reuse, R10, R13 ;  /* 0x0000000a06ad7224 */ /* 0x040fe400078e020d */
[----:B------:R-:W-:Y:S01]  /*28f0*/  @!P6 IMAD.IADD R11, R11, 0x1, -R6 ;  /* 0x000000010b0be824 */ /* 0x000fe200078e0a06 */
[----:B------:R-:W-:Y:S01]  /*2900*/  ISETP.GT.U32.AND P6, PT, R6, R181, PT ;  /* 0x000000b50600720c */ /* 0x000fe20003fc4070 */
[----:B------:R-:W-:-:S04]  /*2910*/  IMAD.HI.U32 R12, R9, R14, RZ ;  /* 0x0000000e090c7227 */ /* 0x000fc800078e00ff */
[----:B------:R-:W-:Y:S01]  /*2920*/  @!P3 IMAD.IADD R177, R177, 0x1, -R6 ;  /* 0x00000001b1b1b824 */ /* 0x000fe200078e0a06 */
[----:B------:R-:W-:Y:S01]  /*2930*/  ISETP.GE.AND P3, PT, R176, RZ, PT ;  /* 0x000000ffb000720c */ /* 0x000fe20003f66270 */
[----:B------:R-:W-:Y:S01]  /*2940*/  @!P1 IMAD.MOV R189, RZ, RZ, -R189 ;  /* 0x000000ffffbd9224 */ /* 0x000fe200078e0abd */
[C---:B------:R-:W-:Y:S01]  /*2950*/  ISETP.GT.U32.AND P1, PT, R6.reuse, R179, PT ;  /* 0x000000b30600720c */ /* 0x040fe20003f24070 */
[----:B------:R-:W-:Y:S01]  /*2960*/  @!P0 IMAD.MOV R185, RZ, RZ, -R185 ;  /* 0x000000ffffb98224 */ /* 0x000fe200078e0ab9 */
[C---:B------:R-:W-:Y:S01]  /*2970*/  ISETP.GT.U32.AND P0, PT, R6.reuse, R173, PT ;  /* 0x000000ad0600720c */ /* 0x040fe20003f04070 */
[----:B------:R-:W-:Y:S01]  /*2980*/  IMAD.MOV R25, RZ, RZ, -R12 ;  /* 0x000000ffff197224 */ /* 0x000fe200078e0a0c */
[----:B------:R-:W-:Y:S01]  /*2990*/  IABS R12, R163 ;  /* 0x000000a3000c7213 */ /* 0x000fe20000000000 */
[----:B------:R-:W-:Y:S01]  /*29a0*/  @!P2 IMAD.MOV R187, RZ, RZ, -R187 ;  /* 0x000000ffffbba224 */ /* 0x000fe200078e0abb */
[C---:B------:R-:W-:Y:S01]  /*29b0*/  ISETP.GT.U32.AND P2, PT, R6.reuse, R177, PT ;  /* 0x000000b10600720c */ /* 0x040fe20003f44070 */
[C---:B------:R-:W-:Y:S01]  /*29c0*/  IMAD R13, R6.reuse, R25, R14 ;  /* 0x00000019060d7224 */ /* 0x040fe200078e020e */
[----:B------:R-:W-:Y:S01]  /*29d0*/  IABS R14, R157 ;  /* 0x0000009d000e7213 */ /* 0x000fe20000000000 */
[----:B------:R-:W-:Y:S01]  /*29e0*/  @!P4 IMAD.MOV R191, RZ, RZ, -R191 ;  /* 0x000000ffffbfc224 */ /* 0x000fe200078e0abf */
[C---:B------:R-:W-:Y:S01]  /*29f0*/  ISETP.GT.U32.AND P4, PT, R6.reuse, R11, PT ;  /* 0x0000000b0600720c */ /* 0x040fe20003f84070 */
[----:B------:R-:W-:Y:S01]  /*2a00*/  @!P6 IMAD.IADD R181, R181, 0x1, -R6 ;  /* 0x00000001b5b5e824 */ /* 0x000fe200078e0a06 */
[----:B------:R-:W-:Y:S01]  /*2a10*/  ISETP.GT.U32.AND P6, PT, R6, R13, PT ;  /* 0x0000000d0600720c */ /* 0x000fe20003fc4070 */
[----:B------:R-:W-:Y:S01]  /*2a20*/  IMAD.HI.U32 R10, R9, R12, RZ ;  /* 0x0000000c090a7227 */ /* 0x000fe200078e00ff */
[----:B------:R-:W-:-:S03]  /*2a30*/  IABS R25, R155 ;  /* 0x0000009b00197213 */ /* 0x000fc60000000000 */
[--C-:B------:R-:W-:Y:S01]  /*2a40*/  @!P1 IMAD.IADD R179, R179, 0x1, -R6.reuse ;  /* 0x00000001b3b39824 */ /* 0x100fe200078e0a06 */
[----:B------:R-:W-:Y:S01]  /*2a50*/  ISETP.GE.AND P1, PT, R169, RZ, PT ;  /* 0x000000ffa900720c */ /* 0x000fe20003f26270 */
[----:B------:R-:W-:Y:S01]  /*2a60*/  @!P0 IMAD.IADD R173, R173, 0x1, -R6 ;  /* 0x00000001adad8824 */ /* 0x000fe200078e0a06 */
[----:B------:R-:W-:Y:S01]  /*2a70*/  ISETP.GE.AND P0, PT, R172, RZ, PT ;  /* 0x000000ffac00720c */ /* 0x000fe20003f06270 */
[----:B------:R-:W-:Y:S01]  /*2a80*/  IMAD.MOV R169, RZ, RZ, -R10 ;  /* 0x000000ffffa97224 */ /* 0x000fe200078e0a0a */
[----:B------:R-:W-:Y:S01]  /*2a90*/  IABS R10, R165 ;  /* 0x000000a5000a7213 */ /* 0x000fe20000000000 */
[----:B------:R-:W-:Y:S01]  /*2aa0*/  @!P2 IMAD.IADD R177, R177, 0x1, -R6 ;  /* 0x00000001b1b1a824 */ /* 0x000fe200078e0a06 */
[----:B------:R-:W-:Y:S01]  /*2ab0*/  ISETP.GE.AND P2, PT, R170, RZ, PT ;  /* 0x000000ffaa00720c */ /* 0x000fe20003f46270 */
[----:B------:R-:W-:Y:S01]  /*2ac0*/  @!P3 IMAD.MOV R181, RZ, RZ, -R181 ;  /* 0x000000ffffb5b224 */ /* 0x000fe200078e0ab5 */
[----:B------:R-:W-:Y:S01]  /*2ad0*/  ISETP.GT.U32.AND P3, PT, R6, R173, PT ;  /* 0x000000ad0600720c */ /* 0x000fe20003f64070 */
[----:B------:R-:W-:Y:S01]  /*2ae0*/  @!P5 IMAD.MOV R183, RZ, RZ, -R183 ;  /* 0x000000ffffb7d224 */ /* 0x000fe200078e0ab7 */
[----:B------:R-:W-:Y:S01]  /*2af0*/  ISETP.GE.AND P5, PT, R168, RZ, PT ;  /* 0x000000ffa800720c */ /* 0x000fe20003fa6270 */
[----:B------:R-:W-:-:S02]  /*2b00*/  IMAD R169, R6, R169, R12 ;  /* 0x000000a906a97224 */ /* 0x000fc400078e020c */
[----:B------:R-:W-:Y:S02]  /*2b10*/  IMAD.MOV.U32 R12, RZ, RZ, R10 ;  /* 0x000000ffff0c7224 */ /* 0x000fe400078e000a */
[--C-:B------:R-:W-:Y:S01]  /*2b20*/  @!P4 IMAD.IADD R11, R11, 0x1, -R6.reuse ;  /* 0x000000010b0bc824 */ /* 0x100fe200078e0a06 */
[----:B------:R-:W-:Y:S01]  /*2b30*/  ISETP.GE.AND P4, PT, R171, RZ, PT ;  /* 0x000000ffab00720c */ /* 0x000fe20003f86270 */
[----:B------:R-:W-:Y:S01]  /*2b40*/  @!P6 IMAD.IADD R13, R13, 0x1, -R6 ;  /* 0x000000010d0de824 */ /* 0x000fe200078e0a06 */
[----:B------:R-:W-:Y:S01]  /*2b50*/  ISETP.GT.U32.AND P6, PT, R6, R169, PT ;  /* 0x000000a90600720c */ /* 0x000fe20003fc4070 */
[----:B------:R-:W-:-:S04]  /*2b60*/  IMAD.HI.U32 R10, R9, R12, RZ ;  /* 0x0000000c090a7227 */ /* 0x000fc800078e00ff */
[----:B------:R-:W-:Y:S02]  /*2b70*/  IMAD.MOV.U32 R175, RZ, RZ, R11 ;  /* 0x000000ffffaf7224 */ /* 0x000fe400078e000b */
[----:B------:R-:W-:Y:S01]  /*2b80*/  IMAD.MOV R11, RZ, RZ, -R10 ;  /* 0x000000ffff0b7224 */ /* 0x000fe200078e0a0a */
[----:B------:R-:W-:Y:S01]  /*2b90*/  IABS R10, R161 ;  /* 0x000000a1000a7213 */ /* 0x000fe20000000000 */
[----:B------:R-:W-:Y:S01]  /*2ba0*/  @!P2 IMAD.MOV R175, RZ, RZ, -R175 ;  /* 0x000000ffffafa224 */ /* 0x000fe200078e0aaf */
[----:B------:R-:W-:Y:S01]  /*2bb0*/  ISETP.GE.AND P2, PT, R165, RZ, PT ;  /* 0x000000ffa500720c */ /* 0x000fe20003f46270 */
[----:B------:R-:W-:Y:S01]  /*2bc0*/  @!P3 IMAD.IADD R173, R173, 0x1, -R6 ;  /* 0x00000001adadb824 */ /* 0x000fe200078e0a06 */
[----:B------:R-:W-:Y:S01]  /*2bd0*/  IABS R165, R167 ;  /* 0x000000a700a57213 */ /* 0x000fe20000000000 */
[----:B------:R-:W-:Y:S01]  /*2be0*/  @!P5 IMAD.MOV R179, RZ, RZ, -R179 ;  /* 0x000000ffffb3d224 */ /* 0x000fe200078e0ab3 */
[----:B------:R-:W-:Y:S01]  /*2bf0*/  ISETP.GE.AND P3, PT, R167, RZ, PT ;  /* 0x000000ffa700720c */ /* 0x000fe20003f66270 */
[C---:B------:R-:W-:Y:S01]  /*2c00*/  IMAD R167, R6.reuse, R11, R12 ;  /* 0x0000000b06a77224 */ /* 0x040fe200078e020c */
[C---:B------:R-:W-:Y:S01]  /*2c10*/  ISETP.GT.U32.AND P5, PT, R6.reuse, R13, PT ;  /* 0x0000000d0600720c */ /* 0x040fe20003fa4070 */
[----:B------:R-:W-:Y:S01]  /*2c20*/  @!P6 IMAD.IADD R169, R169, 0x1, -R6 ;  /* 0x00000001a9a9e824 */ /* 0x000fe200078e0a06 */
[----:B------:R-:W-:Y:S01]  /*2c30*/  IABS R12, R151 ;  /* 0x00000097000c7213 */ /* 0x000fe20000000000 */
[----:B------:R-:W-:Y:S01]  /*2c40*/  @!P1 IMAD.MOV R177, RZ, RZ, -R177 ;  /* 0x000000ffffb19224 */ /* 0x000fe200078e0ab1 */
[C---:B------:R-:W-:Y:S01]  /*2c50*/  ISETP.GT.U32.AND P6, PT, R6.reuse, R167, PT ;  /* 0x000000a70600720c */ /* 0x040fe20003fc4070 */
[----:B------:R-:W-:Y:S01]  /*2c60*/  @!P4 IMAD.MOV R173, RZ, RZ, -R173 ;  /* 0x000000ffffadc224 */ /* 0x000fe200078e0aad */
[----:B------:R-:W-:Y:S01]  /*2c70*/  ISETP.GE.AND P1, PT, R163, RZ, PT ;  /* 0x000000ffa300720c */ /* 0x000fe20003f26270 */
[----:B------:R-:W-:Y:S01]  /*2c80*/  IMAD R3, R3, UR5, RZ ;  /* 0x0000000503037c24 */ /* 0x000fe2000f8e02ff */
[----:B------:R-:W-:Y:S01]  /*2c90*/  IABS R163, R8 ;  /* 0x0000000800a37213 */ /* 0x000fe20000000000 */
[----:B------:R-:W-:Y:S01]  /*2ca0*/  UIADD3 UR5, UR4, 0x8000, URZ ;  /* 0x0000800004057890 */ /* 0x000fe2000fffe03f */
[----:B------:R-:W-:-:S03]  /*2cb0*/  ISETP.GT.U32.AND P4, PT, R6, R169, PT ;  /* 0x000000a90600720c */ /* 0x000fc60003f84070 */
[----:B------:R-:W-:Y:S01]  /*2cc0*/  @!P5 IMAD.IADD R13, R13, 0x1, -R6 ;  /* 0x000000010d0dd824 */ /* 0x000fe200078e0a06 */
[----:B------:R-:W-:Y:S01]  /*2cd0*/  ISETP.GE.AND P5, PT, R8, RZ, PT ;  /* 0x000000ff0800720c */ /* 0x000fe20003fa6270 */
[----:B------:R-:W-:Y:S01]  /*2ce0*/  IMAD.HI.U32 R8, R9, R165, RZ ;  /* 0x000000a509087227 */ /* 0x000fe200078e00ff */
[----:B------:R-:W-:-:S03]  /*2cf0*/  USHF.R.U32.HI UR5, URZ, 0x4, UR5 ;  /* 0x000000043f057899 */ /* 0x000fc60008011605 */
[----:B------:R-:W-:Y:S01]  /*2d00*/  @!P6 IMAD.IADD R167, R167, 0x1, -R6 ;  /* 0x00000001a7a7e824 */ /* 0x000fe200078e0a06 */
[----:B------:R-:W-:Y:S01]  /*2d10*/  USGXT.U32 UR38, UR5, 0xe ;  /* 0x0000000e0526789a */ /* 0x000fe20008000000 */
[----:B------:R-:W-:Y:S02]  /*2d20*/  IMAD.MOV R8, RZ, RZ, -R8 ;  /* 0x000000ffff087224 */ /* 0x000fe400078e0a08 */
[----:B------:R-:W-:Y:S01]  /*2d30*/  IMAD.MOV.U32 R171, RZ, RZ, R13 ;  /* 0x000000ffffab7224 */ /* 0x000fe200078e000d */
[C---:B------:R-:W-:Y:S01]  /*2d40*/  ISETP.GT.U32.AND P6, PT, R6.reuse, R167, PT ;  /* 0x000000a70600720c */ /* 0x040fe20003fc4070 */
[----:B------:R-:W-:Y:S02]  /*2d50*/  IMAD R165, R6, R8, R165 ;  /* 0x0000000806a57224 */ /* 0x000fe400078e02a5 */
[----:B------:R-:W-:-:S04]  /*2d60*/  IMAD.HI.U32 R8, R9, R163, RZ ;  /* 0x000000a309087227 */ /* 0x000fc800078e00ff */
[----:B------:R-:W-:Y:S01]  /*2d70*/  @!P0 IMAD.MOV R171, RZ, RZ, -R171 ;  /* 0x000000ffffab8224 */ /* 0x000fe200078e0aab */
[----:B------:R-:W-:Y:S01]  /*2d80*/  ISETP.GE.AND P0, PT, R161, RZ, PT ;  /* 0x000000ffa100720c */ /* 0x000fe20003f06270 */
[----:B------:R-:W-:Y:S02]  /*2d90*/  IMAD.MOV R11, RZ, RZ, -R8 ;  /* 0x000000ffff0b7224 */ /* 0x000fe400078e0a08 */
[----:B------:R-:W-:Y:S02]  /*2da0*/  IMAD.MOV.U32 R161, RZ, RZ, R10 ;  /* 0x000000ffffa17224 */ /* 0x000fe400078e000a */
[----:B------:R-:W-:Y:S02]  /*2db0*/  IMAD R163, R6, R11, R163 ;  /* 0x0000000b06a37224 */ /* 0x000fe400078e02a3 */
[----:B------:R-:W-:-:S04]  /*2dc0*/  IMAD.HI.U32 R8, R9, R161, RZ ;  /* 0x000000a109087227 */ /* 0x000fc800078e00ff */
[----:B------:R-:W-:-:S04]  /*2dd0*/  IMAD.HI.U32 R10, R9, R14, RZ ;  /* 0x0000000e090a7227 */ /* 0x000fc800078e00ff */
[----:B------:R-:W-:Y:S01]  /*2de0*/  @!P6 IMAD.IADD R167, R167, 0x1, -R6 ;  /* 0x00000001a7a7e824 */ /* 0x000fe200078e0a06 */
[----:B------:R-:W-:Y:S01]  /*2df0*/  ISETP.GT.U32.AND P6, PT, R6, R163, PT ;  /* 0x000000a30600720c */ /* 0x000fe20003fc4070 */
[----:B------:R-:W-:Y:S02]  /*2e00*/  IMAD.MOV R11, RZ, RZ, -R8 ;  /* 0x000000ffff0b7224 */ /* 0x000fe400078e0a08 */
[----:B------:R-:W-:Y:S01]  /*2e10*/  IMAD.MOV R13, RZ, RZ, -R10 ;  /* 0x000000ffff0d7224 */ /* 0x000fe200078e0a0a */
[----:B------:R-:W-:Y:S01]  /*2e20*/  IABS R10, R153 ;  /* 0x00000099000a7213 */ /* 0x000fe20000000000 */
[----:B------:R-:W-:-:S04]  /*2e30*/  IMAD.HI.U32 R8, R9, R12, RZ ;  /* 0x0000000c09087227 */ /* 0x000fc800078e00ff */
[C---:B------:R-:W-:Y:S02]  /*2e40*/  IMAD R161, R6.reuse, R11, R161 ;  /* 0x0000000b06a17224 */ /* 0x040fe400078e02a1 */
[----:B------:R-:W-:Y:S01]  /*2e50*/  @!P4 IMAD.IADD R169, R169, 0x1, -R6 ;  /* 0x00000001a9a9c824 */ /* 0x000fe200078e0a06 */
[C---:B------:R-:W-:Y:S01]  /*2e60*/  ISETP.GT.U32.AND P4, PT, R6.reuse, R165, PT ;  /* 0x000000a50600720c */ /* 0x040fe20003f84070 */
[C---:B------:R-:W-:Y:S02]  /*2e70*/  IMAD R14, R6.reuse, R13, R14 ;  /* 0x0000000d060e7224 */ /* 0x040fe400078e020e */
[----:B------:R-:W-:Y:S02]  /*2e80*/  IMAD.MOV R11, RZ, RZ, -R8 ;  /* 0x000000ffff0b7224 */ /* 0x000fe400078e0a08 */
[----:B------:R-:W-:Y:S01]  /*2e90*/  @!P1 IMAD.MOV R169, RZ, RZ, -R169 ;  /* 0x000000ffffa99224 */ /* 0x000fe200078e0aa9 */
[C---:B------:R-:W-:Y:S01]  /*2ea0*/  ISETP.GT.U32.AND P1, PT, R6.reuse, R161, PT ;  /* 0x000000a10600720c */ /* 0x040fe20003f24070 */
[----:B------:R-:W-:-:S02]  /*2eb0*/  IMAD R11, R6, R11, R12 ;  /* 0x0000000b060b7224 */ /* 0x000fc400078e020c */
[----:B------:R-:W-:Y:S01]  /*2ec0*/  @!P2 IMAD.MOV R167, RZ, RZ, -R167 ;  /* 0x000000ffffa7a224 */ /* 0x000fe200078e0aa7 */
[C---:B------:R-:W-:Y:S01]  /*2ed0*/  ISETP.GT.U32.AND P2, PT, R6.reuse, R14, PT ;  /* 0x0000000e0600720c */ /* 0x040fe20003f44070 */
[----:B------:R-:W-:Y:S01]  /*2ee0*/  @!P6 IMAD.IADD R163, R163, 0x1, -R6 ;  /* 0x00000001a3a3e824 */ /* 0x000fe200078e0a06 */
[----:B------:R-:W-:Y:S01]  /*2ef0*/  ISETP.GT.U32.AND P6, PT, R6, R11, PT ;  /* 0x0000000b0600720c */ /* 0x000fe20003fc4070 */
[----:B------:R-:W-:Y:S02]  /*2f00*/  IMAD.MOV.U32 R13, RZ, RZ, R10 ;  /* 0x000000ffff0d7224 */ /* 0x000fe400078e000a */
[----:B------:R-:W-:Y:S02]  /*2f10*/  @!P4 IMAD.IADD R165, R165, 0x1, -R6 ;  /* 0x00000001a5a5c824 */ /* 0x000fe400078e0a06 */
[----:B------:R-:W-:-:S03]  /*2f20*/  IMAD.HI.U32 R8, R9, R13, RZ ;  /* 0x0000000d09087227 */ /* 0x000fc600078e00ff */
[C---:B------:R-:W-:Y:S01]  /*2f30*/  ISETP.GT.U32.AND P4, PT, R6.reuse, R165, PT ;  /* 0x000000a50600720c */ /* 0x040fe20003f84070 */
[--C-:B------:R-:W-:Y:S01]  /*2f40*/  @!P1 IMAD.IADD R161, R161, 0x1, -R6.reuse ;  /* 0x00000001a1a19824 */ /* 0x100fe200078e0a06 */
[----:B------:R-:W-:Y:S01]  /*2f50*/  ISETP.GT.U32.AND P1, PT, R6, R163, PT ;  /* 0x000000a30600720c */ /* 0x000fe20003f24070 */
[----:B------:R-:W-:Y:S02]  /*2f60*/  @!P2 IMAD.IADD R14, R14, 0x1, -R6 ;  /* 0x000000010e0ea824 */ /* 0x000fe400078e0a06 */
[----:B------:R-:W-:Y:S01]  /*2f70*/  IMAD.MOV R8, RZ, RZ, -R8 ;  /* 0x000000ffff087224 */ /* 0x000fe200078e0a08 */
[C---:B------:R-:W-:Y:S01]  /*2f80*/  ISETP.GT.U32.AND P2, PT, R6.reuse, R161, PT ;  /* 0x000000a10600720c */ /* 0x040fe20003f44070 */
[----:B------:R-:W-:Y:S01]  /*2f90*/  @!P6 IMAD.IADD R11, R11, 0x1, -R6 ;  /* 0x000000010b0be824 */ /* 0x000fe200078e0a06 */
[C---:B------:R-:W-:Y:S01]  /*2fa0*/  ISETP.GT.U32.AND P6, PT, R6.reuse, R14, PT ;  /* 0x0000000e0600720c */ /* 0x040fe20003fc4070 */
[----:B------:R-:W-:Y:S02]  /*2fb0*/  IMAD R13, R6, R8, R13 ;  /* 0x00000008060d7224 */ /* 0x000fe400078e020d */
[----:B------:R-:W-:-:S04]  /*2fc0*/  IMAD.HI.U32 R8, R9, R25, RZ ;  /* 0x0000001909087227 */ /* 0x000fc800078e00ff */
[----:B------:R-:W-:Y:S02]  /*2fd0*/  IMAD.MOV R8, RZ, RZ, -R8 ;  /* 0x000000ffff087224 */ /* 0x000fe400078e0a08 */
[--C-:B------:R-:W-:Y:S01]  /*2fe0*/  @!P1 IMAD.IADD R163, R163, 0x1, -R6.reuse ;  /* 0x00000001a3a39824 */ /* 0x100fe200078e0a06 */
[C---:B------:R-:W-:Y:S01]  /*2ff0*/  ISETP.GT.U32.AND P1, PT, R6.reuse, R13, PT ;  /* 0x0000000d0600720c */ /* 0x040fe20003f24070 */
[----:B------:R-:W-:Y:S02]  /*3000*/  IMAD R25, R6, R8, R25 ;  /* 0x0000000806197224 */ /* 0x000fe400078e0219 */
[--C-:B------:R-:W-:Y:S02]  /*3010*/  @!P6 IMAD.IADD R14, R14, 0x1, -R6.reuse ;  /* 0x000000010e0ee824 */ /* 0x100fe400078e0a06 */
[----:B------:R-:W-:Y:S01]  /*3020*/  @!P4 IMAD.IADD R165, R165, 0x1, -R6 ;  /* 0x00000001a5a5c824 */ /* 0x000fe200078e0a06 */
[----:B------:R-:W-:Y:S01]  /*3030*/  ISETP.GT.U32.AND P6, PT, R6, R25, PT ;  /* 0x000000190600720c */ /* 0x000fe20003fc4070 */
[----:B------:R-:W-:Y:S01]  /*3040*/  IMAD.HI.U32 R10, R9, R27, RZ ;  /* 0x0000001b090a7227 */ /* 0x000fe200078e00ff */
[----:B------:R-:W-:-:S03]  /*3050*/  ISETP.GE.AND P4, PT, R157, RZ, PT ;  /* 0x000000ff9d00720c */ /* 0x000fc60003f86270 */
[----:B------:R-:W-:-:S04]  /*3060*/  IMAD.HI.U32 R12, R9, R29, RZ ;  /* 0x0000001d090c7227 */ /* 0x000fc800078e00ff */
[----:B------:R-:W-:Y:S01]  /*3070*/  @!P1 IMAD.IADD R13, R13, 0x1, -R6 ;  /* 0x000000010d0d9824 */ /* 0x000fe200078e0a06 */
[----:B------:R-:W-:Y:S01]  /*3080*/  ISETP.GE.AND P1, PT, R155, RZ, PT ;  /* 0x000000ff9b00720c */ /* 0x000fe20003f26270 */
[----:B------:R-:W-:Y:S02]  /*3090*/  IMAD.MOV R10, RZ, RZ, -R10 ;  /* 0x000000ffff0a7224 */ /* 0x000fe400078e0a0a */
[----:B------:R-:W-:Y:S01]  /*30a0*/  @!P6 IMAD.IADD R25, R25, 0x1, -R6 ;  /* 0x000000011919e824 */ /* 0x000fe200078e0a06 */
[C---:B------:R-:W-:Y:S01]  /*30b0*/  ISETP.GT.U32.AND P6, PT, R6.reuse, R13, PT ;  /* 0x0000000d0600720c */ /* 0x040fe20003fc4070 */
[----:B------:R-:W-:Y:S01]  /*30c0*/  @!P3 IMAD.MOV R165, RZ, RZ, -R165 ;  /* 0x000000ffffa5b224 */ /* 0x000fe200078e0aa5 */
[----:B------:R-:W-:Y:S01]  /*30d0*/  ISETP.GT.U32.AND P3, PT, R6, R11, PT ;  /* 0x0000000b0600720c */ /* 0x000fe20003f64070 */
[----:B------:R-:W-:-:S04]  /*30e0*/  IMAD.HI.U32 R8, R9, R24, RZ ;  /* 0x0000001809087227 */ /* 0x000fc800078e00ff */
[----:B------:R-:W-:Y:S02]  /*30f0*/  IMAD.MOV R12, RZ, RZ, -R12 ;  /* 0x000000ffff0c7224 */ /* 0x000fe400078e0a0c */
[C---:B------:R-:W-:Y:S01]  /*3100*/  IMAD R27, R6.reuse, R10, R27 ;  /* 0x0000000a061b7224 */ /* 0x040fe200078e021b */
[----:B------:R-:W-:Y:S01]  /*3110*/  IABS R10, R139 ;  /* 0x0000008b000a7213 */ /* 0x000fe20000000000 */
[----:B------:R-:W-:Y:S01]  /*3120*/  @!P2 IMAD.IADD R161, R161, 0x1, -R6 ;  /* 0x00000001a1a1a824 */ /* 0x000fe200078e0a06 */
[----:B------:R-:W-:Y:S01]  /*3130*/  ISETP.GE.AND P2, PT, R151, RZ, PT ;  /* 0x000000ff9700720c */ /* 0x000fe20003f46270 */
[----:B------:R-:W-:Y:S02]  /*3140*/  IMAD.MOV R151, RZ, RZ, -R8 ;  /* 0x000000ffff977224 */ /* 0x000fe400078e0a08 */
[C---:B------:R-:W-:Y:S01]  /*3150*/  IMAD R29, R6.reuse, R12, R29 ;  /* 0x0000000c061d7224 */ /* 0x040fe200078e021d */
[----:B------:R-:W-:Y:S01]  /*3160*/  IABS R12, R141 ;  /* 0x0000008d000c7213 */ /* 0x000fe20000000000 */
[----:B------:R-:W-:Y:S01]  /*3170*/  @!P4 IMAD.MOV R14, RZ, RZ, -R14 ;  /* 0x000000ffff0ec224 */ /* 0x000fe200078e0a0e */
[C---:B------:R-:W-:Y:S01]  /*3180*/  ISETP.GT.U32.AND P4, PT, R6.reuse, R27, PT ;  /* 0x0000001b0600720c */ /* 0x040fe20003f84070 */
[C---:B------:R-:W-:Y:S01]  /*3190*/  IMAD R151, R6.reuse, R151, R24 ;  /* 0x0000009706977224 */ /* 0x040fe200078e0218 */
[----:B------:R-:W-:Y:S01]  /*31a0*/  IABS R24, R137 ;  /* 0x0000008900187213 */ /* 0x000fe20000000000 */
[--C-:B------:R-:W-:Y:S01]  /*31b0*/  @!P6 IMAD.IADD R13, R13, 0x1, -R6.reuse ;  /* 0x000000010d0de824 */ /* 0x100fe200078e0a06 */
[C---:B------:R-:W-:Y:S01]  /*31c0*/  ISETP.GT.U32.AND P6, PT, R6.reuse, R29, PT ;  /* 0x0000001d0600720c */ /* 0x040fe20003fc4070 */
[----:B------:R-:W-:Y:S01]  /*31d0*/  @!P0 IMAD.MOV R161, RZ, RZ, -R161 ;  /* 0x000000ffffa18224 */ /* 0x000fe200078e0aa1 */
[C---:B------:R-:W-:Y:S01]  /*31e0*/  ISETP.GT.U32.AND P0, PT, R6.reuse, R25, PT ;  /* 0x000000190600720c */ /* 0x040fe20003f04070 */
[----:B------:R-:W-:Y:S01]  /*31f0*/  @!P5 IMAD.MOV R163, RZ, RZ, -R163 ;  /* 0x000000ffffa3d224 */ /* 0x000fe200078e0aa3 */
[----:B------:R-:W-:Y:S01]  /*3200*/  ISETP.GT.U32.AND P5, PT, R6, R151, PT ;  /* 0x000000970600720c */ /* 0x000fe20003fa4070 */
[----:B------:R-:W-:Y:S01]  /*3210*/  @!P3 IMAD.IADD R11, R11, 0x1, -R6 ;  /* 0x000000010b0bb824 */ /* 0x000fe200078e0a06 */
[----:B------:R-:W-:Y:S01]  /*3220*/  ISETP.GE.AND P3, PT, R153, RZ, PT ;  /* 0x000000ff9900720c */ /* 0x000fe20003f66270 */
[----:B------:R-:W-:-:S04]  /*3230*/  IMAD.HI.U32 R8, R9, R10, RZ ;  /* 0x0000000a09087227 */ /* 0x000fc800078e00ff */
[----:B------:R-:W-:Y:S02]  /*3240*/  IMAD.MOV.U32 R157, RZ, RZ, R11 ;  /* 0x000000ffff9d7224 */ /* 0x000fe400078e000b */
[----:B------:R-:W-:Y:S02]  /*3250*/  @!P4 IMAD.IADD R27, R27, 0x1, -R6 ;  /* 0x000000011b1bc824 */ /* 0x000fe400078e0a06 */
[----:B------:R-:W-:Y:S01]  /*3260*/  IMAD.MOV.U32 R11, RZ, RZ, R12 ;  /* 0x000000ffff0b7224 */ /* 0x000fe200078e000c */
[----:B------:R-:W-:Y:S01]  /*3270*/  IABS R12, R143 ;  /* 0x0000008f000c7213 */ /* 0x000fe20000000000 */
[----:B------:R-:W-:Y:S01]  /*3280*/  @!P2 IMAD.MOV R157, RZ, RZ, -R157 ;  /* 0x000000ffff9da224 */ /* 0x000fe200078e0a9d */
[----:B------:R-:W-:Y:S01]  /*3290*/  ISETP.GE.AND P2, PT, R145, RZ, PT ;  /* 0x000000ff9100720c */ /* 0x000fe20003f46270 */
[----:B------:R-:W-:Y:S01]  /*32a0*/  @!P6 IMAD.IADD R29, R29, 0x1, -R6 ;  /* 0x000000011d1de824 */ /* 0x000fe200078e0a06 */
[----:B------:R-:W-:Y:S01]  /*32b0*/  ISETP.GT.U32.AND P6, PT, R6, R27, PT ;  /* 0x0000001b0600720c */ /* 0x000fe20003fc4070 */
[----:B------:R-:W-:-:S02]  /*32c0*/  IMAD.MOV R145, RZ, RZ, -R8 ;  /* 0x000000ffff917224 */ /* 0x000fc400078e0a08 */
[----:B------:R-:W-:Y:S01]  /*32d0*/  @!P0 IMAD.IADD R25, R25, 0x1, -R6 ;  /* 0x0000000119198824 */ /* 0x000fe200078e0a06 */
[----:B------:R-:W-:Y:S01]  /*32e0*/  ISETP.GE.AND P0, PT, R147, RZ, PT ;  /* 0x000000ff9300720c */ /* 0x000fe20003f06270 */
[----:B------:R-:W-:-:S04]  /*32f0*/  IMAD.HI.U32 R8, R9, R11, RZ ;  /* 0x0000000b09087227 */ /* 0x000fc800078e00ff */
[----:B------:R-:W-:Y:S01]  /*3300*/  IMAD.MOV.U32 R155, RZ, RZ, R13 ;  /* 0x000000ffff9b7224 */ /* 0x000fe200078e000d */
[----:B------:R-:W-:Y:S01]  /*3310*/  IABS R13, R135 ;  /* 0x00000087000d7213 */ /* 0x000fe20000000000 */
[----:B------:R-:W-:Y:S01]  /*3320*/  @!P5 IMAD.IADD R151, R151, 0x1, -R6 ;  /* 0x000000019797d824 */ /* 0x000fe200078e0a06 */
[----:B------:R-:W-:Y:S01]  /*3330*/  ISETP.GE.AND P5, PT, R149, RZ, PT ;  /* 0x000000ff9500720c */ /* 0x000fe20003fa6270 */
[C---:B------:R-:W-:Y:S02]  /*3340*/  IMAD R145, R6.reuse, R145, R10 ;  /* 0x0000009106917224 */ /* 0x040fe400078e020a */
[----:B------:R-:W-:Y:S01]  /*3350*/  IMAD.MOV R8, RZ, RZ, -R8 ;  /* 0x000000ffff087224 */ /* 0x000fe200078e0a08 */
[C---:B------:R-:W-:Y:S01]  /*3360*/  ISETP.GT.U32.AND P4, PT, R6.reuse, R151, PT ;  /* 0x000000970600720c */ /* 0x040fe20003f84070 */
[----:B------:R-:W-:Y:S01]  /*3370*/  @!P3 IMAD.MOV R155, RZ, RZ, -R155 ;  /* 0x000000ffff9bb224 */ /* 0x000fe200078e0a9b */
[----:B------:R-:W-:Y:S01]  /*3380*/  ISETP.GT.U32.AND P3, PT, R6, R29, PT ;  /* 0x0000001d0600720c */ /* 0x000fe20003f64070 */
[----:B------:R-:W-:-:S02]  /*3390*/  IMAD.MOV.U32 R153, RZ, RZ, R25 ;  /* 0x000000ffff997224 */ /* 0x000fc400078e0019 */
[C---:B------:R-:W-:Y:S02]  /*33a0*/  IMAD R11, R6.reuse, R8, R11 ;  /* 0x00000008060b7224 */ /* 0x040fe400078e020b */
[----:B------:R-:W-:Y:S01]  /*33b0*/  @!P1 IMAD.MOV R153, RZ, RZ, -R153 ;  /* 0x000000ffff999224 */ /* 0x000fe200078e0a99 */
[C---:B------:R-:W-:Y:S01]  /*33c0*/  ISETP.GT.U32.AND P1, PT, R6.reuse, R145, PT ;  /* 0x000000910600720c */ /* 0x040fe20003f24070 */
[----:B------:R-:W-:Y:S01]  /*33d0*/  @!P6 IMAD.IADD R27, R27, 0x1, -R6 ;  /* 0x000000011b1be824 */ /* 0x000fe200078e0a06 */
[----:B------:R-:W-:Y:S01]  /*33e0*/  ISETP.GT.U32.AND P6, PT, R6, R11, PT ;  /* 0x0000000b0600720c */ /* 0x000fe20003fc4070 */
[----:B------:R-:W-:-:S04]  /*33f0*/  IMAD.HI.U32 R10, R9, R13, RZ ;  /* 0x0000000d090a7227 */ /* 0x000fc800078e00ff */
[----:B------:R-:W-:Y:S01]  /*3400*/  @!P3 IMAD.IADD R29, R29, 0x1, -R6 ;  /* 0x000000011d1db824 */ /* 0x000fe200078e0a06 */
[----:B------:R-:W-:Y:S01]  /*3410*/  ISETP.GE.AND P3, PT, R141, RZ, PT ;  /* 0x000000ff8d00720c */ /* 0x000fe20003f66270 */
[----:B------:R-:W-:Y:S02]  /*3420*/  IMAD.MOV R10, RZ, RZ, -R10 ;  /* 0x000000ffff0a7224 */ /* 0x000fe400078e0a0a */
[--C-:B------:R-:W-:Y:S01]  /*3430*/  @!P4 IMAD.IADD R151, R151, 0x1, -R6.reuse ;  /* 0x000000019797c824 */ /* 0x100fe200078e0a06 */
[----:B------:R-:W-:Y:S01]  /*3440*/  ISETP.GE.AND P4, PT, R139, RZ, PT ;  /* 0x000000ff8b00720c */ /* 0x000fe20003f86270 */
[----:B------:R-:W-:Y:S01]  /*3450*/  @!P1 IMAD.IADD R145, R145, 0x1, -R6 ;  /* 0x0000000191919824 */ /* 0x000fe200078e0a06 */
[----:B------:R-:W-:Y:S01]  /*3460*/  ISETP.GE.AND P1, PT, R143, RZ, PT ;  /* 0x000000ff8f00720c */ /* 0x000fe20003f26270 */
[----:B------:R-:W-:Y:S01]  /*3470*/  IMAD R139, R6, R10, R13 ;  /* 0x0000000a068b7224 */ /* 0x000fe200078e020d */
[----:B------:R-:W-:Y:S01]  /*3480*/  IABS R10, R131 ;  /* 0x00000083000a7213 */ /* 0x000fe20000000000 */
[----:B------:R-:W-:Y:S01]  /*3490*/  IMAD.MOV.U32 R147, RZ, RZ, R29 ;  /* 0x000000ffff937224 */ /* 0x000fe200078e001d */
[----:B------:R-:W-:Y:S01]  /*34a0*/  IABS R29, R107 ;  /* 0x0000006b001d7213 */ /* 0x000fe20000000000 */
[----:B------:R-:W-:-:S04]  /*34b0*/  IMAD.HI.U32 R8, R9, R12, RZ ;  /* 0x0000000c09087227 */ /* 0x000fc800078e00ff */
[----:B------:R-:W-:Y:S01]  /*34c0*/  @!P6 IMAD.IADD R11, R11, 0x1, -R6 ;  /* 0x000000010b0be824 */ /* 0x000fe200078e0a06 */
[C---:B------:R-:W-:Y:S01]  /*34d0*/  ISETP.GT.U32.AND P6, PT, R6.reuse, R145, PT ;  /* 0x000000910600720c */ /* 0x040fe20003fc4070 */
[----:B------:R-:W-:Y:S02]  /*34e0*/  IMAD.MOV.U32 R149, RZ, RZ, R27 ;  /* 0x000000ffff957224 */ /* 0x000fe400078e001b */
[----:B------:R-:W-:Y:S01]  /*34f0*/  @!P5 IMAD.MOV R147, RZ, RZ, -R147 ;  /* 0x000000ffff93d224 */ /* 0x000fe200078e0a93 */
[C---:B------:R-:W-:Y:S01]  /*3500*/  ISETP.GT.U32.AND P5, PT, R6.reuse, R139, PT ;  /* 0x0000008b0600720c */ /* 0x040fe20003fa4070 */
[----:B------:R-:W-:Y:S02]  /*3510*/  IMAD.MOV R141, RZ, RZ, -R8 ;  /* 0x000000ffff8d7224 */ /* 0x000fe400078e0a08 */
[----:B------:R-:W-:Y:S01]  /*3520*/  @!P0 IMAD.MOV R149, RZ, RZ, -R149 ;  /* 0x000000ffff958224 */ /* 0x000fe200078e0a95 */
[----:B------:R-:W-:Y:S01]  /*3530*/  ISETP.GT.U32.AND P0, PT, R6, R11, PT ;  /* 0x0000000b0600720c */ /* 0x000fe20003f04070 */
[----:B------:R-:W-:-:S04]  /*3540*/  IMAD.HI.U32 R8, R9, R24, RZ ;  /* 0x0000001809087227 */ /* 0x000fc800078e00ff */
[C---:B------:R-:W-:Y:S01]  /*3550*/  IMAD R141, R6.reuse, R141, R12 ;  /* 0x0000008d068d7224 */ /* 0x040fe200078e020c */
[----:B------:R-:W-:Y:S01]  /*3560*/  IABS R12, R133 ;  /* 0x00000085000c7213 */ /* 0x000fe20000000000 */
[----:B------:R-:W-:Y:S02]  /*3570*/  IMAD.MOV R13, RZ, RZ, -R8 ;  /* 0x000000ffff0d7224 */ /* 0x000fe400078e0a08 */
[----:B------:R-:W-:Y:S01]  /*3580*/  @!P2 IMAD.MOV R151, RZ, RZ, -R151 ;  /* 0x000000ffff97a224 */ /* 0x000fe200078e0a97 */
[C---:B------:R-:W-:Y:S01]  /*3590*/  ISETP.GT.U32.AND P2, PT, R6.reuse, R141, PT ;  /* 0x0000008d0600720c */ /* 0x040fe20003f44070 */
[----:B------:R-:W-:Y:S01]  /*35a0*/  IMAD R13, R6, R13, R24 ;  /* 0x0000000d060d7224 */ /* 0x000fe200078e0218 */
[----:B------:R-:W-:Y:S01]  /*35b0*/  IABS R24, R127 ;  /* 0x0000007f00187213 */ /* 0x000fe20000000000 */
[--C-:B------:R-:W-:Y:S01]  /*35c0*/  @!P6 IMAD.IADD R145, R145, 0x1, -R6.reuse ;  /* 0x000000019191e824 */ /* 0x100fe200078e0a06 */
[----:B------:R-:W-:Y:S01]  /*35d0*/  ISETP.GE.AND P6, PT, R135, RZ, PT ;  /* 0x000000ff8700720c */ /* 0x000fe20003fc6270 */
[----:B------:R-:W-:-:S02]  /*35e0*/  @!P5 IMAD.IADD R139, R139, 0x1, -R6 ;  /* 0x000000018b8bd824 */ /* 0x000fc400078e0a06 */
[----:B------:R-:W-:-:S04]  /*35f0*/  IMAD.HI.U32 R8, R9, R10, RZ ;  /* 0x0000000a09087227 */ /* 0x000fc800078e00ff */
[----:B------:R-:W-:Y:S01]  /*3600*/  @!P0 IMAD.IADD R11, R11, 0x1, -R6 ;  /* 0x000000010b0b8824 */ /* 0x000fe200078e0a06 */
[C---:B------:R-:W-:Y:S01]  /*3610*/  ISETP.GT.U32.AND P0, PT, R6.reuse, R13, PT ;  /* 0x0000000d0600720c */ /* 0x040fe20003f04070 */
[----:B------:R-:W-:Y:S01]  /*3620*/  @!P4 IMAD.MOV R145, RZ, RZ, -R145 ;  /* 0x000000ffff91c224 */ /* 0x000fe200078e0a91 */
[----:B------:R-:W-:Y:S01]  /*3630*/  ISETP.GT.U32.AND P4, PT, R6, R139, PT ;  /* 0x0000008b0600720c */ /* 0x000fe20003f84070 */
[----:B------:R-:W-:Y:S02]  /*3640*/  IMAD.MOV R135, RZ, RZ, -R8 ;  /* 0x000000ffff877224 */ /* 0x000fe400078e0a08 */
[----:B------:R-:W-:-:S04]  /*3650*/  IMAD.HI.U32 R8, R9, R12, RZ ;  /* 0x0000000c09087227 */ /* 0x000fc800078e00ff */
[----:B------:R-:W-:Y:S02]  /*3660*/  IMAD.MOV R25, RZ, RZ, -R8 ;  /* 0x000000ffff197224 */ /* 0x000fe400078e0a08 */
[----:B------:R-:W-:Y:S01]  /*3670*/  @!P2 IMAD.IADD R141, R141, 0x1, -R6 ;  /* 0x000000018d8da824 */ /* 0x000fe200078e0a06 */
[----:B------:R-:W-:Y:S01]  /*3680*/  ISETP.GE.AND P2, PT, R137, RZ, PT ;  /* 0x000000ff8900720c */ /* 0x000fe20003f46270 */
[----:B------:R-:W-:Y:S02]  /*3690*/  IMAD.MOV.U32 R143, RZ, RZ, R11 ;  /* 0x000000ffff8f7224 */ /* 0x000fe400078e000b */
[C---:B------:R-:W-:Y:S01]  /*36a0*/  IMAD R11, R6.reuse, R25, R12 ;  /* 0x00000019060b7224 */ /* 0x040fe200078e020c */
[C---:B------:R-:W-:Y:S01]  /*36b0*/  ISETP.GT.U32.AND P5, PT, R6.reuse, R141, PT ;  /* 0x0000008d0600720c */ /* 0x040fe20003fa4070 */
[----:B------:R-:W-:Y:S02]  /*36c0*/  IMAD R135, R6, R135, R10 ;  /* 0x0000008706877224 */ /* 0x000fe400078e020a */
[----:B------:R-:W-:-:S02]  /*36d0*/  @!P0 IMAD.IADD R13, R13, 0x1, -R6 ;  /* 0x000000010d0d8824 */ /* 0x000fc400078e0a06 */
[----:B------:R-:W-:Y:S01]  /*36e0*/  @!P4 IMAD.IADD R139, R139, 0x1, -R6 ;  /* 0x000000018b8bc824 */ /* 0x000fe200078e0a06 */
[C---:B------:R-:W-:Y:S01]  /*36f0*/  ISETP.GT.U32.AND P4, PT, R6.reuse, R11, PT ;  /* 0x0000000b0600720c */ /* 0x040fe20003f84070 */
[----:B------:R-:W-:Y:S01]  /*3700*/  IMAD.MOV.U32 R10, RZ, RZ, R24 ;  /* 0x000000ffff0a7224 */ /* 0x000fe200078e0018 */
[C---:B------:R-:W-:Y:S01]  /*3710*/  ISETP.GT.U32.AND P0, PT, R6.reuse, R13, PT ;  /* 0x0000000d0600720c */ /* 0x040fe20003f04070 */
[----:B------:R-:W-:Y:S01]  /*3720*/  @!P3 IMAD.MOV R143, RZ, RZ, -R143 ;  /* 0x000000ffff8fb224 */ /* 0x000fe200078e0a8f */
[----:B------:R-:W-:Y:S01]  /*3730*/  ISETP.GT.U32.AND P3, PT, R6, R135, PT ;  /* 0x000000870600720c */ /* 0x000fe20003f64070 */
[----:B------:R-:W-:Y:S01]  /*3740*/  IMAD.HI.U32 R8, R9, R10, RZ ;  /* 0x0000000a09087227 */ /* 0x000fe200078e00ff */
[----:B------:R-:W-:-:S03]  /*3750*/  IABS R24, R129 ;  /* 0x0000008100187213 */ /* 0x000fc60000000000 */
[----:B------:R-:W-:Y:S02]  /*3760*/  IMAD.MOV R25, RZ, RZ, -R8 ;  /* 0x000000ffff197224 */ /* 0x000fe400078e0a08 */
[----:B------:R-:W-:Y:S01]  /*3770*/  IMAD.MOV.U32 R12, RZ, RZ, R24 ;  /* 0x000000ffff0c7224 */ /* 0x000fe200078e0018 */
[----:B------:R-:W-:Y:S01]  /*3780*/  IABS R24, R113 ;  /* 0x0000007100187213 */ /* 0x000fe20000000000 */
[----:B------:R-:W-:Y:S01]  /*3790*/  @!P5 IMAD.IADD R141, R141, 0x1, -R6 ;  /* 0x000000018d8dd824 */ /* 0x000fe200078e0a06 */
[----:B------:R-:W-:Y:S01]  /*37a0*/  ISETP.GE.AND P5, PT, R131, RZ, PT ;  /* 0x000000ff8300720c */ /* 0x000fe20003fa6270 */
[----:B------:R-:W-:Y:S01]  /*37b0*/  IMAD R131, R6, R25, R10 ;  /* 0x0000001906837224 */ /* 0x000fe200078e020a */
[----:B------:R-:W-:Y:S01]  /*37c0*/  IABS R10, R123 ;  /* 0x0000007b000a7213 */ /* 0x000fe20000000000 */
[----:B------:R-:W-:Y:S02]  /*37d0*/  @!P4 IMAD.IADD R11, R11, 0x1, -R6 ;  /* 0x000000010b0bc824 */ /* 0x000fe400078e0a06 */
[----:B------:R-:W-:-:S03]  /*37e0*/  IMAD.HI.U32 R8, R9, R12, RZ ;  /* 0x0000000c09087227 */ /* 0x000fc600078e00ff */
[C---:B------:R-:W-:Y:S01]  /*37f0*/  ISETP.GT.U32.AND P4, PT, R6.reuse, R11, PT ;  /* 0x0000000b0600720c */ /* 0x040fe20003f84070 */
[--C-:B------:R-:W-:Y:S01]  /*3800*/  @!P0 IMAD.IADD R13, R13, 0x1, -R6.reuse ;  /* 0x000000010d0d8824 */ /* 0x100fe200078e0a06 */
[----:B------:R-:W-:Y:S01]  /*3810*/  ISETP.GE.AND P0, PT, R133, RZ, PT ;  /* 0x000000ff8500720c */ /* 0x000fe20003f06270 */
[----:B------:R-:W-:Y:S01]  /*3820*/  @!P3 IMAD.IADD R135, R135, 0x1, -R6 ;  /* 0x000000018787b824 */ /* 0x000fe200078e0a06 */
[----:B------:R-:W-:Y:S01]  /*3830*/  ISETP.GT.U32.AND P3, PT, R6, R131, PT ;  /* 0x000000830600720c */ /* 0x000fe20003f64070 */
[----:B------:R-:W-:Y:S02]  /*3840*/  IMAD.MOV R25, RZ, RZ, -R8 ;  /* 0x000000ffff197224 */ /* 0x000fe400078e0a08 */
[----:B------:R-:W-:-:S04]  /*3850*/  IMAD.HI.U32 R8, R9, R10, RZ ;  /* 0x0000000a09087227 */ /* 0x000fc800078e00ff */
[----:B------:R-:W-:Y:S01]  /*3860*/  IMAD.MOV.U32 R137, RZ, RZ, R13 ;  /* 0x000000ffff897224 */ /* 0x000fe200078e000d */
[----:B------:R-:W-:Y:S01]  /*3870*/  IABS R13, R111 ;  /* 0x0000006f000d7213 */ /* 0x000fe20000000000 */
[C---:B------:R-:W-:Y:S01]  /*3880*/  IMAD R25, R6.reuse, R25, R12 ;  /* 0x0000001906197224 */ /* 0x040fe200078e020c */
[----:B------:R-:W-:Y:S01]  /*3890*/  IABS R12, R121 ;  /* 0x00000079000c7213 */ /* 0x000fe20000000000 */
[----:B------:R-:W-:Y:S02]  /*38a0*/  IMAD.MOV R27, RZ, RZ, -R8 ;  /* 0x000000ffff1b7224 */ /* 0x000fe400078e0a08 */
[----:B------:R-:W-:Y:S01]  /*38b0*/  @!P2 IMAD.MOV R137, RZ, RZ, -R137 ;  /* 0x000000ffff89a224 */ /* 0x000fe200078e0a89 */
[----:B------:R-:W-:Y:S01]  /*38c0*/  ISETP.GE.AND P2, PT, R127, RZ, PT ;  /* 0x000000ff7f00720c */ /* 0x000fe20003f46270 */
[----:B------:R-:W-:Y:S01]  /*38d0*/  @!P1 IMAD.MOV R141, RZ, RZ, -R141 ;  /* 0x000000ffff8d9224 */ /* 0x000fe200078e0a8d */
[C---:B------:R-:W-:Y:S01]  /*38e0*/  ISETP.GT.U32.AND P1, PT, R6.reuse, R135, PT ;  /* 0x000000870600720c */ /* 0x040fe20003f24070 */
[----:B------:R-:W-:Y:S01]  /*38f0*/  @!P6 IMAD.MOV R139, RZ, RZ, -R139 ;  /* 0x000000ffff8be224 */ /* 0x000fe200078e0a8b */
[C---:B------:R-:W-:Y:S01]  /*3900*/  ISETP.GT.U32.AND P6, PT, R6.reuse, R25, PT ;  /* 0x000000190600720c */ /* 0x040fe20003fc4070 */
[C---:B------:R-:W-:Y:S01]  /*3910*/  IMAD R127, R6.reuse, R27, R10 ;  /* 0x0000001b067f7224 */ /* 0x040fe200078e020a */
[----:B------:R-:W-:Y:S01]  /*3920*/  IABS R10, R125 ;  /* 0x0000007d000a7213 */ /* 0x000fe20000000000 */
[--C-:B------:R-:W-:Y:S01]  /*3930*/  @!P3 IMAD.IADD R131, R131, 0x1, -R6.reuse ;  /* 0x000000018383b824 */ /* 0x100fe200078e0a06 */
[----:B------:R-:W-:Y:S01]  /*3940*/  IABS R27, R105 ;  /* 0x00000069001b7213 */ /* 0x000fe20000000000 */
[----:B------:R-:W-:Y:S01]  /*3950*/  @!P4 IMAD.IADD R11, R11, 0x1, -R6 ;  /* 0x000000010b0bc824 */ /* 0x000fe200078e0a06 */
[C---:B------:R-:W-:Y:S01]  /*3960*/  ISETP.GT.U32.AND P4, PT, R6.reuse, R127, PT ;  /* 0x0000007f0600720c */ /* 0x040fe20003f84070 */
[----:B------:R-:W-:Y:S01]  /*3970*/  IMAD.HI.U32 R8, R9, R10, RZ ;  /* 0x0000000a09087227 */ /* 0x000fe200078e00ff */
[----:B------:R-:W-:-:S03]  /*3980*/  ISETP.GT.U32.AND P3, PT, R6, R131, PT ;  /* 0x000000830600720c */ /* 0x000fc60003f64070 */
[--C-:B------:R-:W-:Y:S01]  /*3990*/  @!P1 IMAD.IADD R135, R135, 0x1, -R6.reuse ;  /* 0x0000000187879824 */ /* 0x100fe200078e0a06 */
[----:B------:R-:W-:Y:S01]  /*39a0*/  ISETP.GE.AND P1, PT, R129, RZ, PT ;  /* 0x000000ff8100720c */ /* 0x000fe20003f26270 */
[--C-:B------:R-:W-:Y:S01]  /*39b0*/  @!P6 IMAD.IADD R25, R25, 0x1, -R6.reuse ;  /* 0x000000011919e824 */ /* 0x100fe200078e0a06 */
[----:B------:R-:W-:Y:S01]  /*39c0*/  ISETP.GE.AND P6, PT, R123, RZ, PT ;  /* 0x000000ff7b00720c */ /* 0x000fe20003fc6270 */
[----:B------:R-:W-:Y:S02]  /*39d0*/  @!P5 IMAD.MOV R135, RZ, RZ, -R135 ;  /* 0x000000ffff87d224 */ /* 0x000fe400078e0a87 */
[----:B------:R-:W-:Y:S01]  /*39e0*/  IMAD.MOV.U32 R133, RZ, RZ, R11 ;  /* 0x000000ffff857224 */ /* 0x000fe200078e000b */
[C---:B------:R-:W-:Y:S01]  /*39f0*/  ISETP.GT.U32.AND P5, PT, R6.reuse, R25, PT ;  /* 0x000000190600720c */ /* 0x040fe20003fa4070 */
[--C-:B------:R-:W-:Y:S01]  /*3a00*/  @!P4 IMAD.IADD R127, R127, 0x1, -R6.reuse ;  /* 0x000000017f7fc824 */ /* 0x100fe200078e0a06 */
[----:B------:R-:W-:Y:S01]  /*3a10*/  ISETP.GE.AND P4, PT, R121, RZ, PT ;  /* 0x000000ff7900720c */ /* 0x000fe20003f86270 */
[----:B------:R-:W-:Y:S01]  /*3a20*/  @!P3 IMAD.IADD R131, R131, 0x1, -R6 ;  /* 0x000000018383b824 */ /* 0x000fe200078e0a06 */
[----:B------:R-:W-:Y:S01]  /*3a30*/  ISETP.GE.AND P3, PT, R125, RZ, PT ;  /* 0x000000ff7d00720c */ /* 0x000fe20003f66270 */
[----:B------:R-:W-:Y:S01]  /*3a40*/  @!P0 IMAD.MOV R133, RZ, RZ, -R133 ;  /* 0x000000ffff858224 */ /* 0x000fe200078e0a85 */
[----:B------:R-:W-:Y:S01]  /*3a50*/  ISETP.GT.U32.AND P0, PT, R6, R127, PT ;  /* 0x0000007f0600720c */ /* 0x000fe20003f04070 */
[----:B------:R-:W-:Y:S01]  /*3a60*/  IMAD.MOV.U32 R123, RZ, RZ, R12 ;  /* 0x000000ffff7b7224 */ /* 0x000fe200078e000c */
[----:B------:R-:W-:Y:S01]  /*3a70*/  IABS R121, R119 ;  /* 0x0000007700797213 */ /* 0x000fe20000000000 */
[----:B------:R-:W-:Y:S01]  /*3a80*/  IMAD.MOV R125, RZ, RZ, -R8 ;  /* 0x000000ffff7d7224 */ /* 0x000fe200078e0a08 */
[----:B------:R-:W-:Y:S01]  /*3a90*/  IABS R12, R117 ;  /* 0x00000075000c7213 */ /* 0x000fe20000000000 */
[----:B------:R-:W-:-:S04]  /*3aa0*/  IMAD.HI.U32 R8, R9, R123, RZ ;  /* 0x0000007b09087227 */ /* 0x000fc800078e00ff */
[C---:B------:R-:W-:Y:S01]  /*3ab0*/  IMAD R125, R6.reuse, R125, R10 ;  /* 0x0000007d067d7224 */ /* 0x040fe200078e020a */
[----:B------:R-:W-:Y:S01]  /*3ac0*/  IABS R10, R7 ;  /* 0x00000007000a7213 */ /* 0x000fe20000000000 */
[----:B------:R-:W-:Y:S02]  /*3ad0*/  IMAD.MOV R8, RZ, RZ, -R8 ;  /* 0x000000ffff087224 */ /* 0x000fe400078e0a08 */
[--C-:B------:R-:W-:Y:S01]  /*3ae0*/  @!P5 IMAD.IADD R25, R25, 0x1, -R6.reuse ;  /* 0x000000011919d824 */ /* 0x100fe200078e0a06 */
[C---:B------:R-:W-:Y:S01]  /*3af0*/  ISETP.GT.U32.AND P5, PT, R6.reuse, R125, PT ;  /* 0x0000007d0600720c */ /* 0x040fe20003fa4070 */
[C---:B------:R-:W-:Y:S02]  /*3b00*/  IMAD R123, R6.reuse, R8, R123 ;  /* 0x00000008067b7224 */ /* 0x040fe400078e027b */
[--C-:B------:R-:W-:Y:S01]  /*3b10*/  @!P0 IMAD.IADD R127, R127, 0x1, -R6.reuse ;  /* 0x000000017f7f8824 */ /* 0x100fe200078e0a06 */
[----:B------:R-:W-:Y:S01]  /*3b20*/  ISETP.GE.AND P0, PT, R7, RZ, PT ;  /* 0x000000ff0700720c */ /* 0x000fe20003f06270 */
[----:B------:R-:W-:Y:S01]  /*3b30*/  IMAD.MOV.U32 R129, RZ, RZ, R25 ;  /* 0x000000ffff817224 */ /* 0x000fe200078e0019 */
[----:B------:R-:W-:Y:S01]  /*3b40*/  IABS R25, R115 ;  /* 0x0000007300197213 */ /* 0x000fe20000000000 */
[----:B------:R-:W-:Y:S01]  /*3b50*/  @!P6 IMAD.MOV R127, RZ, RZ, -R127 ;  /* 0x000000ffff7fe224 */ /* 0x000fe200078e0a7f */
[----:B------:R-:W-:Y:S01]  /*3b60*/  ISETP.GT.U32.AND P6, PT, R6, R123, PT ;  /* 0x0000007b0600720c */ /* 0x000fe20003fc4070 */
[----:B------:R-:W-:Y:S01]  /*3b70*/  @!P2 IMAD.MOV R131, RZ, RZ, -R131 ;  /* 0x000000ffff83a224 */ /* 0x000fe200078e0a83 */
[----:B------:R-:W-:Y:S01]  /*3b80*/  ISETP.GE.AND P2, PT, R119, RZ, PT ;  /* 0x000000ff7700720c */ /* 0x000fe20003f46270 */
[----:B------:R-:W-:Y:S01]  /*3b90*/  @!P1 IMAD.MOV R129, RZ, RZ, -R129 ;  /* 0x000000ffff819224 */ /* 0x000fe200078e0a81 */
[----:B------:R-:W-:Y:S01]  /*3ba0*/  ISETP.GE.AND P1, PT, R5, RZ, PT ;  /* 0x000000ff0500720c */ /* 0x000fe20003f26270 */
[----:B------:R-:W-:Y:S01]  /*3bb0*/  @!P5 IMAD.IADD R125, R125, 0x1, -R6 ;  /* 0x000000017d7dd824 */ /* 0x000fe200078e0a06 */
[----:B------:R-:W-:Y:S01]  /*3bc0*/  IABS R119, R5 ;  /* 0x0000000500777213 */ /* 0x000fe20000000000 */
[----:B------:R-:W-:-:S03]  /*3bd0*/  IMAD.HI.U32 R5, R9, R121, RZ ;  /* 0x0000007909057227 */ /* 0x000fc600078e00ff */
[----:B------:R-:W-:Y:S01]  /*3be0*/  ISETP.GT.U32.AND P5, PT, R6, R125, PT ;  /* 0x0000007d0600720c */ /* 0x000fe20003fa4070 */
[----:B------:R-:W-:Y:S02]  /*3bf0*/  IMAD.MOV R7, RZ, RZ, -R5 ;  /* 0x000000ffff077224 */ /* 0x000fe400078e0a05 */
[----:B------:R-:W-:Y:S02]  /*3c00*/  @!P6 IMAD.IADD R123, R123, 0x1, -R6 ;  /* 0x000000017b7be824 */ /* 0x000fe400078e0a06 */
[----:B------:R-:W-:-:S03]  /*3c10*/  IMAD.HI.U32 R5, R9, R119, RZ ;  /* 0x0000007709057227 */ /* 0x000fc600078e00ff */
[C---:B------:R-:W-:Y:S01]  /*3c20*/  ISETP.GT.U32.AND P6, PT, R6.reuse, R123, PT ;  /* 0x0000007b0600720c */ /* 0x040fe20003fc4070 */
[----:B------:R-:W-:Y:S02]  /*3c30*/  IMAD R121, R6, R7, R121 ;  /* 0x0000000706797224 */ /* 0x000fe400078e0279 */
[----:B------:R-:W-:-:S04]  /*3c40*/  IMAD.HI.U32 R7, R9, R10, RZ ;  /* 0x0000000a09077227 */ /* 0x000fc800078e00ff */
[----:B------:R-:W-:Y:S02]  /*3c50*/  IMAD.MOV R5, RZ, RZ, -R5 ;  /* 0x000000ffff057224 */ /* 0x000fe400078e0a05 */
[----:B------:R-:W-:Y:S01]  /*3c60*/  @!P5 IMAD.IADD R125, R125, 0x1, -R6 ;  /* 0x000000017d7dd824 */ /* 0x000fe200078e0a06 */
[C---:B------:R-:W-:Y:S01]  /*3c70*/  ISETP.GT.U32.AND P5, PT, R6.reuse, R121, PT ;  /* 0x000000790600720c */ /* 0x040fe20003fa4070 */
[----:B------:R-:W-:Y:S02]  /*3c80*/  IMAD.MOV R11, RZ, RZ, -R7 ;  /* 0x000000ffff0b7224 */ /* 0x000fe400078e0a07 */
[C---:B------:R-:W-:Y:S02]  /*3c90*/  IMAD R119, R6.reuse, R5, R119 ;  /* 0x0000000506777224 */ /* 0x040fe400078e0277 */
[C---:B------:R-:W-:Y:S02]  /*3ca0*/  IMAD R5, R6.reuse, R11, R10 ;  /* 0x0000000b06057224 */ /* 0x040fe400078e020a */
[----:B------:R-:W-:Y:S01]  /*3cb0*/  @!P6 IMAD.IADD R123, R123, 0x1, -R6 ;  /* 0x000000017b7be824 */ /* 0x000fe200078e0a06 */
[----:B------:R-:W-:Y:S01]  /*3cc0*/  ISETP.GT.U32.AND P6, PT, R6, R119, PT ;  /* 0x000000770600720c */ /* 0x000fe20003fc4070 */
[----:B------:R-:W-:-:S04]  /*3cd0*/  IMAD.HI.U32 R7, R9, R12, RZ ;  /* 0x0000000c09077227 */ /* 0x000fc800078e00ff */
[----:B------:R-:W-:-:S04]  /*3ce0*/  IMAD.HI.U32 R8, R9, R13, RZ ;  /* 0x0000000d09087227 */ /* 0x000fc800078e00ff */
[----:B------:R-:W-:Y:S01]  /*3cf0*/  @!P3 IMAD.MOV R125, RZ, RZ, -R125 ;  /* 0x000000ffff7db224 */ /* 0x000fe200078e0a7d */
[C---:B------:R-:W-:Y:S01]  /*3d00*/  ISETP.GT.U32.AND P3, PT, R6.reuse, R5, PT ;  /* 0x000000050600720c */ /* 0x040fe20003f64070 */
[----:B------:R-:W-:Y:S02]  /*3d10*/  IMAD.MOV R7, RZ, RZ, -R7 ;  /* 0x000000ffff077224 */ /* 0x000fe400078e0a07 */
[----:B------:R-:W-:Y:S02]  /*3d20*/  IMAD.MOV R8, RZ, RZ, -R8 ;  /* 0x000000ffff087224 */ /* 0x000fe400078e0a08 */
[----:B------:R-:W-:Y:S02]  /*3d30*/  @!P5 IMAD.IADD R121, R121, 0x1, -R6 ;  /* 0x000000017979d824 */ /* 0x000fe400078e0a06 */
[C---:B------:R-:W-:Y:S02]  /*3d40*/  IMAD R7, R6.reuse, R7, R12 ;  /* 0x0000000706077224 */ /* 0x040fe400078e020c */
[C---:B------:R-:W-:Y:S01]  /*3d50*/  IMAD R11, R6.reuse, R8, R13 ;  /* 0x00000008060b7224 */ /* 0x040fe200078e020d */
[C---:B------:R-:W-:Y:S01]  /*3d60*/  ISETP.GT.U32.AND P5, PT, R6.reuse, R121, PT ;  /* 0x000000790600720c */ /* 0x040fe20003fa4070 */
[----:B------:R-:W-:Y:S01]  /*3d70*/  @!P4 IMAD.MOV R123, RZ, RZ, -R123 ;  /* 0x000000ffff7bc224 */ /* 0x000fe200078e0a7b */
[C---:B------:R-:W-:Y:S01]  /*3d80*/  ISETP.GT.U32.AND P4, PT, R6.reuse, R7, PT ;  /* 0x000000070600720c */ /* 0x040fe20003f84070 */
[--C-:B------:R-:W-:Y:S01]  /*3d90*/  @!P6 IMAD.IADD R119, R119, 0x1, -R6.reuse ;  /* 0x000000017777e824 */ /* 0x100fe200078e0a06 */
[----:B------:R-:W-:Y:S01]  /*3da0*/  ISETP.GT.U32.AND P6, PT, R6, R11, PT ;  /* 0x0000000b0600720c */ /* 0x000fe20003fc4070 */
[----:B------:R-:W-:-:S02]  /*3db0*/  @!P3 IMAD.IADD R5, R5, 0x1, -R6 ;  /* 0x000000010505b824 */ /* 0x000fc400078e0a06 */
[----:B------:R-:W-:Y:S01]  /*3dc0*/  IMAD.HI.U32 R8, R9, R24, RZ ;  /* 0x0000001809087227 */ /* 0x000fe200078e00ff */
[----:B------:R-:W-:-:S03]  /*3dd0*/  ISETP.GT.U32.AND P3, PT, R6, R119, PT ;  /* 0x000000770600720c */ /* 0x000fc60003f64070 */
[----:B------:R-:W-:Y:S02]  /*3de0*/  IMAD.MOV R13, RZ, RZ, -R8 ;  /* 0x000000ffff0d7224 */ /* 0x000fe400078e0a08 */
[----:B------:R-:W-:Y:S01]  /*3df0*/  @!P5 IMAD.IADD R121, R121, 0x1, -R6 ;  /* 0x000000017979d824 */ /* 0x000fe200078e0a06 */
[----:B------:R-:W-:Y:S01]  /*3e00*/  ISETP.GE.AND P5, PT, R117, RZ, PT ;  /* 0x000000ff7500720c */ /* 0x000fe20003fa6270 */
[C---:B------:R-:W-:Y:S01]  /*3e10*/  IMAD R13, R6.reuse, R13, R24 ;  /* 0x0000000d060d7224 */ /* 0x040fe200078e0218 */
[----:B------:R-:W-:Y:S01]  /*3e20*/  IABS R24, R90 ;  /* 0x0000005a00187213 */ /* 0x000fe20000000000 */
[--C-:B------:R-:W-:Y:S02]  /*3e30*/  @!P4 IMAD.IADD R7, R7, 0x1, -R6.reuse ;  /* 0x000000010707c824 */ /* 0x100fe400078e0a06 */
[----:B------:R-:W-:Y:S01]  /*3e40*/  @!P2 IMAD.MOV R121, RZ, RZ, -R121 ;  /* 0x000000ffff79a224 */ /* 0x000fe200078e0a79 */
[C---:B------:R-:W-:Y:S01]  /*3e50*/  ISETP.GT.U32.AND P2, PT, R6.reuse, R5, PT ;  /* 0x000000050600720c */ /* 0x040fe20003f44070 */
[----:B------:R-:W-:Y:S01]  /*3e60*/  @!P6 IMAD.IADD R11, R11, 0x1, -R6 ;  /* 0x000000010b0be824 */ /* 0x000fe200078e0a06 */
[----:B------:R-:W-:Y:S01]  /*3e70*/  ISETP.GT.U32.AND P4, PT, R6, R7, PT ;  /* 0x000000070600720c */ /* 0x000fe20003f84070 */
[----:B------:R-:W-:-:S03]  /*3e80*/  IMAD.HI.U32 R10, R9, R25, RZ ;  /* 0x00000019090a7227 */ /* 0x000fc600078e00ff */
[C---:B------:R-:W-:Y:S01]  /*3e90*/  ISETP.GT.U32.AND P6, PT, R6.reuse, R11, PT ;  /* 0x0000000b0600720c */ /* 0x040fe20003fc4070 */
[----:B------:R-:W-:Y:S01]  /*3ea0*/  @!P3 IMAD.IADD R119, R119, 0x1, -R6 ;  /* 0x000000017777b824 */ /* 0x000fe200078e0a06 */
[----:B------:R-:W-:Y:S01]  /*3eb0*/  ISETP.GT.U32.AND P3, PT, R6, R13, PT ;  /* 0x0000000d0600720c */ /* 0x000fe20003f64070 */
[----:B------:R-:W-:Y:S02]  /*3ec0*/  IMAD.MOV R10, RZ, RZ, -R10 ;  /* 0x000000ffff0a7224 */ /* 0x000fe400078e0a0a */
[----:B------:R-:W-:-:S04]  /*3ed0*/  IMAD.HI.U32 R8, R9, R27, RZ ;  /* 0x0000001b09087227 */ /* 0x000fc800078e00ff */
[C---:B------:R-:W-:Y:S02]  /*3ee0*/  IMAD R25, R6.reuse, R10, R25 ;  /* 0x0000000a06197224 */ /* 0x040fe400078e0219 */
[----:B------:R-:W-:Y:S02]  /*3ef0*/  IMAD.MOV R8, RZ, RZ, -R8 ;  /* 0x000000ffff087224 */ /* 0x000fe400078e0a08 */
[--C-:B------:R-:W-:Y:S01]  /*3f00*/  @!P2 IMAD.IADD R5, R5, 0x1, -R6.reuse ;  /* 0x000000010505a824 */ /* 0x100fe200078e0a06 */
[C---:B------:R-:W-:Y:S01]  /*3f10*/  ISETP.GT.U32.AND P2, PT, R6.reuse, R25, PT ;  /* 0x000000190600720c */ /* 0x040fe20003f44070 */
[C---:B------:R-:W-:Y:S02]  /*3f20*/  IMAD R27, R6.reuse, R8, R27 ;  /* 0x00000008061b7224 */ /* 0x040fe400078e021b */
[--C-:B------:R-:W-:Y:S01]  /*3f30*/  @!P4 IMAD.IADD R7, R7, 0x1, -R6.reuse ;  /* 0x000000010707c824 */ /* 0x100fe200078e0a06 */
[----:B------:R-:W-:Y:S01]  /*3f40*/  ISETP.GE.AND P4, PT, R111, RZ, PT ;  /* 0x000000ff6f00720c */ /* 0x000fe20003f86270 */
[--C-:B------:R-:W-:Y:S01]  /*3f50*/  @!P6 IMAD.IADD R11, R11, 0x1, -R6.reuse ;  /* 0x000000010b0be824 */ /* 0x100fe200078e0a06 */
[----:B------:R-:W-:Y:S01]  /*3f60*/  ISETP.GT.U32.AND P6, PT, R6, R27, PT ;  /* 0x0000001b0600720c */ /* 0x000fe20003fc4070 */
[----:B------:R-:W-:Y:S01]  /*3f70*/  @!P3 IMAD.IADD R13, R13, 0x1, -R6 ;  /* 0x000000010d0db824 */ /* 0x000fe200078e0a06 */
[----:B------:R-:W-:Y:S01]  /*3f80*/  ISETP.GE.AND P3, PT, R113, RZ, PT ;  /* 0x000000ff7100720c */ /* 0x000fe20003f66270 */
[----:B------:R-:W-:-:S04]  /*3f90*/  IMAD.HI.U32 R10, R9, R31, RZ ;  /* 0x0000001f090a7227 */ /* 0x000fc800078e00ff */
[----:B------:R-:W-:Y:S01]  /*3fa0*/  @!P1 IMAD.MOV R119, RZ, RZ, -R119 ;  /* 0x000000ffff779224 */ /* 0x000fe200078e0a77 */
[----:B------:R-:W-:Y:S01]  /*3fb0*/  ISETP.GT.U32.AND P1, PT, R6, R13, PT ;  /* 0x0000000d0600720c */ /* 0x000fe20003f24070 */
[----:B------:R-:W-:-:S04]  /*3fc0*/  IMAD.HI.U32 R12, R9, R33, RZ ;  /* 0x00000021090c7227 */ /* 0x000fc800078e00ff */
[----:B------:R-:W-:Y:S02]  /*3fd0*/  IMAD.MOV R10, RZ, RZ, -R10 ;  /* 0x000000ffff0a7224 */ /* 0x000fe400078e0a0a */
[----:B------:R-:W-:-:S04]  /*3fe0*/  IMAD.HI.U32 R8, R9, R29, RZ ;  /* 0x0000001d09087227 */ /* 0x000fc800078e00ff */
[----:B------:R-:W-:Y:S02]  /*3ff0*/  IMAD.MOV R12, RZ, RZ, -R12 ;  /* 0x000000ffff0c7224 */ /* 0x000fe400078e0a0c */
[----:B------:R-:W-:Y:S01]  /*4000*/  @!P2 IMAD.IADD R25, R25, 0x1, -R6 ;  /* 0x000000011919a824 */ /* 0x000fe200078e0a06 */
[----:B------:R-:W-:Y:S01]  /*4010*/  ISETP.GE.AND P2, PT, R115, RZ, PT ;  /* 0x000000ff7300720c */ /* 0x000fe20003f46270 */
[C---:B------:R-:W-:Y:S02]  /*4020*/  IMAD R31, R6.reuse, R10, R31 ;  /* 0x0000000a061f7224 */ /* 0x040fe400078e021f */
[----:B------:R-:W-:Y:S01]  /*4030*/  IMAD.MOV.U32 R113, RZ, RZ, R11 ;  /* 0x000000ffff717224 */ /* 0x000fe200078e000b */
[----:B------:R-:W-:Y:S01]  /*4040*/  IABS R11, R97 ;  /* 0x00000061000b7213 */ /* 0x000fe20000000000 */
[----:B------:R-:W-:Y:S02]  /*4050*/  IMAD.MOV R8, RZ, RZ, -R8 ;  /* 0x000000ffff087224 */ /* 0x000fe400078e0a08 */
[C---:B------:R-:W-:Y:S01]  /*4060*/  IMAD R33, R6.reuse, R12, R33 ;  /* 0x0000000c06217224 */ /* 0x040fe200078e0221 */
[----:B------:R-:W-:Y:S01]  /*4070*/  IABS R12, R95 ;  /* 0x0000005f000c7213 */ /* 0x000fe20000000000 */
[----:B------:R-:W-:Y:S01]  /*4080*/  @!P6 IMAD.IADD R27, R27, 0x1, -R6 ;  /* 0x000000011b1be824 */ /* 0x000fe200078e0a06 */
[C---:B------:R-:W-:Y:S01]  /*4090*/  ISETP.GT.U32.AND P6, PT, R6.reuse, R25, PT ;  /* 0x000000190600720c */ /* 0x040fe20003fc4070 */
[----:B------:R-:W-:Y:S01]  /*40a0*/  @!P4 IMAD.MOV R113, RZ, RZ, -R113 ;  /* 0x000000ffff71c224 */ /* 0x000fe200078e0a71 */
[C---:B------:R-:W-:Y:S01]  /*40b0*/  ISETP.GT.U32.AND P4, PT, R6.reuse, R31, PT ;  /* 0x0000001f0600720c */ /* 0x040fe20003f84070 */
[----:B------:R-:W-:Y:S01]  /*40c0*/  IMAD R29, R6, R8, R29 ;  /* 0x00000008061d7224 */ /* 0x000fe200078e021d */
[----:B------:R-:W-:Y:S01]  /*40d0*/  IABS R8, R101 ;  /* 0x0000006500087213 */ /* 0x000fe20000000000 */
[----:B------:R-:W-:-:S02]  /*40e0*/  IMAD.MOV.U32 R117, RZ, RZ, R5 ;  /* 0x000000ffff757224 */ /* 0x000fc400078e0005 */
[----:B------:R-:W-:Y:S01]  /*40f0*/  @!P1 IMAD.IADD R13, R13, 0x1, -R6 ;  /* 0x000000010d0d9824 */ /* 0x000fe200078e0a06 */
[C---:B------:R-:W-:Y:S01]  /*4100*/  ISETP.GT.U32.AND P1, PT, R6.reuse, R33, PT ;  /* 0x000000210600720c */ /* 0x040fe20003f24070 */
[----:B------:R-:W-:Y:S01]  /*4110*/  @!P0 IMAD.MOV R117, RZ, RZ, -R117 ;  /* 0x000000ffff758224 */ /* 0x000fe200078e0a75 */
[----:B------:R-:W-:Y:S01]  /*4120*/  ISETP.GT.U32.AND P0, PT, R6, R27, PT ;  /* 0x0000001b0600720c */ /* 0x000fe20003f04070 */
[----:B------:R-:W-:Y:S02]  /*4130*/  IMAD.MOV.U32 R115, RZ, RZ, R7 ;  /* 0x000000ffff737224 */ /* 0x000fe400078e0007 */
[----:B------:R-:W-:Y:S01]  /*4140*/  IMAD.MOV.U32 R7, RZ, RZ, R8 ;  /* 0x000000ffff077224 */ /* 0x000fe200078e0008 */
[----:B------:R-:W-:Y:S01]  /*4150*/  IABS R8, R103 ;  /* 0x0000006700087213 */ /* 0x000fe20000000000 */
[----:B------:R-:W-:Y:S01]  /*4160*/  @!P6 IMAD.IADD R25, R25, 0x1, -R6 ;  /* 0x000000011919e824 */ /* 0x000fe200078e0a06 */
[----:B------:R-:W-:Y:S01]  /*4170*/  ISETP.GE.AND P6, PT, R105, RZ, PT ;  /* 0x000000ff6900720c */ /* 0x000fe20003fc6270 */
[----:B------:R-:W-:-:S04]  /*4180*/  IMAD.HI.U32 R5, R9, R7, RZ ;  /* 0x0000000709057227 */ /* 0x000fc800078e00ff */
[--C-:B------:R-:W-:Y:S02]  /*4190*/  @!P4 IMAD.IADD R31, R31, 0x1, -R6.reuse ;  /* 0x000000011f1fc824 */ /* 0x100fe400078e0a06 */
[----:B------:R-:W-:Y:S02]  /*41a0*/  IMAD.MOV R5, RZ, RZ, -R5 ;  /* 0x000000ffff057224 */ /* 0x000fe400078e0a05 */
[--C-:B------:R-:W-:Y:S01]  /*41b0*/  @!P1 IMAD.IADD R33, R33, 0x1, -R6.reuse ;  /* 0x0000000121219824 */ /* 0x100fe200078e0a06 */
[C---:B------:R-:W-:Y:S01]  /*41c0*/  ISETP.GT.U32.AND P1, PT, R6.reuse, R31, PT ;  /* 0x0000001f0600720c */ /* 0x040fe20003f24070 */
[----:B------:R-:W-:Y:S02]  /*41d0*/  IMAD R5, R6, R5, R7 ;  /* 0x0000000506057224 */ /* 0x000fe400078e0207 */
[----:B------:R-:W-:Y:S01]  /*41e0*/  @!P0 IMAD.IADD R27, R27, 0x1, -R6 ;  /* 0x000000011b1b8824 */ /* 0x000fe200078e0a06 */
[----:B------:R-:W-:Y:S01]  /*41f0*/  ISETP.GE.AND P0, PT, R107, RZ, PT ;  /* 0x000000ff6b00720c */ /* 0x000fe20003f06270 */
[----:B------:R-:W-:-:S04]  /*4200*/  IMAD.HI.U32 R7, R9, R8, RZ ;  /* 0x0000000809077227 */ /* 0x000fc800078e00ff */
[----:B------:R-:W-:Y:S02]  /*4210*/  IMAD.MOV R7, RZ, RZ, -R7 ;  /* 0x000000ffff077224 */ /* 0x000fe400078e0a07 */
[----:B------:R-:W-:Y:S01]  /*4220*/  IMAD.MOV.U32 R107, RZ, RZ, R27 ;  /* 0x000000ffff6b7224 */ /* 0x000fe200078e001b */
[----:B------:R-:W-:Y:S01]  /*4230*/  IABS R27, R23 ;  /* 0x00000017001b7213 */ /* 0x000fe20000000000 */
[----:B------:R-:W-:Y:S01]  /*4240*/  @!P5 IMAD.MOV R115, RZ, RZ, -R115 ;  /* 0x000000ffff73d224 */ /* 0x000fe200078e0a73 */
[C---:B------:R-:W-:Y:S01]  /*4250*/  ISETP.GT.U32.AND P5, PT, R6.reuse, R29, PT ;  /* 0x0000001d0600720c */ /* 0x040fe20003fa4070 */
[C---:B------:R-:W-:Y:S02]  /*4260*/  IMAD R7, R6.reuse, R7, R8 ;  /* 0x0000000706077224 */ /* 0x040fe400078e0208 */
[----:B------:R-:W-:Y:S01]  /*4270*/  @!P6 IMAD.MOV R107, RZ, RZ, -R107 ;  /* 0x000000ffff6be224 */ /* 0x000fe200078e0a6b */
[----:B------:R-:W-:Y:S01]  /*4280*/  ISETP.GT.U32.AND P6, PT, R6, R5, PT ;  /* 0x000000050600720c */ /* 0x000fe20003fc4070 */
[----:B------:R-:W-:-:S02]  /*4290*/  IMAD.MOV.U32 R111, RZ, RZ, R13 ;  /* 0x000000ffff6f7224 */ /* 0x000fc400078e000d */
[----:B------:R-:W-:Y:S01]  /*42a0*/  @!P1 IMAD.IADD R31, R31, 0x1, -R6 ;  /* 0x000000011f1f9824 */ /* 0x000fe200078e0a06 */
[C---:B------:R-:W-:Y:S01]  /*42b0*/  ISETP.GT.U32.AND P1, PT, R6.reuse, R7, PT ;  /* 0x000000070600720c */ /* 0x040fe20003f24070 */
[----:B------:R-:W-:Y:S01]  /*42c0*/  @!P3 IMAD.MOV R111, RZ, RZ, -R111 ;  /* 0x000000ffff6fb224 */ /* 0x000fe200078e0a6f */
[----:B------:R-:W-:Y:S01]  /*42d0*/  ISETP.GT.U32.AND P3, PT, R6, R33, PT ;  /* 0x000000210600720c */ /* 0x000fe20003f64070 */
[----:B------:R-:W-:-:S04]  /*42e0*/  IMAD.HI.U32 R8, R9, R11, RZ ;  /* 0x0000000b09087227 */ /* 0x000fc800078e00ff */
[--C-:B------:R-:W-:Y:S01]  /*42f0*/  @!P5 IMAD.IADD R29, R29, 0x1, -R6.reuse ;  /* 0x000000011d1dd824 */ /* 0x100fe200078e0a06 */
[----:B------:R-:W-:Y:S01]  /*4300*/  ISETP.GE.AND P5, PT, R109, RZ, PT ;  /* 0x000000ff6d00720c */ /* 0x000fe20003fa6270 */
[--C-:B------:R-:W-:Y:S02]  /*4310*/  @!P6 IMAD.IADD R5, R5, 0x1, -R6.reuse ;  /* 0x000000010505e824 */ /* 0x100fe400078e0a06 */
[----:B------:R-:W-:Y:S01]  /*4320*/  IMAD.HI.U32 R10, R9, R12, RZ ;  /* 0x0000000c090a7227 */ /* 0x000fe200078e00ff */
[C---:B------:R-:W-:Y:S02]  /*4330*/  ISETP.GT.U32.AND P4, PT, R6.reuse, R29, PT ;  /* 0x0000001d0600720c */ /* 0x040fe40003f84070 */
[C---:B------:R-:W-:Y:S01]  /*4340*/  ISETP.GT.U32.AND P6, PT, R6.reuse, R5, PT ;  /* 0x000000050600720c */ /* 0x040fe20003fc4070 */
[--C-:B------:R-:W-:Y:S02]  /*4350*/  @!P1 IMAD.IADD R7, R7, 0x1, -R6.reuse ;  /* 0x0000000107079824 */ /* 0x100fe400078e0a06 */
[----:B------:R-:W-:Y:S01]  /*4360*/  @!P3 IMAD.IADD R33, R33, 0x1, -R6 ;  /* 0x000000012121b824 */ /* 0x000fe200078e0a06 */
[----:B------:R-:W-:Y:S01]  /*4370*/  ISETP.GE.AND P3, PT, R103, RZ, PT ;  /* 0x000000ff6700720c */ /* 0x000fe20003f66270 */
[----:B------:R-:W-:Y:S01]  /*4380*/  IMAD.MOV.U32 R103, RZ, RZ, R31 ;  /* 0x000000ffff677224 */ /* 0x000fe200078e001f */
[C---:B------:R-:W-:Y:S01]  /*4390*/  ISETP.GT.U32.AND P1, PT, R6.reuse, R7, PT ;  /* 0x000000070600720c */ /* 0x040fe20003f24070 */
[----:B------:R-:W-:Y:S01]  /*43a0*/  IMAD.MOV R8, RZ, RZ, -R8 ;  /* 0x000000ffff087224 */ /* 0x000fe200078e0a08 */
[----:B------:R-:W-:Y:S01]  /*43b0*/  IABS R31, R116 ;  /* 0x00000074001f7213 */ /* 0x000fe20000000000 */
[----:B------:R-:W-:Y:S01]  /*43c0*/  @!P5 IMAD.MOV R103, RZ, RZ, -R103 ;  /* 0x000000ffff67d224 */ /* 0x000fe200078e0a67 */
[----:B------:R-:W-:Y:S01]  /*43d0*/  ISETP.GE.AND P5, PT, R95, RZ, PT ;  /* 0x000000ff5f00720c */ /* 0x000fe20003fa6270 */
[----:B------:R-:W-:Y:S01]  /*43e0*/  IMAD.MOV R13, RZ, RZ, -R10 ;  /* 0x000000ffff0d7224 */ /* 0x000fe200078e0a0a */
[----:B------:R-:W-:Y:S01]  /*43f0*/  IABS R10, R93 ;  /* 0x0000005d000a7213 */ /* 0x000fe20000000000 */
[C---:B------:R-:W-:Y:S01]  /*4400*/  IMAD R95, R6.reuse, R8, R11 ;  /* 0x00000008065f7224 */ /* 0x040fe200078e020b */
[----:B------:R-:W-:Y:S01]  /*4410*/  IABS R8, R4 ;  /* 0x0000000400087213 */ /* 0x000fe20000000000 */
[----:B------:R-:W-:Y:S01]  /*4420*/  IMAD.MOV.U32 R109, RZ, RZ, R25 ;  /* 0x000000ffff6d7224 */ /* 0x000fe200078e0019 */
[----:B------:R-:W-:Y:S01]  /*4430*/  IABS R25, R108 ;  /* 0x0000006c00197213 */ /* 0x000fe20000000000 */
[C---:B------:R-:W-:Y:S01]  /*4440*/  IMAD R11, R6.reuse, R13, R12 ;  /* 0x0000000d060b7224 */ /* 0x040fe200078e020c */
[----:B------:R-:W-:Y:S01]  /*4450*/  IABS R13, R21 ;  /* 0x00000015000d7213 */ /* 0x000fe20000000000 */
[--C-:B------:R-:W-:Y:S01]  /*4460*/  @!P6 IMAD.IADD R5, R5, 0x1, -R6.reuse ;  /* 0x000000010505e824 */ /* 0x100fe200078e0a06 */
[C---:B------:R-:W-:Y:S01]  /*4470*/  ISETP.GT.U32.AND P6, PT, R6.reuse, R95, PT ;  /* 0x0000005f0600720c */ /* 0x040fe20003fc4070 */
[----:B------:R-:W-:Y:S01]  /*4480*/  @!P2 IMAD.MOV R109, RZ, RZ, -R109 ;  /* 0x000000ffff6da224 */ /* 0x000fe200078e0a6d */
[----:B------:R-:W-:Y:S01]  /*4490*/  ISETP.GE.AND P2, PT, R99, RZ, PT ;  /* 0x000000ff6300720c */ /* 0x000fe20003f46270 */
[--C-:B------:R-:W-:Y:S01]  /*44a0*/  @!P1 IMAD.IADD R7, R7, 0x1, -R6.reuse ;  /* 0x0000000107079824 */ /* 0x100fe200078e0a06 */
[----:B------:R-:W-:Y:S01]  /*44b0*/  ISETP.GT.U32.AND P1, PT, R6, R11, PT ;  /* 0x0000000b0600720c */ /* 0x000fe20003f24070 */
[--C-:B------:R-:W-:Y:S01]  /*44c0*/  @!P4 IMAD.IADD R29, R29, 0x1, -R6.reuse ;  /* 0x000000011d1dc824 */ /* 0x100fe200078e0a06 */
[----:B------:R-:W-:Y:S01]  /*44d0*/  ISETP.GE.AND P4, PT, R101, RZ, PT ;  /* 0x000000ff6500720c */ /* 0x000fe20003f86270 */
[----:B------:R-:W-:Y:S01]  /*44e0*/  IMAD.MOV.U32 R101, RZ, RZ, R33 ;  /* 0x000000ffff657224 */ /* 0x000fe200078e0021 */
[----:B------:R-:W-:Y:S01]  /*44f0*/  IABS R33, R114 ;  /* 0x0000007200217213 */ /* 0x000fe20000000000 */
[----:B------:R-:W-:Y:S01]  /*4500*/  IMAD.MOV.U32 R105, RZ, RZ, R29 ;  /* 0x000000ffff697224 */ /* 0x000fe200078e001d */
[----:B------:R-:W-:Y:S01]  /*4510*/  IABS R29, R112 ;  /* 0x00000070001d7213 */ /* 0x000fe20000000000 */
[----:B------:R-:W-:Y:S01]  /*4520*/  IMAD.MOV.U32 R99, RZ, RZ, R5 ;  /* 0x000000ffff637224 */ /* 0x000fe200078e0005 */
[----:B------:R-:W-:Y:S01]  /*4530*/  IABS R12, R19 ;  /* 0x00000013000c7213 */ /* 0x000fe20000000000 */
[----:B------:R-:W-:-:S02]  /*4540*/  @!P6 IMAD.IADD R95, R95, 0x1, -R6 ;  /* 0x000000015f5fe824 */ /* 0x000fc400078e0a06 */
[----:B------:R-:W-:Y:S01]  /*4550*/  @!P0 IMAD.MOV R105, RZ, RZ, -R105 ;  /* 0x000000ffff698224 */ /* 0x000fe200078e0a69 */
[----:B------:R-:W-:Y:S01]  /*4560*/  ISETP.GE.AND P0, PT, R97, RZ, PT ;  /* 0x000000ff6100720c */ /* 0x000fe20003f06270 */
[----:B------:R-:W-:Y:S01]  /*4570*/  @!P2 IMAD.MOV R101, RZ, RZ, -R101 ;  /* 0x000000ffff65a224 */ /* 0x000fe200078e0a65 */
[----:B------:R-:W-:Y:S01]  /*4580*/  ISETP.GE.AND P2, PT, R4, RZ, PT ;  /* 0x000000ff0400720c */ /* 0x000fe20003f46270 */
[----:B------:R-:W-:Y:S01]  /*4590*/  IMAD.MOV.U32 R97, RZ, RZ, R7 ;  /* 0x000000ffff617224 */ /* 0x000fe200078e0007 */
[----:B------:R-:W-:Y:S01]  /*45a0*/  ISETP.GT.U32.AND P6, PT, R6, R95, PT ;  /* 0x0000005f0600720c */ /* 0x000fe20003fc4070 */
[----:B------:R-:W-:Y:S02]  /*45b0*/  @!P1 IMAD.IADD R11, R11, 0x1, -R6 ;  /* 0x000000010b0b9824 */ /* 0x000fe400078e0a06 */
[----:B------:R-:W-:-:S03]  /*45c0*/  IMAD.HI.U32 R4, R9, R8, RZ ;  /* 0x0000000809047227 */ /* 0x000fc600078e00ff */
[----:B------:R-:W-:Y:S01]  /*45d0*/  ISETP.GT.U32.AND P1, PT, R6, R11, PT ;  /* 0x0000000b0600720c */ /* 0x000fe20003f24070 */
[----:B------:R-:W-:Y:S01]  /*45e0*/  @!P3 IMAD.MOV R97, RZ, RZ, -R97 ;  /* 0x000000ffff61b224 */ /* 0x000fe200078e0a61 */
[----:B------:R-:W-:Y:S01]  /*45f0*/  ISETP.GE.AND P3, PT, R91, RZ, PT ;  /* 0x000000ff5b00720c */ /* 0x000fe20003f66270 */
[----:B------:R-:W-:-:S04]  /*4600*/  IMAD.HI.U32 R5, R9, R10, RZ ;  /* 0x0000000a09057227 */ /* 0x000fc800078e00ff */
[----:B------:R-:W-:Y:S02]  /*4610*/  IMAD.MOV R91, RZ, RZ, -R4 ;  /* 0x000000ffff5b7224 */ /* 0x000fe400078e0a04 */
[----:B------:R-:W-:Y:S02]  /*4620*/  IMAD.MOV R5, RZ, RZ, -R5 ;  /* 0x000000ffff057224 */ /* 0x000fe400078e0a05 */
[C---:B------:R-:W-:Y:S02]  /*4630*/  IMAD R91, R6.reuse, R91, R8 ;  /* 0x0000005b065b7224 */ /* 0x040fe400078e0208 */
[C---:B------:R-:W-:Y:S01]  /*4640*/  IMAD R5, R6.reuse, R5, R10 ;  /* 0x0000000506057224 */ /* 0x040fe200078e020a */
[----:B------:R-:W-:Y:S01]  /*4650*/  IABS R10, R17 ;  /* 0x00000011000a7213 */ /* 0x000fe20000000000 */
[--C-:B------:R-:W-:Y:S01]  /*4660*/  @!P6 IMAD.IADD R95, R95, 0x1, -R6.reuse ;  /* 0x000000015f5fe824 */ /* 0x100fe200078e0a06 */
[C---:B------:R-:W-:Y:S01]  /*4670*/  ISETP.GT.U32.AND P6, PT, R6.reuse, R91, PT ;  /* 0x0000005b0600720c */ /* 0x040fe20003fc4070 */
[----:B------:R-:W-:Y:S01]  /*4680*/  @!P1 IMAD.IADD R11, R11, 0x1, -R6 ;  /* 0x000000010b0b9824 */ /* 0x000fe200078e0a06 */
[----:B------:R-:W-:Y:S01]  /*4690*/  ISETP.GT.U32.AND P1, PT, R6, R5, PT ;  /* 0x000000050600720c */ /* 0x000fe20003f24070 */
[----:B------:R-:W-:-:S04]  /*46a0*/  IMAD.HI.U32 R4, R9, R85, RZ ;  /* 0x0000005509047227 */ /* 0x000fc800078e00ff */
[----:B------:R-:W-:-:S04]  /*46b0*/  IMAD.HI.U32 R7, R9, R87, RZ ;  /* 0x0000005709077227 */ /* 0x000fc800078e00ff */
[----:B------:R-:W-:Y:S02]  /*46c0*/  IMAD.MOV R4, RZ, RZ, -R4 ;  /* 0x000000ffff047224 */ /* 0x000fe400078e0a04 */
[--C-:B------:R-:W-:Y:S02]  /*46d0*/  @!P6 IMAD.IADD R91, R91, 0x1, -R6.reuse ;  /* 0x000000015b5be824 */ /* 0x100fe400078e0a06 */
[----:B------:R-:W-:Y:S02]  /*46e0*/  @!P1 IMAD.IADD R5, R5, 0x1, -R6 ;  /* 0x0000000105059824 */ /* 0x000fe400078e0a06 */
[----:B------:R-:W-:Y:S01]  /*46f0*/  IMAD.MOV R7, RZ, RZ, -R7 ;  /* 0x000000ffff077224 */ /* 0x000fe200078e0a07 */
[C---:B------:R-:W-:Y:S01]  /*4700*/  ISETP.GT.U32.AND P1, PT, R6.reuse, R91, PT ;  /* 0x0000005b0600720c */ /* 0x040fe20003f24070 */
[C---:B------:R-:W-:Y:S02]  /*4710*/  IMAD R85, R6.reuse, R4, R85 ;  /* 0x0000000406557224 */ /* 0x040fe400078e0255 */
[----:B------:R-:W-:-:S02]  /*4720*/  IMAD R87, R6, R7, R87 ;  /* 0x0000000706577224 */ /* 0x000fc400078e0257 */
[----:B------:R-:W-:-:S03]  /*4730*/  IMAD.HI.U32 R4, R9, R83, RZ ;  /* 0x0000005309047227 */ /* 0x000fc600078e00ff */
[----:B------:R-:W-:Y:S01]  /*4740*/  ISETP.GT.U32.AND P6, PT, R6, R87, PT ;  /* 0x000000570600720c */ /* 0x000fe20003fc4070 */
[----:B------:R-:W-:Y:S02]  /*4750*/  IMAD.MOV R4, RZ, RZ, -R4 ;  /* 0x000000ffff047224 */ /* 0x000fe400078e0a04 */
[----:B------:R-:W-:Y:S01]  /*4760*/  @!P4 IMAD.MOV R99, RZ, RZ, -R99 ;  /* 0x000000ffff63c224 */ /* 0x000fe200078e0a63 */
[----:B------:R-:W-:Y:S01]  /*4770*/  ISETP.GE.AND P4, PT, R93, RZ, PT ;  /* 0x000000ff5d00720c */ /* 0x000fe20003f86270 */
[----:B------:R-:W-:-:S04]  /*4780*/  IMAD.HI.U32 R7, R9, R81, RZ ;  /* 0x0000005109077227 */ /* 0x000fc800078e00ff */
[C---:B------:R-:W-:Y:S02]  /*4790*/  IMAD R83, R6.reuse, R4, R83 ;  /* 0x0000000406537224 */ /* 0x040fe400078e0253 */
[----:B------:R-:W-:Y:S01]  /*47a0*/  @!P1 IMAD.IADD R91, R91, 0x1, -R6 ;  /* 0x000000015b5b9824 */ /* 0x000fe200078e0a06 */
[C---:B------:R-:W-:Y:S01]  /*47b0*/  ISETP.GT.U32.AND P1, PT, R6.reuse, R85, PT ;  /* 0x000000550600720c */ /* 0x040fe20003f24070 */
[----:B------:R-:W-:Y:S02]  /*47c0*/  IMAD.MOV.U32 R93, RZ, RZ, R11 ;  /* 0x000000ffff5d7224 */ /* 0x000fe400078e000b */
[----:B------:R-:W-:Y:S02]  /*47d0*/  IMAD.MOV R7, RZ, RZ, -R7 ;  /* 0x000000ffff077224 */ /* 0x000fe400078e0a07 */
[----:B------:R-:W-:Y:S01]  /*47e0*/  @!P5 IMAD.MOV R93, RZ, RZ, -R93 ;  /* 0x000000ffff5dd224 */ /* 0x000fe200078e0a5d */
[C---:B------:R-:W-:Y:S01]  /*47f0*/  ISETP.GT.U32.AND P5, PT, R6.reuse, R83, PT ;  /* 0x000000530600720c */ /* 0x040fe20003fa4070 */
[----:B------:R-:W-:-:S02]  /*4800*/  IMAD R81, R6, R7, R81 ;  /* 0x0000000706517224 */ /* 0x000fc400078e0251 */
[----:B------:R-:W-:Y:S01]  /*4810*/  @!P6 IMAD.IADD R87, R87, 0x1, -R6 ;  /* 0x000000015757e824 */ /* 0x000fe200078e0a06 */
[C---:B------:R-:W-:Y:S01]  /*4820*/  ISETP.GT.U32.AND P6, PT, R6.reuse, R5, PT ;  /* 0x000000050600720c */ /* 0x040fe20003fc4070 */
[----:B------:R-:W-:Y:S01]  /*4830*/  @!P2 IMAD.MOV R91, RZ, RZ, -R91 ;  /* 0x000000ffff5ba224 */ /* 0x000fe200078e0a5b */
[----:B------:R-:W-:Y:S01]  /*4840*/  ISETP.GT.U32.AND P2, PT, R6, R81, PT ;  /* 0x000000510600720c */ /* 0x000fe20003f44070 */
[----:B------:R-:W-:-:S04]  /*4850*/  IMAD.HI.U32 R8, R9, R79, RZ ;  /* 0x0000004f09087227 */ /* 0x000fc800078e00ff */
[----:B------:R-:W-:Y:S01]  /*4860*/  @!P1 IMAD.IADD R85, R85, 0x1, -R6 ;  /* 0x0000000155559824 */ /* 0x000fe200078e0a06 */
[----:B------:R-:W-:Y:S01]  /*4870*/  ISETP.GE.AND P1, PT, R89, RZ, PT ;  /* 0x000000ff5900720c */ /* 0x000fe20003f26270 */
[----:B------:R-:W-:Y:S02]  /*4880*/  IMAD.MOV R8, RZ, RZ, -R8 ;  /* 0x000000ffff087224 */ /* 0x000fe400078e0a08 */
[----:B------:R-:W-:Y:S01]  /*4890*/  @!P5 IMAD.IADD R83, R83, 0x1, -R6 ;  /* 0x000000015353d824 */ /* 0x000fe200078e0a06 */
[C---:B------:R-:W-:Y:S01]  /*48a0*/  ISETP.GT.U32.AND P5, PT, R6.reuse, R85, PT ;  /* 0x000000550600720c */ /* 0x040fe20003fa4070 */
[----:B------:R-:W-:Y:S02]  /*48b0*/  IMAD R79, R6, R8, R79 ;  /* 0x00000008064f7224 */ /* 0x000fe400078e024f */
[----:B------:R-:W-:-:S04]  /*48c0*/  IMAD.HI.U32 R4, R9, R77, RZ ;  /* 0x0000004d09047227 */ /* 0x000fc800078e00ff */
[----:B------:R-:W-:Y:S02]  /*48d0*/  IMAD.MOV R4, RZ, RZ, -R4 ;  /* 0x000000ffff047224 */ /* 0x000fe400078e0a04 */
[--C-:B------:R-:W-:Y:S01]  /*48e0*/  @!P6 IMAD.IADD R5, R5, 0x1, -R6.reuse ;  /* 0x000000010505e824 */ /* 0x100fe200078e0a06 */
[C---:B------:R-:W-:Y:S01]  /*48f0*/  ISETP.GT.U32.AND P6, PT, R6.reuse, R79, PT ;  /* 0x0000004f0600720c */ /* 0x040fe20003fc4070 */
[----:B------:R-:W-:Y:S01]  /*4900*/  @!P2 IMAD.IADD R81, R81, 0x1, -R6 ;  /* 0x000000015151a824 */ /* 0x000fe200078e0a06 */
[----:B------:R-:W-:Y:S01]  /*4910*/  ISETP.GT.U32.AND P2, PT, R6, R83, PT ;  /* 0x000000530600720c */ /* 0x000fe20003f44070 */
[----:B------:R-:W-:-:S04]  /*4920*/  IMAD.HI.U32 R7, R9, R75, RZ ;  /* 0x0000004b09077227 */ /* 0x000fc800078e00ff */
[----:B------:R-:W-:Y:S01]  /*4930*/  @!P0 IMAD.MOV R95, RZ, RZ, -R95 ;  /* 0x000000ffff5f8224 */ /* 0x000fe200078e0a5f */
[C---:B------:R-:W-:Y:S01]  /*4940*/  ISETP.GT.U32.AND P0, PT, R6.reuse, R87, PT ;  /* 0x000000570600720c */ /* 0x040fe20003f04070 */
[C---:B------:R-:W-:Y:S02]  /*4950*/  IMAD R77, R6.reuse, R4, R77 ;  /* 0x00000004064d7224 */ /* 0x040fe400078e024d */
[----:B------:R-:W-:Y:S02]  /*4960*/  IMAD.MOV R7, RZ, RZ, -R7 ;  /* 0x000000ffff077224 */ /* 0x000fe400078e0a07 */
[--C-:B------:R-:W-:Y:S01]  /*4970*/  @!P5 IMAD.IADD R85, R85, 0x1, -R6.reuse ;  /* 0x000000015555d824 */ /* 0x100fe200078e0a06 */
[C---:B------:R-:W-:Y:S01]  /*4980*/  ISETP.GT.U32.AND P5, PT, R6.reuse, R77, PT ;  /* 0x0000004d0600720c */ /* 0x040fe20003fa4070 */
[----:B------:R-:W-:Y:S01]  /*4990*/  IMAD R75, R6, R7, R75 ;  /* 0x00000007064b7224 */ /* 0x000fe200078e024b */
[----:B------:R-:W-:Y:S01]  /*49a0*/  IABS R7, R22 ;  /* 0x0000001600077213 */ /* 0x000fe20000000000 */
[----:B------:R-:W-:-:S02]  /*49b0*/  @!P6 IMAD.IADD R79, R79, 0x1, -R6 ;  /* 0x000000014f4fe824 */ /* 0x000fc400078e0a06 */
[--C-:B------:R-:W-:Y:S01]  /*49c0*/  @!P2 IMAD.IADD R83, R83, 0x1, -R6.reuse ;  /* 0x000000015353a824 */ /* 0x100fe200078e0a06 */
[----:B------:R-:W-:Y:S01]  /*49d0*/  ISETP.GT.U32.AND P2, PT, R6, R75, PT ;  /* 0x0000004b0600720c */ /* 0x000fe20003f44070 */
[----:B------:R-:W-:Y:S01]  /*49e0*/  @!P0 IMAD.IADD R87, R87, 0x1, -R6 ;  /* 0x0000000157578824 */ /* 0x000fe200078e0a06 */
[----:B------:R-:W-:Y:S01]  /*49f0*/  ISETP.GE.AND P0, PT, R166, RZ, PT ;  /* 0x000000ffa600720c */ /* 0x000fe20003f06270 */
[----:B------:R-:W-:Y:S01]  /*4a00*/  IMAD.HI.U32 R4, R9, R73, RZ ;  /* 0x0000004909047227 */ /* 0x000fe200078e00ff */
[----:B------:R-:W-:-:S03]  /*4a10*/  ISETP.GT.U32.AND P6, PT, R6, R79, PT ;  /* 0x0000004f0600720c */ /* 0x000fc60003fc4070 */
[----:B------:R-:W-:Y:S01]  /*4a20*/  @!P5 IMAD.IADD R77, R77, 0x1, -R6 ;  /* 0x000000014d4dd824 */ /* 0x000fe200078e0a06 */
[----:B------:R-:W-:Y:S01]  /*4a30*/  ISETP.GE.AND P5, PT, R162, RZ, PT ;  /* 0x000000ffa200720c */ /* 0x000fe20003fa6270 */
[----:B------:R-:W-:Y:S02]  /*4a40*/  IMAD.MOV R4, RZ, RZ, -R4 ;  /* 0x000000ffff047224 */ /* 0x000fe400078e0a04 */
[----:B------:R-:W-:Y:S02]  /*4a50*/  IMAD.MOV.U32 R89, RZ, RZ, R5 ;  /* 0x000000ffff597224 */ /* 0x000fe400078e0005 */
[----:B------:R-:W-:Y:S02]  /*4a60*/  IMAD R73, R6, R4, R73 ;  /* 0x0000000406497224 */ /* 0x000fe400078e0249 */
[----:B------:R-:W-:Y:S01]  /*4a70*/  @!P2 IMAD.IADD R75, R75, 0x1, -R6 ;  /* 0x000000014b4ba824 */ /* 0x000fe200078e0a06 */
[----:B------:R-:W-:Y:S01]  /*4a80*/  ISETP.GE.AND P2, PT, R164, RZ, PT ;  /* 0x000000ffa400720c */ /* 0x000fe20003f46270 */
[----:B------:R-:W-:-:S04]  /*4a90*/  IMAD.HI.U32 R4, R9, R71, RZ ;  /* 0x0000004709047227 */ /* 0x000fc800078e00ff */
[----:B------:R-:W-:Y:S01]  /*4aa0*/  @!P6 IMAD.IADD R79, R79, 0x1, -R6 ;  /* 0x000000014f4fe824 */ /* 0x000fe200078e0a06 */
[C---:B------:R-:W-:Y:S01]  /*4ab0*/  ISETP.GT.U32.AND P6, PT, R6.reuse, R73, PT ;  /* 0x000000490600720c */ /* 0x040fe20003fc4070 */
[----:B------:R-:W-:Y:S01]  /*4ac0*/  @!P0 IMAD.MOV R85, RZ, RZ, -R85 ;  /* 0x000000ffff558224 */ /* 0x000fe200078e0a55 */
[C---:B------:R-:W-:Y:S01]  /*4ad0*/  ISETP.GT.U32.AND P0, PT, R6.reuse, R75, PT ;  /* 0x0000004b0600720c */ /* 0x040fe20003f04070 */
[----:B------:R-:W-:Y:S02]  /*4ae0*/  IMAD.MOV R4, RZ, RZ, -R4 ;  /* 0x000000ffff047224 */ /* 0x000fe400078e0a04 */
[----:B------:R-:W-:Y:S01]  /*4af0*/  @!P4 IMAD.MOV R89, RZ, RZ, -R89 ;  /* 0x000000ffff59c224 */ /* 0x000fe200078e0a59 */
[----:B------:R-:W-:Y:S01]  /*4b00*/  ISETP.GT.U32.AND P4, PT, R6, R81, PT ;  /* 0x000000510600720c */ /* 0x000fe20003f84070 */
[----:B------:R-:W-:Y:S01]  /*4b10*/  @!P5 IMAD.MOV R79, RZ, RZ, -R79 ;  /* 0x000000ffff4fd224 */ /* 0x000fe200078e0a4f */
[----:B------:R-:W-:Y:S01]  /*4b20*/  ISETP.GE.AND P5, PT, R150, RZ, PT ;  /* 0x000000ff9600720c */ /* 0x000fe20003fa6270 */
[----:B------:R-:W-:-:S02]  /*4b30*/  IMAD R71, R6, R4, R71 ;  /* 0x0000000406477224 */ /* 0x000fc400078e0247 */
[----:B------:R-:W-:-:S04]  /*4b40*/  IMAD.HI.U32 R4, R9, R67, RZ ;  /* 0x0000004309047227 */ /* 0x000fc800078e00ff */
[----:B------:R-:W-:Y:S02]  /*4b50*/  IMAD.MOV R4, RZ, RZ, -R4 ;  /* 0x000000ffff047224 */ /* 0x000fe400078e0a04 */
[--C-:B------:R-:W-:Y:S01]  /*4b60*/  @!P0 IMAD.IADD R75, R75, 0x1, -R6.reuse ;  /* 0x000000014b4b8824 */ /* 0x100fe200078e0a06 */
[----:B------:R-:W-:Y:S01]  /*4b70*/  ISETP.GE.AND P0, PT, R154, RZ, PT ;  /* 0x000000ff9a00720c */ /* 0x000fe20003f06270 */
[----:B------:R-:W-:Y:S02]  /*4b80*/  IMAD R67, R6, R4, R67 ;  /* 0x0000000406437224 */ /* 0x000fe400078e0243 */
[----:B------:R-:W-:Y:S01]  /*4b90*/  @!P4 IMAD.IADD R81, R81, 0x1, -R6 ;  /* 0x000000015151c824 */ /* 0x000fe200078e0a06 */
[----:B------:R-:W-:Y:S01]  /*4ba0*/  ISETP.GE.AND P4, PT, R160, RZ, PT ;  /* 0x000000ffa000720c */ /* 0x000fe20003f86270 */
[----:B------:R-:W-:-:S04]  /*4bb0*/  IMAD.HI.U32 R5, R9, R69, RZ ;  /* 0x0000004509057227 */ /* 0x000fc800078e00ff */
[----:B------:R-:W-:Y:S01]  /*4bc0*/  @!P5 IMAD.MOV R75, RZ, RZ, -R75 ;  /* 0x000000ffff4bd224 */ /* 0x000fe200078e0a4b */
[C---:B------:R-:W-:Y:S01]  /*4bd0*/  ISETP.GT.U32.AND P5, PT, R6.reuse, R67, PT ;  /* 0x000000430600720c */ /* 0x040fe20003fa4070 */
[----:B------:R-:W-:Y:S02]  /*4be0*/  IMAD.MOV R5, RZ, RZ, -R5 ;  /* 0x000000ffff057224 */ /* 0x000fe400078e0a05 */
[----:B------:R-:W-:Y:S01]  /*4bf0*/  @!P1 IMAD.MOV R83, RZ, RZ, -R83 ;  /* 0x000000ffff539224 */ /* 0x000fe200078e0a53 */
[C---:B------:R-:W-:Y:S01]  /*4c00*/  ISETP.GT.U32.AND P1, PT, R6.reuse, R71, PT ;  /* 0x000000470600720c */ /* 0x040fe20003f24070 */
[C---:B------:R-:W-:Y:S02]  /*4c10*/  IMAD R69, R6.reuse, R5, R69 ;  /* 0x0000000506457224 */ /* 0x040fe400078e0245 */
[----:B------:R-:W-:Y:S02]  /*4c20*/  @!P4 IMAD.MOV R81, RZ, RZ, -R81 ;  /* 0x000000ffff51c224 */ /* 0x000fe400078e0a51 */
[----:B------:R-:W-:Y:S01]  /*4c30*/  @!P6 IMAD.IADD R73, R73, 0x1, -R6 ;  /* 0x000000014949e824 */ /* 0x000fe200078e0a06 */
[----:B------:R-:W-:Y:S01]  /*4c40*/  ISETP.GT.U32.AND P4, PT, R6, R69, PT ;  /* 0x000000450600720c */ /* 0x000fe20003f84070 */
[----:B------:R-:W-:-:S03]  /*4c50*/  IMAD.HI.U32 R5, R9, R61, RZ ;  /* 0x0000003d09057227 */ /* 0x000fc600078e00ff */
[----:B------:R-:W-:Y:S01]  /*4c60*/  ISETP.GT.U32.AND P6, PT, R6, R73, PT ;  /* 0x000000490600720c */ /* 0x000fe20003fc4070 */
[--C-:B------:R-:W-:Y:S02]  /*4c70*/  @!P5 IMAD.IADD R67, R67, 0x1, -R6.reuse ;  /* 0x000000014343d824 */ /* 0x100fe400078e0a06 */
[----:B------:R-:W-:Y:S01]  /*4c80*/  @!P1 IMAD.IADD R71, R71, 0x1, -R6 ;  /* 0x0000000147479824 */ /* 0x000fe200078e0a06 */
[----:B------:R-:W-:Y:S01]  /*4c90*/  ISETP.GE.AND P1, PT, R148, RZ, PT ;  /* 0x000000ff9400720c */ /* 0x000fe20003f26270 */
[----:B------:R-:W-:Y:S01]  /*4ca0*/  IMAD.MOV R5, RZ, RZ, -R5 ;  /* 0x000000ffff057224 */ /* 0x000fe200078e0a05 */
[----:B------:R-:W-:Y:S01]  /*4cb0*/  ISETP.GT.U32.AND P5, PT, R6, R67, PT ;  /* 0x000000430600720c */ /* 0x000fe20003fa4070 */
[----:B------:R-:W-:-:S04]  /*4cc0*/  IMAD.HI.U32 R4, R9, R65, RZ ;  /* 0x0000004109047227 */ /* 0x000fc800078e00ff */
[--C-:B------:R-:W-:Y:S02]  /*4cd0*/  @!P4 IMAD.IADD R69, R69, 0x1, -R6.reuse ;  /* 0x000000014545c824 */ /* 0x100fe400078e0a06 */
[C---:B------:R-:W-:Y:S02]  /*4ce0*/  IMAD R61, R6.reuse, R5, R61 ;  /* 0x00000005063d7224 */ /* 0x040fe400078e023d */
[----:B------:R-:W-:Y:S01]  /*4cf0*/  @!P6 IMAD.IADD R73, R73, 0x1, -R6 ;  /* 0x000000014949e824 */ /* 0x000fe200078e0a06 */
[----:B------:R-:W-:Y:S01]  /*4d00*/  ISETP.GT.U32.AND P4, PT, R6, R69, PT ;  /* 0x000000450600720c */ /* 0x000fe20003f84070 */
[----:B------:R-:W-:Y:S01]  /*4d10*/  IMAD.MOV R4, RZ, RZ, -R4 ;  /* 0x000000ffff047224 */ /* 0x000fe200078e0a04 */
[----:B------:R-:W-:Y:S01]  /*4d20*/  ISETP.GE.AND P6, PT, R156, RZ, PT ;  /* 0x000000ff9c00720c */ /* 0x000fe20003fc6270 */
[----:B------:R-:W-:Y:S02]  /*4d30*/  @!P5 IMAD.IADD R67, R67, 0x1, -R6 ;  /* 0x000000014343d824 */ /* 0x000fe400078e0a06 */
[----:B------:R-:W-:-:S02]  /*4d40*/  IMAD R65, R6, R4, R65 ;  /* 0x0000000406417224 */ /* 0x000fc400078e0241 */
[----:B------:R-:W-:Y:S01]  /*4d50*/  @!P1 IMAD.MOV R67, RZ, RZ, -R67 ;  /* 0x000000ffff439224 */ /* 0x000fe200078e0a43 */
[----:B------:R-:W-:Y:S01]  /*4d60*/  ISETP.GT.U32.AND P1, PT, R6, R61, PT ;  /* 0x0000003d0600720c */ /* 0x000fe20003f24070 */
[----:B------:R-:W-:-:S04]  /*4d70*/  IMAD.HI.U32 R4, R9, R63, RZ ;  /* 0x0000003f09047227 */ /* 0x000fc800078e00ff */
[----:B------:R-:W-:Y:S01]  /*4d80*/  @!P4 IMAD.IADD R69, R69, 0x1, -R6 ;  /* 0x000000014545c824 */ /* 0x000fe200078e0a06 */
[----:B------:R-:W-:Y:S01]  /*4d90*/  ISETP.GE.AND P4, PT, R146, RZ, PT ;  /* 0x000000ff9200720c */ /* 0x000fe20003f86270 */
[----:B------:R-:W-:Y:S01]  /*4da0*/  @!P3 IMAD.MOV R87, RZ, RZ, -R87 ;  /* 0x000000ffff57b224 */ /* 0x000fe200078e0a57 */
[----:B------:R-:W-:Y:S01]  /*4db0*/  ISETP.GT.U32.AND P3, PT, R6, R77, PT ;  /* 0x0000004d0600720c */ /* 0x000fe20003f64070 */
[----:B------:R-:W-:Y:S01]  /*4dc0*/  @!P6 IMAD.MOV R69, RZ, RZ, -R69 ;  /* 0x000000ffff45e224 */ /* 0x000fe200078e0a45 */
[----:B------:R-:W-:Y:S01]  /*4dd0*/  ISETP.GE.AND P6, PT, R2, RZ, PT ;  /* 0x000000ff0200720c */ /* 0x000fe20003fc6270 */
[----:B------:R-:W-:Y:S02]  /*4de0*/  IMAD.MOV R4, RZ, RZ, -R4 ;  /* 0x000000ffff047224 */ /* 0x000fe400078e0a04 */
[----:B------:R-:W-:-:S04]  /*4df0*/  IMAD.HI.U32 R2, R9, R59, RZ ;  /* 0x0000003b09027227 */ /* 0x000fc800078e00ff */
[----:B------:R-:W-:Y:S02]  /*4e00*/  @!P1 IMAD.IADD R61, R61, 0x1, -R6 ;  /* 0x000000013d3d9824 */ /* 0x000fe400078e0a06 */
[C---:B------:R-:W-:Y:S02]  /*4e10*/  IMAD R63, R6.reuse, R4, R63 ;  /* 0x00000004063f7224 */ /* 0x040fe400078e023f */
[----:B------:R-:W-:Y:S01]  /*4e20*/  IMAD.MOV R4, RZ, RZ, -R2 ;  /* 0x000000ffff047224 */ /* 0x000fe200078e0a02 */
[C---:B------:R-:W-:Y:S01]  /*4e30*/  ISETP.GT.U32.AND P1, PT, R6.reuse, R61, PT ;  /* 0x0000003d0600720c */ /* 0x040fe20003f24070 */
[----:B------:R-:W-:Y:S01]  /*4e40*/  IMAD.HI.U32 R2, R9, R57, RZ ;  /* 0x0000003909027227 */ /* 0x000fe200078e00ff */
[----:B------:R-:W-:-:S03]  /*4e50*/  ISETP.GT.U32.AND P5, PT, R6, R63, PT ;  /* 0x0000003f0600720c */ /* 0x000fc60003fa4070 */
[----:B------:R-:W-:Y:S02]  /*4e60*/  IMAD.MOV R5, RZ, RZ, -R2 ;  /* 0x000000ffff057224 */ /* 0x000fe400078e0a02 */
[----:B------:R-:W-:-:S04]  /*4e70*/  IMAD.HI.U32 R2, R9, R53, RZ ;  /* 0x0000003509027227 */ /* 0x000fc800078e00ff */
[----:B------:R-:W-:Y:S01]  /*4e80*/  @!P3 IMAD.IADD R77, R77, 0x1, -R6 ;  /* 0x000000014d4db824 */ /* 0x000fe200078e0a06 */
[----:B------:R-:W-:Y:S01]  /*4e90*/  ISETP.GE.AND P3, PT, R152, RZ, PT ;  /* 0x000000ff9800720c */ /* 0x000fe20003f66270 */
[----:B------:R-:W-:Y:S02]  /*4ea0*/  IMAD.MOV R2, RZ, RZ, -R2 ;  /* 0x000000ffff027224 */ /* 0x000fe400078e0a02 */
[----:B------:R-:W-:Y:S01]  /*4eb0*/  @!P2 IMAD.MOV R77, RZ, RZ, -R77 ;  /* 0x000000ffff4da224 */ /* 0x000fe200078e0a4d */
[C---:B------:R-:W-:Y:S01]  /*4ec0*/  ISETP.GT.U32.AND P2, PT, R6.reuse, R71, PT ;  /* 0x000000470600720c */ /* 0x040fe20003f44070 */
[----:B------:R-:W-:Y:S02]  /*4ed0*/  IMAD R53, R6, R2, R53 ;  /* 0x0000000206357224 */ /* 0x000fe400078e0235 */
[----:B------:R-:W-:Y:S02]  /*4ee0*/  @!P1 IMAD.IADD R61, R61, 0x1, -R6 ;  /* 0x000000013d3d9824 */ /* 0x000fe400078e0a06 */
[----:B------:R-:W-:-:S04]  /*4ef0*/  IMAD.HI.U32 R2, R9, R51, RZ ;  /* 0x0000003309027227 */ /* 0x000fc800078e00ff */
[----:B------:R-:W-:Y:S01]  /*4f00*/  @!P4 IMAD.MOV R61, RZ, RZ, -R61 ;  /* 0x000000ffff3dc224 */ /* 0x000fe200078e0a3d */
[----:B------:R-:W-:Y:S01]  /*4f10*/  ISETP.GT.U32.AND P4, PT, R6, R53, PT ;  /* 0x000000350600720c */ /* 0x000fe20003f84070 */
[----:B------:R-:W-:Y:S02]  /*4f20*/  IMAD.MOV R2, RZ, RZ, -R2 ;  /* 0x000000ffff027224 */ /* 0x000fe400078e0a02 */
[----:B------:R-:W-:Y:S01]  /*4f30*/  @!P2 IMAD.IADD R71, R71, 0x1, -R6 ;  /* 0x000000014747a824 */ /* 0x000fe200078e0a06 */
[----:B------:R-:W-:Y:S01]  /*4f40*/  ISETP.GE.AND P2, PT, R144, RZ, PT ;  /* 0x000000ff9000720c */ /* 0x000fe20003f46270 */
[C---:B------:R-:W-:Y:S02]  /*4f50*/  IMAD R51, R6.reuse, R2, R51 ;  /* 0x0000000206337224 */ /* 0x040fe400078e0233 */
[----:B------:R-:W-:Y:S01]  /*4f60*/  @!P0 IMAD.MOV R71, RZ, RZ, -R71 ;  /* 0x000000ffff478224 */ /* 0x000fe200078e0a47 */
[----:B------:R-:W-:Y:S01]  /*4f70*/  ISETP.GT.U32.AND P0, PT, R6, R65, PT ;  /* 0x000000410600720c */ /* 0x000fe20003f04070 */
[----:B------:R-:W-:-:S04]  /*4f80*/  IMAD.HI.U32 R2, R9, R49, RZ ;  /* 0x0000003109027227 */ /* 0x000fc800078e00ff */
[----:B------:R-:W-:Y:S02]  /*4f90*/  @!P4 IMAD.IADD R53, R53, 0x1, -R6 ;  /* 0x000000013535c824 */ /* 0x000fe400078e0a06 */
[----:B------:R-:W-:Y:S02]  /*4fa0*/  IMAD.MOV R2, RZ, RZ, -R2 ;  /* 0x000000ffff027224 */ /* 0x000fe400078e0a02 */
[C---:B------:R-:W-:Y:S01]  /*4fb0*/  IMAD R59, R6.reuse, R4, R59 ;  /* 0x00000004063b7224 */ /* 0x040fe200078e023b */
[C---:B------:R-:W-:Y:S01]  /*4fc0*/  ISETP.GT.U32.AND P4, PT, R6.reuse, R53, PT ;  /* 0x000000350600720c */ /* 0x040fe20003f84070 */
[----:B------:R-:W-:Y:S02]  /*4fd0*/  IMAD R49, R6, R2, R49 ;  /* 0x0000000206317224 */ /* 0x000fe400078e0231 */
[----:B------:R-:W-:Y:S02]  /*4fe0*/  @!P0 IMAD.IADD R65, R65, 0x1, -R6 ;  /* 0x0000000141418824 */ /* 0x000fe400078e0a06 */
[----:B------:R-:W-:-:S03]  /*4ff0*/  IMAD.HI.U32 R4, R9, R55, RZ ;  /* 0x0000003709047227 */ /* 0x000fc600078e00ff */
[----:B------:R-:W-:Y:S01]  /*5000*/  ISETP.GT.U32.AND P0, PT, R6, R65, PT ;  /* 0x000000410600720c */ /* 0x000fe20003f04070 */
[----:B------:R-:W-:Y:S02]  /*5010*/  IMAD.MOV R4, RZ, RZ, -R4 ;  /* 0x000000ffff047224 */ /* 0x000fe400078e0a04 */
[----:B------:R-:W-:Y:S01]  /*5020*/  @!P3 IMAD.MOV R73, RZ, RZ, -R73 ;  /* 0x000000ffff49b224 */ /* 0x000fe200078e0a49 */
[----:B------:R-:W-:Y:S01]  /*5030*/  ISETP.GE.AND P3, PT, R142, RZ, PT ;  /* 0x000000ff8e00720c */ /* 0x000fe20003f66270 */
[--C-:B------:R-:W-:Y:S01]  /*5040*/  @!P4 IMAD.IADD R53, R53, 0x1, -R6.reuse ;  /* 0x000000013535c824 */ /* 0x100fe200078e0a06 */
[C---:B------:R-:W-:Y:S01]  /*5050*/  ISETP.GT.U32.AND P4, PT, R6.reuse, R49, PT ;  /* 0x000000310600720c */ /* 0x040fe20003f84070 */
[C---:B------:R-:W-:Y:S02]  /*5060*/  IMAD R55, R6.reuse, R4, R55 ;  /* 0x0000000406377224 */ /* 0x040fe400078e0237 */
[C---:B------:R-:W-:Y:S02]  /*5070*/  IMAD R57, R6.reuse, R5, R57 ;  /* 0x0000000506397224 */ /* 0x040fe400078e0239 */
[--C-:B------:R-:W-:Y:S01]  /*5080*/  @!P5 IMAD.IADD R63, R63, 0x1, -R6.reuse ;  /* 0x000000013f3fd824 */ /* 0x100fe200078e0a06 */
[C---:B------:R-:W-:Y:S01]  /*5090*/  ISETP.GT.U32.AND P1, PT, R6.reuse, R55, PT ;  /* 0x000000370600720c */ /* 0x040fe20003f24070 */
[----:B------:R-:W-:Y:S01]  /*50a0*/  @!P0 IMAD.IADD R65, R65, 0x1, -R6 ;  /* 0x0000000141418824 */ /* 0x000fe200078e0a06 */
[C---:B------:R-:W-:Y:S01]  /*50b0*/  ISETP.GT.U32.AND P0, PT, R6.reuse, R59, PT ;  /* 0x0000003b0600720c */ /* 0x040fe20003f04070 */
[----:B------:R-:W-:Y:S01]  /*50c0*/  IMAD.HI.U32 R2, R9, R45, RZ ;  /* 0x0000002d09027227 */ /* 0x000fe200078e00ff */
[----:B------:R-:W-:-:S03]  /*50d0*/  ISETP.GT.U32.AND P5, PT, R6, R63, PT ;  /* 0x0000003f0600720c */ /* 0x000fc60003fa4070 */
[----:B------:R-:W-:Y:S02]  /*50e0*/  @!P4 IMAD.IADD R49, R49, 0x1, -R6 ;  /* 0x000000013131c824 */ /* 0x000fe400078e0a06 */
[----:B------:R-:W-:Y:S01]  /*50f0*/  @!P3 IMAD.MOV R65, RZ, RZ, -R65 ;  /* 0x000000ffff41b224 */ /* 0x000fe200078e0a41 */
[C---:B------:R-:W-:Y:S01]  /*5100*/  ISETP.GT.U32.AND P3, PT, R6.reuse, R57, PT ;  /* 0x000000390600720c */ /* 0x040fe20003f64070 */
[----:B------:R-:W-:Y:S01]  /*5110*/  IMAD.MOV R2, RZ, RZ, -R2 ;  /* 0x000000ffff027224 */ /* 0x000fe200078e0a02 */
[C---:B------:R-:W-:Y:S01]  /*5120*/  ISETP.GT.U32.AND P4, PT, R6.reuse, R49, PT ;  /* 0x000000310600720c */ /* 0x040fe20003f84070 */
[--C-:B------:R-:W-:Y:S02]  /*5130*/  @!P1 IMAD.IADD R55, R55, 0x1, -R6.reuse ;  /* 0x0000000137379824 */ /* 0x100fe400078e0a06 */
[C---:B------:R-:W-:Y:S02]  /*5140*/  IMAD R45, R6.reuse, R2, R45 ;  /* 0x00000002062d7224 */ /* 0x040fe400078e022d */
[----:B------:R-:W-:Y:S01]  /*5150*/  @!P5 IMAD.IADD R63, R63, 0x1, -R6 ;  /* 0x000000013f3fd824 */ /* 0x000fe200078e0a06 */
[----:B------:R-:W-:Y:S01]  /*5160*/  ISETP.GT.U32.AND P1, PT, R6, R55, PT ;  /* 0x000000370600720c */ /* 0x000fe20003f24070 */
[----:B------:R-:W-:Y:S01]  /*5170*/  IMAD.HI.U32 R4, R9, R47, RZ ;  /* 0x0000002f09047227 */ /* 0x000fe200078e00ff */
[----:B------:R-:W-:-:S03]  /*5180*/  ISETP.GE.AND P5, PT, R140, RZ, PT ;  /* 0x000000ff8c00720c */ /* 0x000fc60003fa6270 */
[--C-:B------:R-:W-:Y:S01]  /*5190*/  @!P3 IMAD.IADD R57, R57, 0x1, -R6.reuse ;  /* 0x000000013939b824 */ /* 0x100fe200078e0a06 */
[----:B------:R-:W-:Y:S01]  /*51a0*/  ISETP.GE.AND P3, PT, R136, RZ, PT ;  /* 0x000000ff8800720c */ /* 0x000fe20003f66270 */
[--C-:B------:R-:W-:Y:S01]  /*51b0*/  @!P4 IMAD.IADD R49, R49, 0x1, -R6.reuse ;  /* 0x000000013131c824 */ /* 0x100fe200078e0a06 */
[C---:B------:R-:W-:Y:S01]  /*51c0*/  ISETP.GT.U32.AND P4, PT, R6.reuse, R45, PT ;  /* 0x0000002d0600720c */ /* 0x040fe20003f84070 */
[----:B------:R-:W-:Y:S02]  /*51d0*/  @!P0 IMAD.IADD R59, R59, 0x1, -R6 ;  /* 0x000000013b3b8824 */ /* 0x000fe400078e0a06 */
[----:B------:R-:W-:Y:S01]  /*51e0*/  @!P2 IMAD.MOV R63, RZ, RZ, -R63 ;  /* 0x000000ffff3fa224 */ /* 0x000fe200078e0a3f */
[C---:B------:R-:W-:Y:S01]  /*51f0*/  ISETP.GT.U32.AND P2, PT, R6.reuse, R57, PT ;  /* 0x000000390600720c */ /* 0x040fe20003f44070 */
[----:B------:R-:W-:Y:S01]  /*5200*/  IMAD.MOV R4, RZ, RZ, -R4 ;  /* 0x000000ffff047224 */ /* 0x000fe200078e0a04 */
[----:B------:R-:W-:Y:S01]  /*5210*/  ISETP.GT.U32.AND P0, PT, R6, R59, PT ;  /* 0x0000003b0600720c */ /* 0x000fe20003f04070 */
[----:B------:R-:W-:Y:S01]  /*5220*/  @!P1 IMAD.IADD R55, R55, 0x1, -R6 ;  /* 0x0000000137379824 */ /* 0x000fe200078e0a06 */
[----:B------:R-:W-:Y:S01]  /*5230*/  ISETP.GE.AND P1, PT, R134, RZ, PT ;  /* 0x000000ff8600720c */ /* 0x000fe20003f26270 */
[----:B------:R-:W-:-:S02]  /*5240*/  IMAD R47, R6, R4, R47 ;  /* 0x00000004062f7224 */ /* 0x000fc400078e022f */
[----:B------:R-:W-:Y:S02]  /*5250*/  @!P3 IMAD.MOV R55, RZ, RZ, -R55 ;  /* 0x000000ffff37b224 */ /* 0x000fe400078e0a37 */
[----:B------:R-:W-:Y:S01]  /*5260*/  @!P4 IMAD.IADD R45, R45, 0x1, -R6 ;  /* 0x000000012d2dc824 */ /* 0x000fe200078e0a06 */
[----:B------:R-:W-:Y:S01]  /*5270*/  ISETP.GT.U32.AND P3, PT, R6, R47, PT ;  /* 0x0000002f0600720c */ /* 0x000fe20003f64070 */
[----:B------:R-:W-:-:S03]  /*5280*/  IMAD.HI.U32 R5, R9, R41, RZ ;  /* 0x0000002909057227 */ /* 0x000fc600078e00ff */
[C---:B------:R-:W-:Y:S01]  /*5290*/  ISETP.GT.U32.AND P4, PT, R6.reuse, R45, PT ;  /* 0x0000002d0600720c */ /* 0x040fe20003f84070 */
[----:B------:R-:W-:Y:S01]  /*52a0*/  @!P2 IMAD.IADD R57, R57, 0x1, -R6 ;  /* 0x000000013939a824 */ /* 0x000fe200078e0a06 */
[----:B------:R-:W-:Y:S01]  /*52b0*/  ISETP.GT.U32.AND P2, PT, R6, R51, PT ;  /* 0x000000330600720c */ /* 0x000fe20003f44070 */
[----:B------:R-:W-:-:S04]  /*52c0*/  IMAD.HI.U32 R2, R9, R39, RZ ;  /* 0x0000002709027227 */ /* 0x000fc800078e00ff */
[----:B------:R-:W-:Y:S01]  /*52d0*/  @!P0 IMAD.IADD R59, R59, 0x1, -R6 ;  /* 0x000000013b3b8824 */ /* 0x000fe200078e0a06 */
[----:B------:R-:W-:Y:S01]  /*52e0*/  ISETP.GE.AND P0, PT, R138, RZ, PT ;  /* 0x000000ff8a00720c */ /* 0x000fe20003f06270 */
[----:B------:R-:W-:Y:S02]  /*52f0*/  IMAD.MOV R5, RZ, RZ, -R5 ;  /* 0x000000ffff057224 */ /* 0x000fe400078e0a05 */
[----:B------:R-:W-:Y:S02]  /*5300*/  IMAD.MOV R2, RZ, RZ, -R2 ;  /* 0x000000ffff027224 */ /* 0x000fe400078e0a02 */
[--C-:B------:R-:W-:Y:S02]  /*5310*/  @!P3 IMAD.IADD R47, R47, 0x1, -R6.reuse ;  /* 0x000000012f2fb824 */ /* 0x100fe400078e0a06 */
[C---:B------:R-:W-:Y:S02]  /*5320*/  IMAD R41, R6.reuse, R5, R41 ;  /* 0x0000000506297224 */ /* 0x040fe400078e0229 */
[C---:B------:R-:W-:Y:S01]  /*5330*/  IMAD R39, R6.reuse, R2, R39 ;  /* 0x0000000206277224 */ /* 0x040fe200078e0227 */
[----:B------:R-:W-:Y:S01]  /*5340*/  ISETP.GT.U32.AND P3, PT, R6, R47, PT ;  /* 0x0000002f0600720c */ /* 0x000fe20003f64070 */
[----:B------:R-:W-:-:S02]  /*5350*/  @!P2 IMAD.IADD R51, R51, 0x1, -R6 ;  /* 0x000000013333a824 */ /* 0x000fc400078e0a06 */
[----:B------:R-:W-:Y:S01]  /*5360*/  @!P1 IMAD.MOV R49, RZ, RZ, -R49 ;  /* 0x000000ffff319224 */ /* 0x000fe200078e0a31 */
[C---:B------:R-:W-:Y:S01]  /*5370*/  ISETP.GT.U32.AND P1, PT, R6.reuse, R41, PT ;  /* 0x000000290600720c */ /* 0x040fe20003f24070 */
[----:B------:R-:W-:Y:S01]  /*5380*/  @!P4 IMAD.IADD R45, R45, 0x1, -R6 ;  /* 0x000000012d2dc824 */ /* 0x000fe200078e0a06 */
[C---:B------:R-:W-:Y:S01]  /*5390*/  ISETP.GT.U32.AND P4, PT, R6.reuse, R39, PT ;  /* 0x000000270600720c */ /* 0x040fe20003f84070 */
[----:B------:R-:W-:Y:S01]  /*53a0*/  IMAD.HI.U32 R4, R9, R43, RZ ;  /* 0x0000002b09047227 */ /* 0x000fe200078e00ff */
[----:B------:R-:W-:-:S03]  /*53b0*/  ISETP.GT.U32.AND P2, PT, R6, R51, PT ;  /* 0x000000330600720c */ /* 0x000fc60003f44070 */
[----:B------:R-:W-:Y:S01]  /*53c0*/  @!P0 IMAD.MOV R53, RZ, RZ, -R53 ;  /* 0x000000ffff358224 */ /* 0x000fe200078e0a35 */
[----:B------:R-:W-:Y:S01]  /*53d0*/  ISETP.GE.AND P0, PT, R126, RZ, PT ;  /* 0x000000ff7e00720c */ /* 0x000fe20003f06270 */
[----:B------:R-:W-:Y:S02]  /*53e0*/  IMAD.MOV R4, RZ, RZ, -R4 ;  /* 0x000000ffff047224 */ /* 0x000fe400078e0a04 */
[----:B------:R-:W-:Y:S01]  /*53f0*/  @!P6 IMAD.MOV R59, RZ, RZ, -R59 ;  /* 0x000000ffff3be224 */ /* 0x000fe200078e0a3b */
[----:B------:R-:W-:Y:S01]  /*5400*/  ISETP.GE.AND P6, PT, R132, RZ, PT ;  /* 0x000000ff8400720c */ /* 0x000fe20003fc6270 */
[----:B------:R-:W-:Y:S02]  /*5410*/  IMAD R43, R6, R4, R43 ;  /* 0x00000004062b7224 */ /* 0x000fe400078e022b */
[----:B------:R-:W-:-:S04]  /*5420*/  IMAD.HI.U32 R2, R9, R37, RZ ;  /* 0x0000002509027227 */ /* 0x000fc800078e00ff */
[--C-:B------:R-:W-:Y:S01]  /*5430*/  @!P3 IMAD.IADD R47, R47, 0x1, -R6.reuse ;  /* 0x000000012f2fb824 */ /* 0x100fe200078e0a06 */
[----:B------:R-:W-:Y:S01]  /*5440*/  ISETP.GT.U32.AND P3, PT, R6, R43, PT ;  /* 0x0000002b0600720c */ /* 0x000fe20003f64070 */
[--C-:B------:R-:W-:Y:S02]  /*5450*/  @!P1 IMAD.IADD R41, R41, 0x1, -R6.reuse ;  /* 0x0000000129299824 */ /* 0x100fe400078e0a06 */
[----:B------:R-:W-:Y:S01]  /*5460*/  @!P4 IMAD.IADD R39, R39, 0x1, -R6 ;  /* 0x000000012727c824 */ /* 0x000fe200078e0a06 */
[----:B------:R-:W-:Y:S01]  /*5470*/  ISETP.GE.AND P4, PT, R118, RZ, PT ;  /* 0x000000ff7600720c */ /* 0x000fe20003f86270 */
[----:B------:R-:W-:Y:S01]  /*5480*/  IMAD.HI.U32 R4, R9, R35, RZ ;  /* 0x0000002309047227 */ /* 0x000fe200078e00ff */
[----:B------:R-:W-:-:S03]  /*5490*/  ISETP.GT.U32.AND P1, PT, R6, R41, PT ;  /* 0x000000290600720c */ /* 0x000fc60003f24070 */
[----:B------:R-:W-:Y:S02]  /*54a0*/  IMAD.MOV R2, RZ, RZ, -R2 ;  /* 0x000000ffff027224 */ /* 0x000fe400078e0a02 */
[----:B------:R-:W-:Y:S01]  /*54b0*/  @!P2 IMAD.IADD R51, R51, 0x1, -R6 ;  /* 0x000000013333a824 */ /* 0x000fe200078e0a06 */
[----:B------:R-:W-:Y:S01]  /*54c0*/  ISETP.GE.AND P2, PT, R128, RZ, PT ;  /* 0x000000ff8000720c */ /* 0x000fe20003f46270 */
[----:B------:R-:W-:Y:S01]  /*54d0*/  @!P0 IMAD.MOV R45, RZ, RZ, -R45 ;  /* 0x000000ffff2d8224 */ /* 0x000fe200078e0a2d */
[C---:B------:R-:W-:Y:S01]  /*54e0*/  ISETP.GT.U32.AND P0, PT, R6.reuse, R39, PT ;  /* 0x000000270600720c */ /* 0x040fe20003f04070 */
[----:B------:R-:W-:Y:S02]  /*54f0*/  IMAD.MOV R4, RZ, RZ, -R4 ;  /* 0x000000ffff047224 */ /* 0x000fe400078e0a04 */
[----:B------:R-:W-:Y:S02]  /*5500*/  IMAD R37, R6, R2, R37 ;  /* 0x0000000206257224 */ /* 0x000fe400078e0225 */
[----:B------:R-:W-:-:S04]  /*5510*/  IMAD.HI.U32 R2, R9, R33, RZ ;  /* 0x0000002109027227 */ /* 0x000fc800078e00ff */
[----:B------:R-:W-:Y:S01]  /*5520*/  @!P6 IMAD.MOV R51, RZ, RZ, -R51 ;  /* 0x000000ffff33e224 */ /* 0x000fe200078e0a33 */
[----:B------:R-:W-:Y:S01]  /*5530*/  ISETP.GE.AND P6, PT, R124, RZ, PT ;  /* 0x000000ff7c00720c */ /* 0x000fe20003fc6270 */
[----:B------:R-:W-:Y:S02]  /*5540*/  IMAD R35, R6, R4, R35 ;  /* 0x0000000406237224 */ /* 0x000fe400078e0223 */
[----:B------:R-:W-:-:S04]  /*5550*/  IMAD.HI.U32 R4, R9, R31, RZ ;  /* 0x0000001f09047227 */ /* 0x000fc800078e00ff */
[----:B------:R-:W-:Y:S02]  /*5560*/  IMAD.MOV R5, RZ, RZ, -R2 ;  /* 0x000000ffff057224 */ /* 0x000fe400078e0a02 */
[----:B------:R-:W-:Y:S02]  /*5570*/  @!P3 IMAD.IADD R43, R43, 0x1, -R6 ;  /* 0x000000012b2bb824 */ /* 0x000fe400078e0a06 */
[----:B------:R-:W-:Y:S02]  /*5580*/  IMAD.MOV R4, RZ, RZ, -R4 ;  /* 0x000000ffff047224 */ /* 0x000fe400078e0a04 */
[C---:B------:R-:W-:Y:S01]  /*5590*/  IMAD R33, R6.reuse, R5, R33 ;  /* 0x0000000506217224 */ /* 0x040fe200078e0221 */
[C---:B------:R-:W-:Y:S01]  /*55a0*/  ISETP.GT.U32.AND P3, PT, R6.reuse, R43, PT ;  /* 0x0000002b0600720c */ /* 0x040fe20003f64070 */
[----:B------:R-:W-:Y:S01]  /*55b0*/  @!P1 IMAD.IADD R41, R41, 0x1, -R6 ;  /* 0x0000000129299824 */ /* 0x000fe200078e0a06 */
        /* <DEDUP_REMOVED lines=8> */
[----:B------:R-:W-:Y:S01]  /*5640*/  ISETP.GT.U32.AND P3, PT, R6, R37, PT ;  /* 0x000000250600720c */ /* 0x000fe20003f64070 */
[----:B------:R-:W-:Y:S02]  /*5650*/  IMAD.MOV R2, RZ, RZ, -R2 ;  /* 0x000000ffff027224 */ /* 0x000fe400078e0a02 */
[----:B------:R-:W-:Y:S02]  /*5660*/  @!P2 IMAD.MOV R43, RZ, RZ, -R43 ;  /* 0x000000ffff2ba224 */ /* 0x000fe400078e0a2b */
[--C-:B------:R-:W-:Y:S01]  /*5670*/  @!P0 IMAD.IADD R33, R33, 0x1, -R6.reuse ;  /* 0x0000000121218824 */ /* 0x100fe200078e0a06 */
[----:B------:R-:W-:Y:S01]  /*5680*/  ISETP.GE.AND P0, PT, R112, RZ, PT ;  /* 0x000000ff7000720c */ /* 0x000fe20003f06270 */
[----:B------:R-:W-:Y:S02]  /*5690*/  @!P6 IMAD.IADD R31, R31, 0x1, -R6 ;  /* 0x000000011f1fe824 */ /* 0x000fe400078e0a06 */
[C---:B------:R-:W-:Y:S01]  /*56a0*/  IMAD R29, R6.reuse, R2, R29 ;  /* 0x00000002061d7224 */ /* 0x040fe200078e021d */
[----:B------:R-:W-:Y:S01]  /*56b0*/  ISETP.GT.U32.AND P6, PT, R6, R33, PT ;  /* 0x000000210600720c */ /* 0x000fe20003fc4070 */
[----:B------:R-:W-:-:S04]  /*56c0*/  IMAD.HI.U32 R2, R9, R27, RZ ;  /* 0x0000001b09027227 */ /* 0x000fc800078e00ff */
[----:B------:R-:W-:Y:S02]  /*56d0*/  IMAD.MOV R2, RZ, RZ, -R2 ;  /* 0x000000ffff027224 */ /* 0x000fe400078e0a02 */
[--C-:B------:R-:W-:Y:S01]  /*56e0*/  @!P3 IMAD.IADD R37, R37, 0x1, -R6.reuse ;  /* 0x000000012525b824 */ /* 0x100fe200078e0a06 */
[----:B------:R-:W-:Y:S01]  /*56f0*/  ISETP.GE.AND P3, PT, R120, RZ, PT ;  /* 0x000000ff7800720c */ /* 0x000fe20003f66270 */
[C---:B------:R-:W-:Y:S02]  /*5700*/  IMAD R27, R6.reuse, R2, R27 ;  /* 0x00000002061b7224 */ /* 0x040fe400078e021b */
[----:B------:R-:W-:Y:S01]  /*5710*/  @!P5 IMAD.MOV R57, RZ, RZ, -R57 ;  /* 0x000000ffff39d224 */ /* 0x000fe200078e0a39 */
[C---:B------:R-:W-:Y:S01]  /*5720*/  ISETP.GT.U32.AND P2, PT, R6.reuse, R37, PT ;  /* 0x000000250600720c */ /* 0x040fe20003f44070 */
[--C-:B------:R-:W-:Y:S01]  /*5730*/  @!P6 IMAD.IADD R33, R33, 0x1, -R6.reuse ;  /* 0x000000012121e824 */ /* 0x100fe200078e0a06 */
[----:B------:R-:W-:Y:S01]  /*5740*/  ISETP.GT.U32.AND P6, PT, R6, R27, PT ;  /* 0x0000001b0600720c */ /* 0x000fe20003fc4070 */
[----:B------:R-:W-:Y:S01]  /*5750*/  @!P1 IMAD.IADD R35, R35, 0x1, -R6 ;  /* 0x0000000123239824 */ /* 0x000fe200078e0a06 */
[----:B------:R-:W-:Y:S01]  /*5760*/  ISETP.GE.AND P5, PT, R130, RZ, PT ;  /* 0x000000ff8200720c */ /* 0x000fe20003fa6270 */
[----:B------:R-:W-:-:S03]  /*5770*/  IMAD.HI.U32 R2, R9, R25, RZ ;  /* 0x0000001909027227 */ /* 0x000fc600078e00ff */
[----:B------:R-:W-:Y:S01]  /*5780*/  ISETP.GT.U32.AND P1, PT, R6, R35, PT ;  /* 0x000000230600720c */ /* 0x000fe20003f24070 */
[----:B------:R-:W-:Y:S02]  /*5790*/  IMAD.MOV R2, RZ, RZ, -R2 ;  /* 0x000000ffff027224 */ /* 0x000fe400078e0a02 */
[----:B------:R-:W-:-:S04]  /*57a0*/  IMAD.HI.U32 R5, R9, R7, RZ ;  /* 0x0000000709057227 */ /* 0x000fc800078e00ff */
[--C-:B------:R-:W-:Y:S01]  /*57b0*/  @!P2 IMAD.IADD R37, R37, 0x1, -R6.reuse ;  /* 0x000000012525a824 */ /* 0x100fe200078e0a06 */
[----:B------:R-:W-:Y:S01]  /*57c0*/  ISETP.GT.U32.AND P2, PT, R6, R29, PT ;  /* 0x0000001d0600720c */ /* 0x000fe20003f44070 */
[--C-:B------:R-:W-:Y:S02]  /*57d0*/  @!P6 IMAD.IADD R27, R27, 0x1, -R6.reuse ;  /* 0x000000011b1be824 */ /* 0x100fe400078e0a06 */
[----:B------:R-:W-:Y:S01]  /*57e0*/  @!P5 IMAD.MOV R47, RZ, RZ, -R47 ;  /* 0x000000ffff2fd224 */ /* 0x000fe200078e0a2f */
[----:B------:R-:W-:Y:S01]  /*57f0*/  ISETP.GE.AND P5, PT, R122, RZ, PT ;  /* 0x000000ff7a00720c */ /* 0x000fe20003fa6270 */
[C---:B------:R-:W-:Y:S01]  /*5800*/  IMAD R25, R6.reuse, R2, R25 ;  /* 0x0000000206197224 */ /* 0x040fe200078e0219 */
[----:B------:R-:W-:Y:S01]  /*5810*/  ISETP.GT.U32.AND P6, PT, R6, R27, PT ;  /* 0x0000001b0600720c */ /* 0x000fe20003fc4070 */
[----:B------:R-:W-:Y:S01]  /*5820*/  @!P1 IMAD.IADD R35, R35, 0x1, -R6 ;  /* 0x0000000123239824 */ /* 0x000fe200078e0a06 */
[----:B------:R-:W-:Y:S01]  /*5830*/  IABS R2, R15 ;  /* 0x0000000f00027213 */ /* 0x000fe20000000000 */
[----:B------:R-:W-:Y:S01]  /*5840*/  IMAD.MOV R5, RZ, RZ, -R5 ;  /* 0x000000ffff057224 */ /* 0x000fe200078e0a05 */
[----:B------:R-:W-:Y:S01]  /*5850*/  ISETP.GE.AND P1, PT, R116, RZ, PT ;  /* 0x000000ff7400720c */ /* 0x000fe20003f26270 */
[----:B------:R-:W-:-:S02]  /*5860*/  @!P3 IMAD.MOV R35, RZ, RZ, -R35 ;  /* 0x000000ffff23b224 */ /* 0x000fc400078e0a23 */
[--C-:B------:R-:W-:Y:S01]  /*5870*/  @!P2 IMAD.IADD R29, R29, 0x1, -R6.reuse ;  /* 0x000000011d1da824 */ /* 0x100fe200078e0a06 */
[----:B------:R-:W-:Y:S01]  /*5880*/  ISETP.GE.AND P2, PT, R23, RZ, PT ;  /* 0x000000ff1700720c */ /* 0x000fe20003f46270 */
[----:B------:R-:W-:Y:S01]  /*5890*/  @!P4 IMAD.MOV R37, RZ, RZ, -R37 ;  /* 0x000000ffff25c224 */ /* 0x000fe200078e0a25 */
[----:B------:R-:W-:Y:S01]  /*58a0*/  IABS R23, R110 ;  /* 0x0000006e00177213 */ /* 0x000fe20000000000 */
[----:B------:R-:W-:Y:S01]  /*58b0*/  @!P5 IMAD.MOV R39, RZ, RZ, -R39 ;  /* 0x000000ffff27d224 */ /* 0x000fe200078e0a27 */
[----:B------:R-:W-:Y:S01]  /*58c0*/  ISETP.GE.AND P5, PT, R114, RZ, PT ;  /* 0x000000ff7200720c */ /* 0x000fe20003fa6270 */
[----:B------:R-:W-:Y:S01]  /*58d0*/  @!P6 IMAD.IADD R27, R27, 0x1, -R6 ;  /* 0x000000011b1be824 */ /* 0x000fe200078e0a06 */
[C---:B------:R-:W-:Y:S01]  /*58e0*/  ISETP.GT.U32.AND P6, PT, R6.reuse, R25, PT ;  /* 0x000000190600720c */ /* 0x040fe20003fc4070 */
[----:B------:R-:W-:Y:S01]  /*58f0*/  IMAD.HI.U32 R4, R9, R23, RZ ;  /* 0x0000001709047227 */ /* 0x000fe200078e00ff */
[C---:B------:R-:W-:Y:S02]  /*5900*/  ISETP.GT.U32.AND P3, PT, R6.reuse, R29, PT ;  /* 0x0000001d0600720c */ /* 0x040fe40003f64070 */
[----:B------:R-:W-:Y:S01]  /*5910*/  ISETP.GT.U32.AND P4, PT, R6, R31, PT ;  /* 0x0000001f0600720c */ /* 0x000fe20003f84070 */
[----:B------:R-:W-:-:S02]  /*5920*/  IMAD.MOV R4, RZ, RZ, -R4 ;  /* 0x000000ffff047224 */ /* 0x000fc400078e0a04 */
[----:B------:R-:W-:Y:S02]  /*5930*/  @!P2 IMAD.MOV R27, RZ, RZ, -R27 ;  /* 0x000000ffff1ba224 */ /* 0x000fe400078e0a1b */
[----:B------:R-:W-:Y:S02]  /*5940*/  IMAD R23, R6, R4, R23 ;  /* 0x0000000406177224 */ /* 0x000fe400078e0217 */
[----:B------:R-:W-:Y:S01]  /*5950*/  @!P5 IMAD.MOV R33, RZ, RZ, -R33 ;  /* 0x000000ffff21d224 */ /* 0x000fe200078e0a21 */
[----:B------:R-:W-:Y:S01]  /*5960*/  ISETP.GE.AND P5, PT, R22, RZ, PT ;  /* 0x000000ff1600720c */ /* 0x000fe20003fa6270 */
[----:B------:R-:W-:Y:S01]  /*5970*/  @!P6 IMAD.IADD R25, R25, 0x1, -R6 ;  /* 0x000000011919e824 */ /* 0x000fe200078e0a06 */
[C---:B------:R-:W-:Y:S01]  /*5980*/  ISETP.GT.U32.AND P6, PT, R6.reuse, R23, PT ;  /* 0x000000170600720c */ /* 0x040fe20003fc4070 */
[----:B------:R-:W-:Y:S02]  /*5990*/  IMAD R22, R6, R5, R7 ;  /* 0x0000000506167224 */ /* 0x000fe400078e0207 */
[----:B------:R-:W-:-:S02]  /*59a0*/  IMAD.MOV.U32 R5, RZ, RZ, R2 ;  /* 0x000000ffff057224 */ /* 0x000fc400078e0002 */
[----:B------:R-:W-:Y:S01]  /*59b0*/  @!P3 IMAD.IADD R29, R29, 0x1, -R6 ;  /* 0x000000011d1db824 */ /* 0x000fe200078e0a06 */
[----:B------:R-:W-:Y:S01]  /*59c0*/  ISETP.GE.AND P3, PT, R110, RZ, PT ;  /* 0x000000ff6e00720c */ /* 0x000fe20003f66270 */
[----:B------:R-:W-:-:S04]  /*59d0*/  IMAD.HI.U32 R2, R9, R5, RZ ;  /* 0x0000000509027227 */ /* 0x000fc800078e00ff */
[----:B------:R-:W-:-:S04]  /*59e0*/  IMAD.HI.U32 R4, R9, R10, RZ ;  /* 0x0000000a09047227 */ /* 0x000fc800078e00ff */
[----:B------:R-:W-:Y:S02]  /*59f0*/  IMAD.MOV R7, RZ, RZ, -R2 ;  /* 0x000000ffff077224 */ /* 0x000fe400078e0a02 */
[----:B------:R-:W-:Y:S01]  /*5a00*/  @!P0 IMAD.MOV R29, RZ, RZ, -R29 ;  /* 0x000000ffff1d8224 */ /* 0x000fe200078e0a1d */
[----:B------:R-:W-:Y:S01]  /*5a10*/  ISETP.GT.U32.AND P0, PT, R6, R22, PT ;  /* 0x000000160600720c */ /* 0x000fe20003f04070 */
[----:B------:R-:W-:Y:S02]  /*5a20*/  IMAD.MOV R11, RZ, RZ, -R4 ;  /* 0x000000ffff0b7224 */ /* 0x000fe400078e0a04 */
[----:B------:R-:W-:-:S04]  /*5a30*/  IMAD.HI.U32 R4, R9, R13, RZ ;  /* 0x0000000d09047227 */ /* 0x000fc800078e00ff */
[--C-:B------:R-:W-:Y:S01]  /*5a40*/  @!P4 IMAD.IADD R31, R31, 0x1, -R6.reuse ;  /* 0x000000011f1fc824 */ /* 0x100fe200078e0a06 */
[----:B------:R-:W-:Y:S01]  /*5a50*/  ISETP.GE.AND P4, PT, R108, RZ, PT ;  /* 0x000000ff6c00720c */ /* 0x000fe20003f86270 */
[C---:B------:R-:W-:Y:S02]  /*5a60*/  IMAD R5, R6.reuse, R7, R5 ;  /* 0x0000000706057224 */ /* 0x040fe400078e0205 */
[----:B------:R-:W-:Y:S02]  /*5a70*/  @!P6 IMAD.IADD R23, R23, 0x1, -R6 ;  /* 0x000000011717e824 */ /* 0x000fe400078e0a06 */
[----:B------:R-:W-:Y:S01]  /*5a80*/  IMAD.MOV R4, RZ, RZ, -R4 ;  /* 0x000000ffff047224 */ /* 0x000fe200078e0a04 */
[C---:B------:R-:W-:Y:S01]  /*5a90*/  ISETP.GT.U32.AND P2, PT, R6.reuse, R5, PT ;  /* 0x000000050600720c */ /* 0x040fe20003f44070 */
[----:B------:R-:W-:Y:S01]  /*5aa0*/  @!P1 IMAD.MOV R31, RZ, RZ, -R31 ;  /* 0x000000ffff1f9224 */ /* 0x000fe200078e0a1f */
[C---:B------:R-:W-:Y:S01]  /*5ab0*/  ISETP.GT.U32.AND P1, PT, R6.reuse, R25, PT ;  /* 0x000000190600720c */ /* 0x040fe20003f24070 */
[----:B------:R-:W-:Y:S01]  /*5ac0*/  IMAD.HI.U32 R2, R9, R12, RZ ;  /* 0x0000000c09027227 */ /* 0x000fe200078e00ff */
[----:B------:R-:W-:-:S03]  /*5ad0*/  ISETP.GT.U32.AND P6, PT, R6, R23, PT ;  /* 0x000000170600720c */ /* 0x000fc60003fc4070 */
[C---:B------:R-:W-:Y:S02]  /*5ae0*/  IMAD R13, R6.reuse, R4, R13 ;  /* 0x00000004060d7224 */ /* 0x040fe400078e020d */
[----:B------:R-:W-:Y:S02]  /*5af0*/  IMAD R7, R6, R11, R10 ;  /* 0x0000000b06077224 */ /* 0x000fe400078e020a */
[----:B------:R-:W-:Y:S02]  /*5b00*/  IMAD.MOV R11, RZ, RZ, -R2 ;  /* 0x000000ffff0b7224 */ /* 0x000fe400078e0a02 */
[----:B------:R-:W-:Y:S01]  /*5b10*/  @!P0 IMAD.IADD R22, R22, 0x1, -R6 ;  /* 0x0000000116168824 */ /* 0x000fe200078e0a06 */
[C---:B------:R-:W-:Y:S01]  /*5b20*/  ISETP.GT.U32.AND P0, PT, R6.reuse, R13, PT ;  /* 0x0000000d0600720c */ /* 0x040fe20003f04070 */
[C---:B------:R-:W-:Y:S01]  /*5b30*/  IMAD R11, R6.reuse, R11, R12 ;  /* 0x0000000b060b7224 */ /* 0x040fe200078e020c */
[----:B------:R-:W-:Y:S01]  /*5b40*/  IABS R12, R106 ;  /* 0x0000006a000c7213 */ /* 0x000fe20000000000 */
[--C-:B------:R-:W-:Y:S01]  /*5b50*/  @!P1 IMAD.IADD R25, R25, 0x1, -R6.reuse ;  /* 0x0000000119199824 */ /* 0x100fe200078e0a06 */
[C---:B------:R-:W-:Y:S01]  /*5b60*/  ISETP.GT.U32.AND P1, PT, R6.reuse, R7, PT ;  /* 0x000000070600720c */ /* 0x040fe20003f24070 */
[--C-:B------:R-:W-:Y:S01]  /*5b70*/  @!P6 IMAD.IADD R23, R23, 0x1, -R6.reuse ;  /* 0x000000011717e824 */ /* 0x100fe200078e0a06 */
[C---:B------:R-:W-:Y:S01]  /*5b80*/  ISETP.GT.U32.AND P6, PT, R6.reuse, R11, PT ;  /* 0x0000000b0600720c */ /* 0x040fe20003fc4070 */
[----:B------:R-:W-:Y:S01]  /*5b90*/  @!P2 IMAD.IADD R5, R5, 0x1, -R6 ;  /* 0x000000010505a824 */ /* 0x000fe200078e0a06 */
[----:B------:R-:W-:Y:S01]  /*5ba0*/  ISETP.GT.U32.AND P2, PT, R6, R22, PT ;  /* 0x000000160600720c */ /* 0x000fe20003f44070 */
[----:B------:R-:W-:-:S04]  /*5bb0*/  IMAD.HI.U32 R8, R9, R229, RZ ;  /* 0x000000e509087227 */ /* 0x000fc800078e00ff */
[----:B------:R-:W-:Y:S02]  /*5bc0*/  IMAD.MOV R8, RZ, RZ, -R8 ;  /* 0x000000ffff087224 */ /* 0x000fe400078e0a08 */
[----:B------:R-:W-:Y:S02]  /*5bd0*/  @!P0 IMAD.IADD R13, R13, 0x1, -R6 ;  /* 0x000000010d0d8824 */ /* 0x000fe400078e0a06 */
[C---:B------:R-:W-:Y:S02]  /*5be0*/  IMAD R229, R6.reuse, R8, R229 ;  /* 0x0000000806e57224 */ /* 0x040fe400078e02e5 */
[----:B------:R-:W-:Y:S01]  /*5bf0*/  @!P4 IMAD.MOV R25, RZ, RZ, -R25 ;  /* 0x000000ffff19c224 */ /* 0x000fe200078e0a19 */
[----:B------:R-:W-:Y:S01]  /*5c00*/  ISETP.GT.U32.AND P4, PT, R6, R13, PT ;  /* 0x0000000d0600720c */ /* 0x000fe20003f84070 */
[----:B------:R-:W-:-:S04]  /*5c10*/  IMAD.HI.U32 R2, R9, R239, RZ ;  /* 0x000000ef09027227 */ /* 0x000fc800078e00ff */
[----:B------:R-:W-:-:S04]  /*5c20*/  IMAD.HI.U32 R10, R9, R12, RZ ;  /* 0x0000000c090a7227 */ /* 0x000fc800078e00ff */
[--C-:B------:R-:W-:Y:S01]  /*5c30*/  @!P1 IMAD.IADD R7, R7, 0x1, -R6.reuse ;  /* 0x0000000107079824 */ /* 0x100fe200078e0a06 */
[----:B------:R-:W-:Y:S01]  /*5c40*/  ISETP.GT.U32.AND P1, PT, R6, R5, PT ;  /* 0x000000050600720c */ /* 0x000fe20003f24070 */
[--C-:B------:R-:W-:Y:S02]  /*5c50*/  @!P6 IMAD.IADD R11, R11, 0x1, -R6.reuse ;  /* 0x000000010b0be824 */ /* 0x100fe400078e0a06 */
[----:B------:R-:W-:Y:S01]  /*5c60*/  @!P2 IMAD.IADD R22, R22, 0x1, -R6 ;  /* 0x000000011616a824 */ /* 0x000fe200078e0a06 */
[C---:B------:R-:W-:Y:S01]  /*5c70*/  ISETP.GT.U32.AND P2, PT, R6.reuse, R229, PT ;  /* 0x000000e50600720c */ /* 0x040fe20003f44070 */
[----:B------:R-:W-:Y:S01]  /*5c80*/  IMAD.MOV R2, RZ, RZ, -R2 ;  /* 0x000000ffff027224 */ /* 0x000fe200078e0a02 */
[C---:B------:R-:W-:Y:S01]  /*5c90*/  ISETP.GT.U32.AND P0, PT, R6.reuse, R11, PT ;  /* 0x0000000b0600720c */ /* 0x040fe20003f04070 */
[----:B------:R-:W-:Y:S01]  /*5ca0*/  IMAD.MOV R10, RZ, RZ, -R10 ;  /* 0x000000ffff0a7224 */ /* 0x000fe200078e0a0a */
[----:B------:R-:W-:Y:S01]  /*5cb0*/  ISETP.GT.U32.AND P6, PT, R6, R7, PT ;  /* 0x000000070600720c */ /* 0x000fe20003fc4070 */
[----:B------:R-:W-:-:S04]  /*5cc0*/  IMAD.HI.U32 R4, R9, R249, RZ ;  /* 0x000000f909047227 */ /* 0x000fc800078e00ff */
[----:B------:R-:W-:Y:S02]  /*5cd0*/  IMAD R239, R6, R2, R239 ;  /* 0x0000000206ef7224 */ /* 0x000fe400078e02ef */
[----:B------:R-:W-:-:S04]  /*5ce0*/  IMAD.HI.U32 R8, R9, R251, RZ ;  /* 0x000000fb09087227 */ /* 0x000fc800078e00ff */
[C---:B------:R-:W-:Y:S01]  /*5cf0*/  IMAD R2, R6.reuse, R10, R12 ;  /* 0x0000000a06027224 */ /* 0x040fe200078e020c */
[----:B------:R-:W-:Y:S01]  /*5d00*/  IABS R10, R96 ;  /* 0x00000060000a7213 */ /* 0x000fe20000000000 */
[----:B------:R-:W-:Y:S01]  /*5d10*/  IMAD.MOV R4, RZ, RZ, -R4 ;  /* 0x000000ffff047224 */ /* 0x000fe200078e0a04 */
[----:B------:R-:W-:Y:S01]  /*5d20*/  IABS R12, R16 ;  /* 0x00000010000c7213 */ /* 0x000fe20000000000 */
[----:B------:R-:W-:Y:S02]  /*5d30*/  IMAD.MOV R8, RZ, RZ, -R8 ;  /* 0x000000ffff087224 */ /* 0x000fe400078e0a08 */
[----:B------:R-:W-:Y:S01]  /*5d40*/  @!P4 IMAD.IADD R13, R13, 0x1, -R6 ;  /* 0x000000010d0dc824 */ /* 0x000fe200078e0a06 */
[C---:B------:R-:W-:Y:S01]  /*5d50*/  ISETP.GT.U32.AND P4, PT, R6.reuse, R2, PT ;  /* 0x000000020600720c */ /* 0x040fe20003f84070 */
[----:B------:R-:W-:Y:S02]  /*5d60*/  IMAD R249, R6, R4, R249 ;  /* 0x0000000406f97224 */ /* 0x000fe400078e02f9 */
[----:B------:R-:W-:-:S04]  /*5d70*/  IMAD.HI.U32 R4, R9, R10, RZ ;  /* 0x0000000a09047227 */ /* 0x000fc800078e00ff */
[C---:B------:R-:W-:Y:S02]  /*5d80*/  IMAD R251, R6.reuse, R8, R251 ;  /* 0x0000000806fb7224 */ /* 0x040fe400078e02fb */
[--C-:B------:R-:W-:Y:S01]  /*5d90*/  @!P1 IMAD.IADD R5, R5, 0x1, -R6.reuse ;  /* 0x0000000105059824 */ /* 0x100fe200078e0a06 */
[C---:B------:R-:W-:Y:S01]  /*5da0*/  ISETP.GT.U32.AND P1, PT, R6.reuse, R239, PT ;  /* 0x000000ef0600720c */ /* 0x040fe20003f24070 */
[----:B------:R-:W-:Y:S01]  /*5db0*/  @!P2 IMAD.IADD R229, R229, 0x1, -R6 ;  /* 0x00000001e5e5a824 */ /* 0x000fe200078e0a06 */
[----:B------:R-:W-:Y:S01]  /*5dc0*/  ISETP.GE.AND P2, PT, R15, RZ, PT ;  /* 0x000000ff0f00720c */ /* 0x000fe20003f46270 */
[----:B------:R-:W-:Y:S02]  /*5dd0*/  IMAD.MOV R15, RZ, RZ, -R4 ;  /* 0x000000ffff0f7224 */ /* 0x000fe400078e0a04 */
[----:B------:R-:W-:Y:S01]  /*5de0*/  @!P0 IMAD.IADD R11, R11, 0x1, -R6 ;  /* 0x000000010b0b8824 */ /* 0x000fe200078e0a06 */
[C---:B------:R-:W-:Y:S01]  /*5df0*/  ISETP.GT.U32.AND P0, PT, R6.reuse, R251, PT ;  /* 0x000000fb0600720c */ /* 0x040fe20003f04070 */
[----:B------:R-:W-:-:S02]  /*5e00*/  IMAD R4, R6, R15, R10 ;  /* 0x0000000f06047224 */ /* 0x000fc400078e020a */
[----:B------:R-:W-:Y:S02]  /*5e10*/  @!P4 IMAD.IADD R2, R2, 0x1, -R6 ;  /* 0x000000010202c824 */ /* 0x000fe400078e0a06 */
[----:B------:R-:W-:Y:S01]  /*5e20*/  IMAD.HI.U32 R8, R9, R12, RZ ;  /* 0x0000000c09087227 */ /* 0x000fe200078e00ff */
[----:B------:R-:W-:-:S03]  /*5e30*/  ISETP.GT.U32.AND P4, PT, R6, R4, PT ;  /* 0x000000040600720c */ /* 0x000fc60003f84070 */
[--C-:B------:R-:W-:Y:S01]  /*5e40*/  @!P6 IMAD.IADD R7, R7, 0x1, -R6.reuse ;  /* 0x000000010707e824 */ /* 0x100fe200078e0a06 */
[C---:B------:R-:W-:Y:S01]  /*5e50*/  ISETP.GT.U32.AND P6, PT, R6.reuse, R249, PT ;  /* 0x000000f90600720c */ /* 0x040fe20003fc4070 */
[----:B------:R-:W-:Y:S01]  /*5e60*/  @!P1 IMAD.IADD R239, R239, 0x1, -R6 ;  /* 0x00000001efef9824 */ /* 0x000fe200078e0a06 */
[----:B------:R-:W-:Y:S01]  /*5e70*/  ISETP.GE.AND P1, PT, R17, RZ, PT ;  /* 0x000000ff1100720c */ /* 0x000fe20003f26270 */
[----:B------:R-:W-:Y:S02]  /*5e80*/  IMAD.MOV R17, RZ, RZ, -R8 ;  /* 0x000000ffff117224 */ /* 0x000fe400078e0a08 */
[----:B------:R-:W-:Y:S01]  /*5e90*/  @!P0 IMAD.IADD R251, R251, 0x1, -R6 ;  /* 0x00000001fbfb8824 */ /* 0x000fe200078e0a06 */
[----:B------:R-:W-:Y:S01]  /*5ea0*/  ISETP.GE.AND P0, PT, R21, RZ, PT ;  /* 0x000000ff1500720c */ /* 0x000fe20003f06270 */
[----:B------:R-:W-:Y:S01]  /*5eb0*/  IMAD R8, R6, R17, R12 ;  /* 0x0000001106087224 */ /* 0x000fe200078e020c */
[----:B------:R-:W-:Y:S01]  /*5ec0*/  IABS R21, R88 ;  /* 0x0000005800157213 */ /* 0x000fe20000000000 */
[----:B------:R-:W-:-:S02]  /*5ed0*/  @!P4 IMAD.IADD R4, R4, 0x1, -R6 ;  /* 0x000000010404c824 */ /* 0x000fc400078e0a06 */
[----:B------:R-:W-:Y:S01]  /*5ee0*/  @!P3 IMAD.MOV R23, RZ, RZ, -R23 ;  /* 0x000000ffff17b224 */ /* 0x000fe200078e0a17 */
[C---:B------:R-:W-:Y:S01]  /*5ef0*/  ISETP.GT.U32.AND P4, PT, R6.reuse, R8, PT ;  /* 0x000000080600720c */ /* 0x040fe20003f84070 */
[----:B------:R-:W-:Y:S01]  /*5f00*/  IMAD.HI.U32 R12, R9, R21, RZ ;  /* 0x00000015090c7227 */ /* 0x000fe200078e00ff */
[----:B------:R-:W-:-:S03]  /*5f10*/  ISETP.GT.U32.AND P3, PT, R6, R229, PT ;  /* 0x000000e50600720c */ /* 0x000fc60003f64070 */
[----:B------:R-:W-:Y:S01]  /*5f20*/  @!P6 IMAD.IADD R249, R249, 0x1, -R6 ;  /* 0x00000001f9f9e824 */ /* 0x000fe200078e0a06 */
[----:B------:R-:W-:Y:S01]  /*5f30*/  ISETP.GE.AND P6, PT, R19, RZ, PT ;  /* 0x000000ff1300720c */ /* 0x000fe20003fc6270 */
[----:B------:R-:W-:Y:S01]  /*5f40*/  IMAD.MOV R12, RZ, RZ, -R12 ;  /* 0x000000ffff0c7224 */ /* 0x000fe200078e0a0c */
[----:B------:R-:W-:Y:S01]  /*5f50*/  IABS R19, R18 ;  /* 0x0000001200137213 */ /* 0x000fe20000000000 */
[----:B------:R-:W-:-:S04]  /*5f60*/  IMAD.HI.U32 R15, R9, R24, RZ ;  /* 0x00000018090f7227 */ /* 0x000fc800078e00ff */
[----:B------:R-:W-:Y:S02]  /*5f70*/  IMAD R12, R6, R12, R21 ;  /* 0x0000000c060c7224 */ /* 0x000fe400078e0215 */
[----:B------:R-:W-:Y:S02]  /*5f80*/  IMAD.MOV.U32 R21, RZ, RZ, R5 ;  /* 0x000000ffff157224 */ /* 0x000fe400078e0005 */
[----:B------:R-:W-:-:S04]  /*5f90*/  IMAD.HI.U32 R10, R9, R19, RZ ;  /* 0x00000013090a7227 */ /* 0x000fc800078e00ff */
[----:B------:R-:W-:Y:S01]  /*5fa0*/  @!P4 IMAD.IADD R8, R8, 0x1, -R6 ;  /* 0x000000010808c824 */ /* 0x000fe200078e0a06 */
[C---:B------:R-:W-:Y:S01]  /*5fb0*/  ISETP.GT.U32.AND P4, PT, R6.reuse, R239, PT ;  /* 0x000000ef0600720c */ /* 0x040fe20003f84070 */
[----:B------:R-:W-:Y:S01]  /*5fc0*/  @!P2 IMAD.MOV R21, RZ, RZ, -R21 ;  /* 0x000000ffff15a224 */ /* 0x000fe200078e0a15 */
[C---:B------:R-:W-:Y:S01]  /*5fd0*/  ISETP.GT.U32.AND P2, PT, R6.reuse, R249, PT ;  /* 0x000000f90600720c */ /* 0x040fe20003f44070 */
[----:B------:R-:W-:Y:S02]  /*5fe0*/  IMAD.MOV R10, RZ, RZ, -R10 ;  /* 0x000000ffff0a7224 */ /* 0x000fe400078e0a0a */
[----:B------:R-:W-:Y:S02]  /*5ff0*/  IMAD.MOV R15, RZ, RZ, -R15 ;  /* 0x000000ffff0f7224 */ /* 0x000fe400078e0a0f */
[----:B------:R-:W-:Y:S02]  /*6000*/  IMAD R10, R6, R10, R19 ;  /* 0x0000000a060a7224 */ /* 0x000fe400078e0213 */
[----:B------:R-:W-:-:S02]  /*6010*/  IMAD.MOV.U32 R19, RZ, RZ, R7 ;  /* 0x000000ffff137224 */ /* 0x000fc400078e0007 */
[----:B------:R-:W-:-:S04]  /*6020*/  IMAD.HI.U32 R17, R9, R26, RZ ;  /* 0x0000001a09117227 */ /* 0x000fc800078e00ff */
[C---:B------:R-:W-:Y:S02]  /*6030*/  IMAD R24, R6.reuse, R15, R24 ;  /* 0x0000000f06187224 */ /* 0x040fe400078e0218 */
[----:B------:R-:W-:Y:S01]  /*6040*/  @!P1 IMAD.MOV R19, RZ, RZ, -R19 ;  /* 0x000000ffff139224 */ /* 0x000fe200078e0a13 */
[C---:B------:R-:W-:Y:S01]  /*6050*/  ISETP.GT.U32.AND P1, PT, R6.reuse, R251, PT ;  /* 0x000000fb0600720c */ /* 0x040fe20003f24070 */
[----:B------:R-:W-:Y:S02]  /*6060*/  IMAD.MOV R17, RZ, RZ, -R17 ;  /* 0x000000ffff117224 */ /* 0x000fe400078e0a11 */
[----:B------:R-:W-:Y:S02]  /*6070*/  IMAD.MOV.U32 R15, RZ, RZ, R13 ;  /* 0x000000ffff0f7224 */ /* 0x000fe400078e000d */
[--C-:B------:R-:W-:Y:S01]  /*6080*/  @!P4 IMAD.IADD R239, R239, 0x1, -R6.reuse ;  /* 0x00000001efefc824 */ /* 0x100fe200078e0a06 */
[C---:B------:R-:W-:Y:S01]  /*6090*/  ISETP.GT.U32.AND P4, PT, R6.reuse, R12, PT ;  /* 0x0000000c0600720c */ /* 0x040fe20003f84070 */
[----:B------:R-:W-:Y:S01]  /*60a0*/  @!P2 IMAD.IADD R249, R249, 0x1, -R6 ;  /* 0x00000001f9f9a824 */ /* 0x000fe200078e0a06 */
[C---:B------:R-:W-:Y:S01]  /*60b0*/  ISETP.GT.U32.AND P2, PT, R6.reuse, R24, PT ;  /* 0x000000180600720c */ /* 0x040fe20003f44070 */
[----:B------:R-:W-:-:S02]  /*60c0*/  IMAD R26, R6, R17, R26 ;  /* 0x00000011061a7224 */ /* 0x000fc400078e021a */
[----:B------:R-:W-:Y:S01]  /*60d0*/  @!P5 IMAD.MOV R22, RZ, RZ, -R22 ;  /* 0x000000ffff16d224 */ /* 0x000fe200078e0a16 */
[C---:B------:R-:W-:Y:S01]  /*60e0*/  ISETP.GT.U32.AND P5, PT, R6.reuse, R2, PT ;  /* 0x000000020600720c */ /* 0x040fe20003fa4070 */
[----:B------:R-:W-:Y:S01]  /*60f0*/  @!P0 IMAD.MOV R15, RZ, RZ, -R15 ;  /* 0x000000ffff0f8224 */ /* 0x000fe200078e0a0f */
[C---:B------:R-:W-:Y:S01]  /*6100*/  ISETP.GT.U32.AND P0, PT, R6.reuse, R4, PT ;  /* 0x000000040600720c */ /* 0x040fe20003f04070 */
[----:B------:R-:W-:Y:S01]  /*6110*/  @!P3 IMAD.IADD R229, R229, 0x1, -R6 ;  /* 0x00000001e5e5b824 */ /* 0x000fe200078e0a06 */
[----:B------:R-:W-:Y:S01]  /*6120*/  ISETP.GT.U32.AND P3, PT, R6, R10, PT ;  /* 0x0000000a0600720c */ /* 0x000fe20003f64070 */
[----:B------:R-:W-:Y:S02]  /*6130*/  IMAD.MOV.U32 R17, RZ, RZ, R11 ;  /* 0x000000ffff117224 */ /* 0x000fe400078e000b */
[----:B------:R-:W-:-:S04]  /*6140*/  IMAD.HI.U32 R9, R9, R28, RZ ;  /* 0x0000001c09097227 */ /* 0x000fc800078e00ff */
[----:B------:R-:W-:Y:S01]  /*6150*/  @!P6 IMAD.MOV R17, RZ, RZ, -R17 ;  /* 0x000000ffff11e224 */ /* 0x000fe200078e0a11 */
[C---:B------:R-:W-:Y:S01]  /*6160*/  ISETP.GT.U32.AND P6, PT, R6.reuse, R8, PT ;  /* 0x000000080600720c */ /* 0x040fe20003fc4070 */
[----:B------:R-:W-:Y:S02]  /*6170*/  IMAD.MOV R9, RZ, RZ, -R9 ;  /* 0x000000ffff097224 */ /* 0x000fe400078e0a09 */
[----:B------:R-:W-:Y:S01]  /*6180*/  @!P1 IMAD.IADD R251, R251, 0x1, -R6 ;  /* 0x00000001fbfb9824 */ /* 0x000fe200078e0a06 */
[C---:B------:R-:W-:Y:S01]  /*6190*/  ISETP.GT.U32.AND P1, PT, R6.reuse, R26, PT ;  /* 0x0000001a0600720c */ /* 0x040fe20003f24070 */
[----:B------:R-:W-:Y:S02]  /*61a0*/  IMAD R28, R6, R9, R28 ;  /* 0x00000009061c7224 */ /* 0x000fe400078e021c */
[--C-:B------:R-:W-:Y:S01]  /*61b0*/  @!P4 IMAD.IADD R12, R12, 0x1, -R6.reuse ;  /* 0x000000010c0cc824 */ /* 0x100fe200078e0a06 */
[----:B------:R-:W-:Y:S01]  /*61c0*/  ISETP.GE.AND P4, PT, R104, RZ, PT ;  /* 0x000000ff6800720c */ /* 0x000fe20003f86270 */
[--C-:B------:R-:W-:Y:S01]  /*61d0*/  @!P2 IMAD.IADD R24, R24, 0x1, -R6.reuse ;  /* 0x000000011818a824 */ /* 0x100fe200078e0a06 */
[----:B------:R-:W-:Y:S01]  /*61e0*/  ISETP.GE.AND P2, PT, R106, RZ, PT ;  /* 0x000000ff6a00720c */ /* 0x000fe20003f46270 */
[--C-:B------:R-:W-:Y:S01]  /*61f0*/  @!P5 IMAD.IADD R2, R2, 0x1, -R6.reuse ;  /* 0x000000010202d824 */ /* 0x100fe200078e0a06 */
[----:B------:R-:W-:Y:S01]  /*6200*/  ISETP.GT.U32.AND P5, PT, R6, R28, PT ;  /* 0x0000001c0600720c */ /* 0x000fe20003fa4070 */
[--C-:B------:R-:W-:Y:S01]  /*6210*/  @!P0 IMAD.IADD R4, R4, 0x1, -R6.reuse ;  /* 0x0000000104048824 */ /* 0x100fe200078e0a06 */
[----:B------:R-:W-:Y:S01]  /*6220*/  ISETP.GE.AND P0, PT, R98, RZ, PT ;  /* 0x000000ff6200720c */ /* 0x000fe20003f06270 */
[--C-:B------:R-:W-:Y:S01]  /*6230*/  @!P3 IMAD.IADD R10, R10, 0x1, -R6.reuse ;  /* 0x000000010a0ab824 */ /* 0x100fe200078e0a06 */
[----:B------:R-:W-:Y:S01]  /*6240*/  ISETP.GE.AND P3, PT, R102, RZ, PT ;  /* 0x000000ff6600720c */ /* 0x000fe20003f66270 */
[--C-:B------:R-:W-:Y:S01]  /*6250*/  @!P6 IMAD.IADD R8, R8, 0x1, -R6.reuse ;  /* 0x000000010808e824 */ /* 0x100fe200078e0a06 */
[----:B------:R-:W-:Y:S01]  /*6260*/  ISETP.GE.AND P6, PT, R100, RZ, PT ;  /* 0x000000ff6400720c */ /* 0x000fe20003fc6270 */
[----:B------:R-:W-:Y:S01]  /*6270*/  @!P1 IMAD.IADD R26, R26, 0x1, -R6 ;  /* 0x000000011a1a9824 */ /* 0x000fe200078e0a06 */
[----:B------:R-:W-:Y:S01]  /*6280*/  ISETP.GE.AND P1, PT, R96, RZ, PT ;  /* 0x000000ff6000720c */ /* 0x000fe20003f26270 */
[----:B------:R-:W-:-:S02]  /*6290*/  IMAD.MOV.U32 R7, RZ, RZ, R251 ;  /* 0x000000ffff077224 */ /* 0x000fc400078e00fb */
[----:B------:R-:W-:Y:S02]  /*62a0*/  IMAD.MOV.U32 R5, RZ, RZ, R2 ;  /* 0x000000ffff057224 */ /* 0x000fe400078e0002 */
[----:B------:R-:W-:Y:S01]  /*62b0*/  IMAD.MOV.U32 R13, RZ, RZ, R229 ;  /* 0x000000ffff0d7224 */ /* 0x000fe200078e00e5 */
[----:B------:R-:W-:Y:S01]  /*62c0*/  SHF.R.S32.HI R229, RZ, 0x1f, R20 ;  /* 0x0000001fffe57819 */ /* 0x000fe20000011414 */
[----:B------:R-:W-:Y:S02]  /*62d0*/  IMAD.MOV.U32 R9, RZ, RZ, R249 ;  /* 0x000000ffff097224 */ /* 0x000fe400078e00f9 */
[----:B------:R-:W-:Y:S01]  /*62e0*/  @!P4 IMAD.MOV R7, RZ, RZ, -R7 ;  /* 0x000000ffff07c224 */ /* 0x000fe200078e0a07 */
[----:B------:R-:W-:Y:S01]  /*62f0*/  ISETP.GT.U32.AND P4, PT, R6, R26, PT ;  /* 0x0000001a0600720c */ /* 0x000fe20003f84070 */
[----:B------:R-:W-:Y:S01]  /*6300*/  @!P2 IMAD.MOV R5, RZ, RZ, -R5 ;  /* 0x000000ffff05a224 */ /* 0x000fe200078e0a05 */
[----:B------:R-:W-:Y:S01]  /*6310*/  ISETP.GE.AND P2, PT, R16, RZ, PT ;  /* 0x000000ff1000720c */ /* 0x000fe20003f46270 */
[----:B------:R-:W-:Y:S01]  /*6320*/  @!P5 IMAD.IADD R28, R28, 0x1, -R6 ;  /* 0x000000011c1cd824 */ /* 0x000fe200078e0a06 */
[C---:B------:R-:W-:Y:S01]  /*6330*/  ISETP.GT.U32.AND P5, PT, R6.reuse, R12, PT ;  /* 0x0000000c0600720c */ /* 0x040fe20003fa4070 */
[----:B------:R-:W-:Y:S01]  /*6340*/  @!P0 IMAD.MOV R13, RZ, RZ, -R13 ;  /* 0x000000ffff0d8224 */ /* 0x000fe200078e0a0d */
[C---:B------:R-:W-:Y:S01]  /*6350*/  ISETP.GT.U32.AND P0, PT, R6.reuse, R10, PT ;  /* 0x0000000a0600720c */ /* 0x040fe20003f04070 */
[----:B------:R-:W-:Y:S01]  /*6360*/  @!P3 IMAD.MOV R9, RZ, RZ, -R9 ;  /* 0x000000ffff09b224 */ /* 0x000fe200078e0a09 */
[----:B------:R-:W-:Y:S01]  /*6370*/  ISETP.GT.U32.AND P3, PT, R6, R24, PT ;  /* 0x000000180600720c */ /* 0x000fe20003f64070 */
[----:B------:R-:W-:Y:S01]  /*6380*/  IMAD.MOV.U32 R11, RZ, RZ, R239 ;  /* 0x000000ffff0b7224 */ /* 0x000fe200078e00ef */
[----:B------:R-:W-:Y:S01]  /*6390*/  LEA.HI R20, R229, R20, RZ, 0x7 ;  /* 0x00000014e5147211 */ /* 0x000fe200078f38ff */
[----:B------:R-:W-:-:S02]  /*63a0*/  IMAD.MOV.U32 R251, RZ, RZ, R4 ;  /* 0x000000fffffb7224 */ /* 0x000fc400078e0004 */
[----:B------:R-:W-:Y:S01]  /*63b0*/  @!P6 IMAD.MOV R11, RZ, RZ, -R11 ;  /* 0x000000ffff0be224 */ /* 0x000fe200078e0a0b */
[----:B------:R-:W-:Y:S01]  /*63c0*/  ISETP.GT.U32.AND P6, PT, R6, R28, PT ;  /* 0x0000001c0600720c */ /* 0x000fe20003fc4070 */
[----:B------:R-:W-:Y:S01]  /*63d0*/  @!P1 IMAD.MOV R251, RZ, RZ, -R251 ;  /* 0x000000fffffb9224 */ /* 0x000fe200078e0afb */
[----:B------:R-:W-:Y:S01]  /*63e0*/  ISETP.GE.AND P1, PT, R18, RZ, PT ;  /* 0x000000ff1200720c */ /* 0x000fe20003f26270 */
[----:B------:R-:W-:Y:S01]  /*63f0*/  @!P4 IMAD.IADD R26, R26, 0x1, -R6 ;  /* 0x000000011a1ac824 */ /* 0x000fe200078e0a06 */
[----:B------:R-:W-:Y:S01]  /*6400*/  ISETP.GE.AND P4, PT, R94, RZ, PT ;  /* 0x000000ff5e00720c */ /* 0x000fe20003f86270 */
[----:B------:R-:W-:Y:S01]  /*6410*/  @!P2 IMAD.MOV R8, RZ, RZ, -R8 ;  /* 0x000000ffff08a224 */ /* 0x000fe200078e0a08 */
[----:B------:R-:W-:Y:S01]  /*6420*/  ISETP.NE.AND P2, PT, R159, RZ, PT ;  /* 0x000000ff9f00720c */ /* 0x000fe20003f45270 */
[--C-:B------:R-:W-:Y:S01]  /*6430*/  @!P0 IMAD.IADD R10, R10, 0x1, -R6.reuse ;  /* 0x000000010a0a8824 */ /* 0x100fe200078e0a06 */
[----:B------:R-:W-:Y:S01]  /*6440*/  LOP3.LUT R18, RZ, R159, RZ, 0x33, !PT ;  /* 0x0000009fff127212 */ /* 0x000fe200078e33ff */
[--C-:B------:R-:W-:Y:S01]  /*6450*/  @!P5 IMAD.IADD R12, R12, 0x1, -R6.reuse ;  /* 0x000000010c0cd824 */ /* 0x100fe200078e0a06 */
[----:B------:R-:W-:Y:S01]  /*6460*/  ISETP.GE.AND P0, PT, R88, RZ, PT ;  /* 0x000000ff5800720c */ /* 0x000fe20003f06270 */
[--C-:B------:R-:W-:Y:S01]  /*6470*/  @!P3 IMAD.IADD R24, R24, 0x1, -R6.reuse ;  /* 0x000000011818b824 */ /* 0x100fe200078e0a06 */
[----:B------:R-:W-:Y:S01]  /*6480*/  ISETP.GE.AND P5, PT, R90, RZ, PT ;  /* 0x000000ff5a00720c */ /* 0x000fe20003fa6270 */
[----:B------:R-:W-:Y:S01]  /*6490*/  @!P6 IMAD.IADD R28, R28, 0x1, -R6 ;  /* 0x000000011c1ce824 */ /* 0x000fe200078e0a06 */
[----:B------:R-:W-:Y:S01]  /*64a0*/  ISETP.GE.AND P3, PT, R92, RZ, PT ;  /* 0x000000ff5c00720c */ /* 0x000fe20003f66270 */
[----:B------:R-:W-:Y:S01]  /*64b0*/  IMAD R2, R204, UR60, RZ ;  /* 0x0000003ccc027c24 */ /* 0x000fe2000f8e02ff */
[C---:B------:R-:W-:Y:S01]  /*64c0*/  SEL R245, R18.reuse, R245, !P2 ;  /* 0x000000f512f57207 */ /* 0x040fe20005000000 */
[----:B------:R-:W-:Y:S01]  /*64d0*/  IMAD.MOV.U32 R229, RZ, RZ, R28 ;  /* 0x000000ffffe57224 */ /* 0x000fe200078e001c */
[----:B------:R-:W-:Y:S01]  /*64e0*/  SEL R243, R18, R243, !P2 ;  /* 0x000000f312f37207 */ /* 0x000fe20005000000 */
[----:B------:R-:W-:Y:S01]  /*64f0*/  IMAD.MOV.U32 R249, RZ, RZ, R24 ;  /* 0x000000fffff97224 */ /* 0x000fe200078e0018 */
[----:B------:R-:W-:Y:S01]  /*6500*/  LEA R4, P6, R2, UR8, 0x1 ;  /* 0x0000000802047c11 */ /* 0x000fe2000f8c08ff */
[----:B------:R-:W-:Y:S01]  /*6510*/  IMAD R245, R245, UR10, RZ ;  /* 0x0000000af5f57c24 */ /* 0x000fe2000f8e02ff */
[C---:B------:R-:W-:Y:S01]  /*6520*/  SEL R227, R18.reuse, R227, !P2 ;  /* 0x000000e312e37207 */ /* 0x040fe20005000000 */
[----:B------:R-:W-:Y:S01]  /*6530*/  IMAD.MOV.U32 R239, RZ, RZ, R26 ;  /* 0x000000ffffef7224 */ /* 0x000fe200078e001a */
[----:B------:R-:W-:Y:S01]  /*6540*/  SEL R233, R18, R233, !P2 ;  /* 0x000000e912e97207 */ /* 0x000fe20005000000 */
[----:B------:R-:W-:Y:S01]  /*6550*/  @!P4 IMAD.MOV R229, RZ, RZ, -R229 ;  /* 0x000000ffffe5c224 */ /* 0x000fe200078e0ae5 */
[----:B------:R-:W-:Y:S01]  /*6560*/  LEA R152, P4, R245, R4, 0x1 ;  /* 0x00000004f5987211 */ /* 0x000fe200078808ff */
[----:B------:R-:W-:Y:S01]  /*6570*/  @!P1 IMAD.MOV R10, RZ, RZ, -R10 ;  /* 0x000000ffff0a9224 */ /* 0x000fe200078e0a0a */
[----:B------:R-:W-:Y:S01]  /*6580*/  LEA.HI.X.SX32 R2, R2, UR9, 0x1, P6 ;  /* 0x0000000902027c11 */ /* 0x000fe2000b0f0eff */
[----:B------:R-:W-:Y:S01]  /*6590*/  @!P0 IMAD.MOV R12, RZ, RZ, -R12 ;  /* 0x000000ffff0c8224 */ /* 0x000fe200078e0a0c */
[C---:B------:R-:W-:Y:S01]  /*65a0*/  SEL R231, R18.reuse, R231, !P2 ;  /* 0x000000e712e77207 */ /* 0x040fe20005000000 */
[----:B------:R-:W-:Y:S01]  /*65b0*/  @!P5 IMAD.MOV R249, RZ, RZ, -R249 ;  /* 0x000000fffff9d224 */ /* 0x000fe200078e0af9 */
[C---:B------:R-:W-:Y:S01]  /*65c0*/  SEL R159, R18.reuse, R14, !P2 ;  /* 0x0000000e129f7207 */ /* 0x040fe20005000000 */
[----:B------:R-:W-:Y:S01]  /*65d0*/  @!P3 IMAD.MOV R239, RZ, RZ, -R239 ;  /* 0x000000ffffefb224 */ /* 0x000fe200078e0aef */
[C---:B------:R-:W-:Y:S01]  /*65e0*/  SEL R217, R18.reuse, R217, !P2 ;  /* 0x000000d912d97207 */ /* 0x040fe20005000000 */
[----:B------:R-:W-:Y:S01]  /*65f0*/  IMAD R243, R243, UR10, RZ ;  /* 0x0000000af3f37c24 */ /* 0x000fe2000f8e02ff */
[C---:B------:R-:W-:Y:S01]  /*6600*/  SEL R241, R18.reuse, R241, !P2 ;  /* 0x000000f112f17207 */ /* 0x040fe20005000000 */
[----:B------:R0:W-:Y:S01]  /*6610*/  STL [R1+0x80c], R152 ;  /* 0x00080c9801007387 */ /* 0x0001e20000100800 */
[C---:B------:R-:W-:Y:S01]  /*6620*/  SEL R237, R18.reuse, R237, !P2 ;  /* 0x000000ed12ed7207 */ /* 0x040fe20005000000 */
[----:B------:R-:W-:Y:S01]  /*6630*/  IMAD R227, R227, UR10, RZ ;  /* 0x0000000ae3e37c24 */ /* 0x000fe2000f8e02ff */
        /* <DEDUP_REMOVED lines=216> */
[----:B------:R-:W-:Y:S01]  /*73c0*/  SEL R11, R18, R11, !P2 ;  /* 0x0000000b120b7207 */ /* 0x000fe20005000000 */
        /* <DEDUP_REMOVED lines=21> */
[----:B0-----:R-:W-:Y:S01]  /*7520*/  LEA.HI.X.SX32 R152, R245, R2, 0x1, P4 ;  /* 0x00000002f5987211 */ /* 0x001fe200020f0eff */
[----:B------:R-:W-:Y:S01]  /*7530*/  IMAD R8, R8, UR10, RZ ;  /* 0x0000000a08087c24 */ /* 0x000fe2000f8e02ff */
[-C--:B------:R-:W-:Y:S01]  /*7540*/  LEA R224, P2, R243, R4.reuse, 0x1 ;  /* 0x00000004f3e07211 */ /* 0x080fe200078408ff */
[----:B------:R-:W-:Y:S01]  /*7550*/  IMAD R10, R10, UR10, RZ ;  /* 0x0000000a0a0a7c24 */ /* 0x000fe2000f8e02ff */
[----:B------:R-:W-:Y:S01]  /*7560*/  LEA R229, P1, R227, R4, 0x1 ;  /* 0x00000004e3e57211 */ /* 0x000fe200078208ff */
[----:B------:R0:W-:Y:S01]  /*7570*/  STL [R1+0x808], R152 ;  /* 0x0008089801007387 */ /* 0x0001e20000100800 */
[----:B------:R-:W-:Y:S01]  /*7580*/  LEA.HI.X.SX32 R222, R243, R2, 0x1, P2 ;  /* 0x00000002f3de7211 */ /* 0x000fe200010f0eff */
[----:B------:R-:W-:Y:S01]  /*7590*/  IMAD R12, R12, UR10, RZ ;  /* 0x0000000a0c0c7c24 */ /* 0x000fe2000f8e02ff */
[----:B------:R-:W-:Y:S01]  /*75a0*/  LEA R234, P0, R231, R4, 0x1 ;  /* 0x00000004e7ea7211 */ /* 0x000fe200078008ff */
[----:B------:R-:W-:Y:S01]  /*75b0*/  IMAD R14, R14, UR10, RZ ;  /* 0x0000000a0e0e7c24 */ /* 0x000fe2000f8e02ff */
[----:B------:R-:W-:Y:S01]  /*75c0*/  LEA.HI.X.SX32 R227, R227, R2, 0x1, P1 ;  /* 0x00000002e3e37211 */ /* 0x000fe200008f0eff */
[----:B------:R-:W-:Y:S01]  /*75d0*/  IMAD R16, R16, UR10, RZ ;  /* 0x0000000a10107c24 */ /* 0x000fe2000f8e02ff */
[-C--:B------:R-:W-:Y:S01]  /*75e0*/  LEA R154, P1, R225, R4.reuse, 0x1 ;  /* 0x00000004e19a7211 */ /* 0x080fe200078208ff */
[----:B------:R-:W-:Y:S01]  /*75f0*/  IMAD R18, R18, UR10, RZ ;  /* 0x0000000a12127c24 */ /* 0x000fe2000f8e02ff */
[-C--:B------:R-:W-:Y:S01]  /*7600*/  LEA R239, P6, R241, R4.reuse, 0x1 ;  /* 0x00000004f1ef7211 */ /* 0x080fe200078c08ff */
[----:B------:R-:W-:Y:S01]  /*7610*/  ULDC.64 UR8, c[0x0][0x210] ;  /* 0x0000840000087ab9 */ /* 0x000fe20000000a00 */
[----:B0-----:R-:W-:Y:S01]  /*7620*/  LEA R152, P2, R233, R4, 0x1 ;  /* 0x00000004e9987211 */ /* 0x001fe200078408ff */
[----:B------:R-:W-:Y:S01]  /*7630*/  USHF.L.U32 UR60, UR60, 0x7, URZ ;  /* 0x000000073c3c7899 */ /* 0x000fe2000800063f */
[----:B------:R-:W-:-:S02]  /*7640*/  LEA.HI.X.SX32 R231, R231, R2, 0x1, P0 ;  /* 0x00000002e7e77211 */ /* 0x000fc400000f0eff */
[-C--:B------:R-:W-:Y:S01]  /*7650*/  LEA R244, P5, R237, R4.reuse, 0x1 ;  /* 0x00000004edf47211 */ /* 0x080fe200078a08ff */
[----:B------:R0:W-:Y:S01]  /*7660*/  STL [R1+0x4], R152 ;  /* 0x0000049801007387 */ /* 0x0001e20000100800 */
[----:B------:R-:W-:Y:S01]  /*7670*/  LEA R220, P3, R217, R4, 0x1 ;  /* 0x00000004d9dc7211 */ /* 0x000fe200078608ff */
[----:B------:R-:W-:Y:S01]  /*7680*/  USHF.R.S32.HI UR10, URZ, 0x1f, UR60 ;  /* 0x0000001f3f0a7899 */ /* 0x000fe2000801143c */
[----:B------:R-:W-:Y:S01]  /*7690*/  LEA.HI.X.SX32 R236, R241, R2, 0x1, P6 ;  /* 0x00000002f1ec7211 */ /* 0x000fe200030f0eff */
[----:B------:R1:W-:Y:S01]  /*76a0*/  STL [R1+0xc], R154 ;  /* 0x00000c9a01007387 */ /* 0x0003e20000100800 */
[----:B------:R-:W-:Y:S01]  /*76b0*/  LEA R248, P4, R247, R4, 0x1 ;  /* 0x00000004f7f87211 */ /* 0x000fe200078808ff */
[----:B------:R-:W-:Y:S01]  /*76c0*/  USHF.L.U32 UR5, UR60, 0x1, URZ ;  /* 0x000000013c057899 */ /* 0x000fe2000800063f */
[-C--:B------:R-:W-:Y:S01]  /*76d0*/  LEA.HI.X.SX32 R242, R237, R2.reuse, 0x1, P5 ;  /* 0x00000002edf27211 */ /* 0x080fe200028f0eff */
[----:B------:R-:W-:Y:S01]  /*76e0*/  USHF.L.U64.HI UR60, UR60, 0x1, UR10 ;  /* 0x000000013c3c7899 */ /* 0x000fe2000801020a */
[----:B------:R-:W-:-:S02]  /*76f0*/  LEA.HI.X.SX32 R217, R217, R2, 0x1, P3 ;  /* 0x00000002d9d97211 */ /* 0x000fc400018f0eff */
[-C--:B0-----:R-:W-:Y:S02]  /*7700*/  LEA R152, P0, R223, R4.reuse, 0x1 ;  /* 0x00000004df987211 */ /* 0x081fe400078008ff */
[-C--:B------:R-:W-:Y:S02]  /*7710*/  LEA R252, P3, R235, R4.reuse, 0x1 ;  /* 0x00000004ebfc7211 */ /* 0x080fe400078608ff */
[----:B-1----:R-:W-:Y:S01]  /*7720*/  LEA R154, P6, R221, R4, 0x1 ;  /* 0x00000004dd9a7211 */ /* 0x002fe200078c08ff */
[----:B------:R0:W-:Y:S01]  /*7730*/  STL [R1+0x14], R152 ;  /* 0x0000149801007387 */ /* 0x0001e20000100800 */
[-C--:B------:R-:W-:Y:S02]  /*7740*/  LEA.HI.X.SX32 R247, R247, R2.reuse, 0x1, P4 ;  /* 0x00000002f7f77211 */ /* 0x080fe400020f0eff */
[----:B------:R-:W-:Y:S01]  /*7750*/  LEA.HI.X.SX32 R250, R235, R2, 0x1, P3 ;  /* 0x00000002ebfa7211 */ /* 0x000fe200018f0eff */
[----:B------:R1:W-:Y:S01]  /*7760*/  STL [R1+0x1c], R154 ;  /* 0x00001c9a01007387 */ /* 0x0003e20000100800 */
[----:B0-----:R-:W-:-:S02]  /*7770*/  LEA R152, P5, R219, R4, 0x1 ;  /* 0x00000004db987211 */ /* 0x001fc400078a08ff */
[----:B-1----:R-:W-:-:S03]  /*7780*/  LEA R154, P4, R215, R4, 0x1 ;  /* 0x00000004d79a7211 */ /* 0x002fc600078808ff */
[----:B------:R0:W-:Y:S04]  /*7790*/  STL [R1+0x24], R152 ;  /* 0x0000249801007387 */ /* 0x0001e80000100800 */
[----:B------:R1:W-:Y:S01]  /*77a0*/  STL [R1+0x78], R154 ;  /* 0x0000789a01007387 */ /* 0x0003e20000100800 */
[----:B0-----:R-:W-:Y:S02]  /*77b0*/  LEA R152, P3, R213, R4, 0x1 ;  /* 0x00000004d5987211 */ /* 0x001fe400078608ff */
[----:B-1----:R-:W-:-:S03]  /*77c0*/  LEA.HI.X.SX32 R154, R233, R2, 0x1, P2 ;  /* 0x00000002e99a7211 */ /* 0x002fc600010f0eff */
[----:B------:R0:W-:Y:S01]  /*77d0*/  STL [R1+0x80], R152 ;  /* 0x0000809801007387 */ /* 0x0001e20000100800 */
[----:B------:R-:W-:-:S03]  /*77e0*/  LEA R156, P2, R211, R4, 0x1 ;  /* 0x00000004d39c7211 */ /* 0x000fc600078408ff */
[----:B------:R1:W-:Y:S04]  /*77f0*/  STL [R1], R154 ;  /* 0x0000009a01007387 */ /* 0x0003e80000100800 */
[----:B------:R2:W-:Y:S01]  /*7800*/  STL [R1+0x88], R156 ;  /* 0x0000889c01007387 */ /* 0x0005e20000100800 */
[----:B0-----:R-:W-:Y:S02]  /*7810*/  LEA.HI.X.SX32 R152, R225, R2, 0x1, P1 ;  /* 0x00000002e1987211 */ /* 0x001fe400008f0eff */
[----:B-1----:R-:W-:-:S03]  /*7820*/  LEA R154, P1, R209, R4, 0x1 ;  /* 0x00000004d19a7211 */ /* 0x002fc600078208ff */
[----:B------:R0:W-:Y:S01]  /*7830*/  STL [R1+0x8], R152 ;  /* 0x0000089801007387 */ /* 0x0001e20000100800 */
[----:B--2---:R-:W-:-:S03]  /*7840*/  LEA.HI.X.SX32 R156, R223, R2, 0x1, P0 ;  /* 0x00000002df9c7211 */ /* 0x004fc600000f0eff */
[----:B------:R1:W-:Y:S04]  /*7850*/  STL [R1+0x90], R154 ;  /* 0x0000909a01007387 */ /* 0x0003e80000100800 */
[----:B------:R2:W-:Y:S01]  /*7860*/  STL [R1+0x10], R156 ;  /* 0x0000109c01007387 */ /* 0x0005e20000100800 */
[----:B0-----:R-:W-:Y:S02]  /*7870*/  LEA R152, P0, R207, R4, 0x1 ;  /* 0x00000004cf987211 */ /* 0x001fe400078008ff */
[----:B-1----:R-:W-:-:S03]  /*7880*/  LEA.HI.X.SX32 R154, R221, R2, 0x1, P6 ;  /* 0x00000002dd9a7211 */ /* 0x002fc600030f0eff */
[----:B------:R0:W-:Y:S01]  /*7890*/  STL [R1+0x98], R152 ;  /* 0x0000989801007387 */ /* 0x0001e20000100800 */
[----:B--2---:R-:W-:-:S03]  /*78a0*/  LEA R156, P6, R205, R4, 0x1 ;  /* 0x00000004cd9c7211 */ /* 0x004fc600078c08ff */
[----:B------:R1:W-:Y:S04]  /*78b0*/  STL [R1+0x18], R154 ;  /* 0x0000189a01007387 */ /* 0x0003e80000100800 */
        /* <DEDUP_REMOVED lines=101> */
[----:B------:R1:W-:Y:S01]  /*7f10*/  STL [R1+0x168], R154 ;  /* 0x0001689a01007387 */ /* 0x0003e20000100800 */
[----:B------:R-:W-:-:S03]  /*7f20*/  LEA.HI.X.SX32 R155, R155, R2, 0x1, P2 ;  /* 0x000000029b9b7211 */ /* 0x000fc600010f0eff */
        /* <DEDUP_REMOVED lines=18> */
[----:B------:R-:W-:Y:S01]  /*8050*/  STL [R1+0x190], R156 ;  /* 0x0001909c01007387 */ /* 0x000fe20000100800 */
[----:B0-----:R-:W-:Y:S02]  /*8060*/  LEA.HI.X.SX32 R152, R157, R2, 0x1, P3 ;  /* 0x000000029d987211 */ /* 0x001fe400018f0eff */
[----:B-1----:R-:W-:-:S03]  /*8070*/  LEA R154, P3, R143, R4, 0x1 ;  /* 0x000000048f9a7211 */ /* 0x002fc600078608ff */
[----:B------:R0:W-:Y:S04]  /*8080*/  STL [R1+0x15c], R152 ;  /* 0x00015c9801007387 */ /* 0x0001e80000100800 */
[----:B------:R1:W-:Y:S04]  /*8090*/  STL [R1+0x198], R154 ;  /* 0x0001989a01007387 */ /* 0x0003e80000100800 */
[----:B------:R-:W-:Y:S01]  /*80a0*/  STL [R1+0x164], R155 ;  /* 0x0001649b01007387 */ /* 0x000fe20000100800 */
[----:B0-----:R-:W-:Y:S02]  /*80b0*/  LEA R152, P2, R141, R4, 0x1 ;  /* 0x000000048d987211 */ /* 0x001fe400078408ff */
[----:B-1----:R-:W-:-:S03]  /*80c0*/  LEA.HI.X.SX32 R154, R153, R2, 0x1, P1 ;  /* 0x00000002999a7211 */ /* 0x002fc600008f0eff */
[----:B------:R0:W-:Y:S01]  /*80d0*/  STL [R1+0x1a0], R152 ;  /* 0x0001a09801007387 */ /* 0x0001e20000100800 */
[----:B------:R-:W-:-:S03]  /*80e0*/  LEA R153, P1, R139, R4, 0x1 ;  /* 0x000000048b997211 */ /* 0x000fc600078208ff */
[----:B------:R1:W-:Y:S04]  /*80f0*/  STL [R1+0x16c], R154 ;  /* 0x00016c9a01007387 */ /* 0x0003e80000100800 */
[----:B------:R2:W-:Y:S01]  /*8100*/  STL [R1+0x1a8], R153 ;  /* 0x0001a89901007387 */ /* 0x0005e20000100800 */
[----:B0-----:R-:W-:Y:S02]  /*8110*/  LEA.HI.X.SX32 R152, R151, R2, 0x1, P0 ;  /* 0x0000000297987211 */ /* 0x001fe400000f0eff */
[----:B------:R-:W-:Y:S02]  /*8120*/  CS2R R150, SRZ ;  /* 0x0000000000967805 */ /* 0x000fe4000001ff00 */
[----:B-1----:R-:W-:Y:S01]  /*8130*/  LEA R154, P0, R137, R4, 0x1 ;  /* 0x00000004899a7211 */ /* 0x002fe200078008ff */
[----:B------:R0:W-:Y:S01]  /*8140*/  STL [R1+0x174], R152 ;  /* 0x0001749801007387 */ /* 0x0001e20000100800 */
[----:B--2---:R-:W-:-:S03]  /*8150*/  LEA.HI.X.SX32 R153, R149, R2, 0x1, P6 ;  /* 0x0000000295997211 */ /* 0x004fc600030f0eff */
[----:B------:R1:W-:Y:S01]  /*8160*/  STL [R1+0x1b0], R154 ;  /* 0x0001b09a01007387 */ /* 0x0003e20000100800 */
[----:B------:R-:W-:-:S03]  /*8170*/  CS2R R148, SRZ ;  /* 0x0000000000947805 */ /* 0x000fc6000001ff00 */
[----:B------:R2:W-:Y:S01]  /*8180*/  STL [R1+0x17c], R153 ;  /* 0x00017c9901007387 */ /* 0x0005e20000100800 */
[----:B0-----:R-:W-:Y:S02]  /*8190*/  LEA R152, P6, R135, R4, 0x1 ;  /* 0x0000000487987211 */ /* 0x001fe400078c08ff */
[----:B-1----:R-:W-:-:S03]  /*81a0*/  LEA.HI.X.SX32 R154, R147, R2, 0x1, P5 ;  /* 0x00000002939a7211 */ /* 0x002fc600028f0eff */
[----:B------:R0:W-:Y:S01]  /*81b0*/  STL [R1+0x1b8], R152 ;  /* 0x0001b89801007387 */ /* 0x0001e20000100800 */
[----:B------:R-:W-:Y:S02]  /*81c0*/  CS2R R146, SRZ ;  /* 0x0000000000927805 */ /* 0x000fe4000001ff00 */
[----:B--2---:R-:W-:Y:S01]  /*81d0*/  LEA R153, P5, R133, R4, 0x1 ;  /* 0x0000000485997211 */ /* 0x004fe200078a08ff */
[----:B------:R1:W-:Y:S04]  /*81e0*/  STL [R1+0x184], R154 ;  /* 0x0001849a01007387 */ /* 0x0003e80000100800 */
[----:B------:R2:W-:Y:S01]  /*81f0*/  STL [R1+0x1c0], R153 ;  /* 0x0001c09901007387 */ /* 0x0005e20000100800 */
[----:B0-----:R-:W-:Y:S02]  /*8200*/  LEA.HI.X.SX32 R152, R145, R2, 0x1, P4 ;  /* 0x0000000291987211 */ /* 0x001fe400020f0eff */
[----:B------:R-:W-:-:S02]  /*8210*/  CS2R R144, SRZ ;  /* 0x0000000000907805 */ /* 0x000fc4000001ff00 */
        /* <DEDUP_REMOVED lines=264> */
[C---:B--2---:R-:W-:Y:S01]  /*92a0*/  LEA R153, P4, R21.reuse, R4, 0x1 ;  /* 0x0000000415997211 */ /* 0x044fe200078808ff */
[----:B------:R1:W-:Y:S03]  /*92b0*/  STL [R1+0x34c], R154 ;  /* 0x00034c9a01007387 */ /* 0x0003e60000100800 */
[-C--:B------:R-:W-:Y:S01]  /*92c0*/  LEA.HI.X.SX32 R21, R21, R2.reuse, 0x1, P4 ;  /* 0x0000000215157211 */ /* 0x080fe200020f0eff */
        /* <DEDUP_REMOVED lines=22> */
[----:B------:R-:W-:Y:S01]  /*9430*/  STL [R1+0x3a8], R154 ;  /* 0x0003a89a01007387 */ /* 0x000fe20000100800 */
[----:B------:R-:W-:Y:S02]  /*9440*/  LEA.HI.X.SX32 R23, R22, R2, 0x1, P5 ;  /* 0x0000000216177211 */ /* 0x000fe400028f0eff */
[-C--:B------:R-:W-:Y:S01]  /*9450*/  LEA R22, P5, R9, R4.reuse, 0x1 ;  /* 0x0000000409167211 */ /* 0x080fe200078a08ff */
[----:B------:R-:W-:Y:S01]  /*9460*/  STL [R1+0x374], R153 ;  /* 0x0003749901007387 */ /* 0x000fe20000100800 */
[----:B0-----:R-:W-:Y:S02]  /*9470*/  LEA R152, P6, R11, R4, 0x1 ;  /* 0x000000040b987211 */ /* 0x001fe400078c08ff */
[----:B------:R-:W-:-:S03]  /*9480*/  LEA.HI.X.SX32 R9, R9, R2, 0x1, P5 ;  /* 0x0000000209097211 */ /* 0x000fc600028f0eff */
[----:B------:R-:W-:Y:S04]  /*9490*/  STL [R1+0x3b0], R152 ;  /* 0x0003b09801007387 */ /* 0x000fe80000100800 */
[----:B------:R0:W-:Y:S04]  /*94a0*/  STL [R1+0x37c], R23 ;  /* 0x00037c1701007387 */ /* 0x0001e80000100800 */
[----:B------:R1:W-:Y:S04]  /*94b0*/  STL [R1+0x3c4], R22 ;  /* 0x0003c41601007387 */ /* 0x0003e80000100800 */
[----:B------:R2:W-:Y:S01]  /*94c0*/  STL [R1+0x384], R21 ;  /* 0x0003841501007387 */ /* 0x0005e20000100800 */
[----:B0-----:R-:W-:-:S02]  /*94d0*/  LEA R23, P4, R7, R4, 0x1 ;  /* 0x0000000407177211 */ /* 0x001fc400078808ff */
[----:B-1----:R-:W-:-:S03]  /*94e0*/  LEA.HI.X.SX32 R22, R19, R2, 0x1, P3 ;  /* 0x0000000213167211 */ /* 0x002fc600018f0eff */
[----:B------:R-:W-:Y:S01]  /*94f0*/  STL [R1+0x3cc], R23 ;  /* 0x0003cc1701007387 */ /* 0x000fe20000100800 */
[----:B------:R-:W-:Y:S02]  /*9500*/  LEA.HI.X.SX32 R19, R17, R2, 0x1, P2 ;  /* 0x0000000211137211 */ /* 0x000fe400010f0eff */
[-C--:B--2---:R-:W-:Y:S01]  /*9510*/  LEA R21, P3, R5, R4.reuse, 0x1 ;  /* 0x0000000405157211 */ /* 0x084fe200078608ff */
[----:B------:R-:W-:Y:S01]  /*9520*/  STL [R1+0x38c], R22 ;  /* 0x00038c1601007387 */ /* 0x000fe20000100800 */
[----:B------:R-:W-:-:S03]  /*9530*/  LEA R17, P2, R6, R4, 0x1 ;  /* 0x0000000406117211 */ /* 0x000fc600078408ff */
        /* <DEDUP_REMOVED lines=21> */
[----:B------:R-:W-:Y:S02]  /*9690*/  LEA R5, P3, R18, R4, 0x1 ;  /* 0x0000000412057211 */ /* 0x000fe400078608ff */
[-C--:B------:R-:W-:Y:S01]  /*96a0*/  LEA.HI.X.SX32 R4, R6, R2.reuse, 0x1, P2 ;  /* 0x0000000206047211 */ /* 0x080fe200010f0eff */
[----:B------:R-:W-:Y:S01]  /*96b0*/  STL [R1+0x800], R9 ;  /* 0x0008000901007387 */ /* 0x000fe20000100800 */
[----:B------:R-:W-:-:S03]  /*96c0*/  LEA.HI.X.SX32 R6, R12, R2, 0x1, P6 ;  /* 0x000000020c067211 */ /* 0x000fc600030f0eff */
[----:B------:R0:W-:Y:S04]  /*96d0*/  STL [R1+0x3d0], R7 ;  /* 0x0003d00701007387 */ /* 0x0001e80000100800 */
[----:B------:R1:W-:Y:S04]  /*96e0*/  STL [R1+0x804], R5 ;  /* 0x0008040501007387 */ /* 0x0003e80000100800 */
[----:B------:R2:W-:Y:S01]  /*96f0*/  STL [R1+0x3d8], R4 ;  /* 0x0003d80401007387 */ /* 0x0005e20000100800 */
[----:B0-----:R-:W-:Y:S01]  /*9700*/  LEA R7, P2, R3, UR8, 0x1 ;  /* 0x0000000803077c11 */ /* 0x001fe2000f8408ff */
[----:B------:R-:W-:-:S02]  /*9710*/  UMOV UR8, URZ ;  /* 0x0000003f00087c82 */ /* 0x000fc40008000000 */
[----:B------:R-:W-:Y:S01]  /*9720*/  UIADD3.X UR12, UR8, 0x40000040, URZ, UP0, !UPT ;  /* 0x40000040080c7890 */ /* 0x000fe200087fe43f */
[-C--:B-1----:R-:W-:Y:S01]  /*9730*/  LEA.HI.X.SX32 R5, R8, R2.reuse, 0x1, P1 ;  /* 0x0000000208057211 */ /* 0x082fe200008f0eff */
[----:B------:R-:W-:Y:S01]  /*9740*/  UIADD3 UR14, UP0, UR38, 0x2, URZ ;  /* 0x00000002260e7890 */ /* 0x000fe2000ff1e03f */
[----:B------:R-:W0:Y:S01]  /*9750*/  LDC R8, c[0x0][0x238] ;  /* 0x00008e00ff087b82 */ /* 0x000e220000000800 */
[----:B------:R-:W-:Y:S01]  /*9760*/  LEA.HI.X.SX32 R3, R3, UR9, 0x1, P2 ;  /* 0x0000000903037c11 */ /* 0x000fe200090f0eff */
[----:B------:R-:W-:Y:S01]  /*9770*/  UMOV UR9, URZ ;  /* 0x0000003f00097c82 */ /* 0x000fe20008000000 */
[----:B--2---:R-:W-:Y:S01]  /*9780*/  LEA.HI.X.SX32 R4, R10, R2, 0x1, P0 ;  /* 0x000000020a047211 */ /* 0x004fe200000f0eff */
[----:B------:R1:W-:Y:S01]  /*9790*/  STL [R1+0x3e0], R5 ;  /* 0x0003e00501007387 */ /* 0x0003e20000100800 */
[----:B------:R-:W-:Y:S01]  /*97a0*/  UIADD3.X UR15, UR9, 0x40000040, URZ, UP0, !UPT ;  /* 0x40000040090f7890 */ /* 0x000fe200087fe43f */
[----:B------:R-:W-:Y:S02]  /*97b0*/  UMOV UR8, UR11 ;  /* 0x0000000b00087c82 */ /* 0x000fe40008000000 */
[----:B------:R2:W-:Y:S01]  /*97c0*/  STL [R1+0x3e8], R4 ;  /* 0x0003e80401007387 */ /* 0x0005e20000100800 */
[----:B------:R-:W-:-:S02]  /*97d0*/  UMOV UR9, UR12 ;  /* 0x0000000c00097c82 */ /* 0x000fc40008000000 */
[----:B------:R-:W-:Y:S01]  /*97e0*/  UIADD3.64 UR10, UR8, 0x380, URZ ;  /* 0x00000380080a7897 */ /* 0x000fe2000fffe03f */
[----:B------:R-:W-:Y:S01]  /*97f0*/  STL [R1+0x3f0], R6 ;  /* 0x0003f00601007387 */ /* 0x000fe20000100800 */
[----:B------:R-:W-:Y:S01]  /*9800*/  UIADD3.64 UR10, UR8, 0x480, URZ ;  /* 0x00000480080a7897 */ /* 0x000fe2000fffe03f */
[-C--:B-1----:R-:W-:Y:S01]  /*9810*/  LEA.HI.X.SX32 R5, R14, R2.reuse, 0x1, P5 ;  /* 0x000000020e057211 */ /* 0x082fe200028f0eff */
[----:B------:R-:W-:Y:S02]  /*9820*/  UIADD3.64 UR18, UR8, 0x400, URZ ;  /* 0x0000040008127897 */ /* 0x000fe4000fffe03f */
[----:B------:R-:W-:Y:S01]  /*9830*/  UIADD3.64 UR12, UR8, 0x80, URZ ;  /* 0x00000080080c7897 */ /* 0x000fe2000fffe03f */
[-C--:B--2---:R-:W-:Y:S01]  /*9840*/  LEA.HI.X.SX32 R4, R16, R2.reuse, 0x1, P4 ;  /* 0x0000000210047211 */ /* 0x084fe200020f0eff */
[----:B------:R-:W-:Y:S01]  /*9850*/  STL [R1+0x3f8], R5 ;  /* 0x0003f80501007387 */ /* 0x000fe20000100800 */
[----:B------:R-:W-:Y:S01]  /*9860*/  LEA.HI.X.SX32 R2, R18, R2, 0x1, P3 ;  /* 0x0000000212027211 */ /* 0x000fe200018f0eff */
[----:B------:R-:W-:Y:S01]  /*9870*/  UMOV UR10, UR14 ;  /* 0x0000000e000a7c82 */ /* 0x000fe20008000000 */
[----:B------:R-:W-:Y:S01]  /*9880*/  UMOV UR11, UR15 ;  /* 0x0000000f000b7c82 */ /* 0x000fe20008000000 */
[----:B------:R1:W-:Y:S01]  /*9890*/  STL [R1+0x7fc], R4 ;  /* 0x0007fc0401007387 */ /* 0x0003e20000100800 */
[C---:B0-----:R-:W-:Y:S01]  /*98a0*/  IMAD R164, R8.reuse, 0xfe, RZ ;  /* 0x000000fe08a47824 */ /* 0x041fe200078e02ff */
[----:B------:R-:W-:Y:S01]  /*98b0*/  UIADD3.64 UR16, UR8, 0x100, URZ ;  /* 0x0000010008107897 */ /* 0x000fe2000fffe03f */
[C---:B------:R-:W-:Y:S01]  /*98c0*/  IMAD R165, R8.reuse, 0xfa, RZ ;  /* 0x000000fa08a57824 */ /* 0x040fe200078e02ff */
[----:B------:R-:W-:Y:S01]  /*98d0*/  STL [R1+0x3fc], R2 ;  /* 0x0003fc0201007387 */ /* 0x000fe20000100800 */
[C---:B------:R-:W-:Y:S01]  /*98e0*/  IMAD R166, R8.reuse, 0xf6, RZ ;  /* 0x000000f608a67824 */ /* 0x040fe200078e02ff */
[----:B------:R-:W-:Y:S01]  /*98f0*/  UIADD3.64 UR20, UR8, 0x180, URZ ;  /* 0x0000018008147897 */ /* 0x000fe2000fffe03f */
[C---:B------:R-:W-:Y:S01]  /*9900*/  IMAD R167, R8.reuse, 0xf2, RZ ;  /* 0x000000f208a77824 */ /* 0x040fe200078e02ff */
[-C--:B------:R-:W-:Y:S01]  /*9910*/  IADD3 R165, P4, R165, R7.reuse, RZ ;  /* 0x00000007a5a57210 */ /* 0x080fe20007f9e0ff */
[C---:B------:R-:W-:Y:S01]  /*9920*/  IMAD R168, R8.reuse, 0xee, RZ ;  /* 0x000000ee08a87824 */ /* 0x040fe200078e02ff */
[----:B-1----:R-:W-:Y:S01]  /*9930*/  SHF.R.S32.HI R4, RZ, 0x7, R20 ;  /* 0x00000007ff047819 */ /* 0x002fe20000011414 */
[----:B------:R-:W-:Y:S01]  /*9940*/  IMAD R169, R8, 0xea, RZ ;  /* 0x000000ea08a97824 */ /* 0x000fe200078e02ff */
[-C--:B------:R-:W-:Y:S01]  /*9950*/  IADD3 R20, P2, R164, R7.reuse, RZ ;  /* 0x00000007a4147210 */ /* 0x080fe20007f5e0ff */
[----:B------:R-:W-:Y:S01]  /*9960*/  IMAD R170, R8, 0xe6, RZ ;  /* 0x000000e608aa7824 */ /* 0x000fe200078e02ff */
[-C--:B------:R-:W-:Y:S01]  /*9970*/  IADD3 R164, P5, R166, R7.reuse, RZ ;  /* 0x00000007a6a47210 */ /* 0x080fe20007fbe0ff */
[----:B------:R-:W-:Y:S01]  /*9980*/  STL [R1+0x844], R4 ;  /* 0x0008440401007387 */ /* 0x000fe20000100800 */
[C---:B------:R-:W-:Y:S01]  /*9990*/  IMAD R171, R8.reuse, 0x7f, RZ ;  /* 0x0000007f08ab7824 */ /* 0x040fe200078e02ff */
[----:B------:R-:W-:Y:S01]  /*99a0*/  UIADD3.64 UR24, UR8, 0x200, URZ ;  /* 0x0000020008187897 */ /* 0x000fe2000fffe03f */
[C---:B------:R-:W-:Y:S01]  /*99b0*/  IMAD R172, R8.reuse, 0xe2, RZ ;  /* 0x000000e208ac7824 */ /* 0x040fe200078e02ff */
[----:B------:R0:W-:Y:S01]  /*99c0*/  STL [R1+0x404], R20 ;  /* 0x0004041401007387 */ /* 0x0001e20000100800 */
        /* <DEDUP_REMOVED lines=9> */
[-C--:B0-----:R-:W-:Y:S01]  /*9a60*/  IADD3 R20, P6, R167, R7.reuse, RZ ;  /* 0x00000007a7147210 */ /* 0x081fe20007fde0ff */
[C---:B------:R-:W-:Y:S01]  /*9a70*/  IMAD R178, R8.reuse, 0xd6, RZ ;  /* 0x000000d608b27824 */ /* 0x040fe200078e02ff */
[----:B------:R-:W0:Y:S01]  /*9a80*/  S2R R6, SR_TID.X ;  /* 0x0000000000067919 */ /* 0x000e220000002100 */
[----:B------:R-:W-:Y:S01]  /*9a90*/  IMAD R179, R8, 0x77, RZ ;  /* 0x0000007708b37824 */ /* 0x000fe200078e02ff */
[-C--:B-1----:R-:W-:Y:S01]  /*9aa0*/  IADD3 R165, P0, R168, R7.reuse, RZ ;  /* 0x00000007a8a57210 */ /* 0x082fe20007f1e0ff */
[C---:B------:R-:W-:Y:S01]  /*9ab0*/  IMAD R180, R8.reuse, 0xd2, RZ ;  /* 0x000000d208b47824 */ /* 0x040fe200078e02ff */
[----:B------:R1:W-:Y:S01]  /*9ac0*/  STL [R1+0x434], R20 ;  /* 0x0004341401007387 */ /* 0x0003e20000100800 */
[C---:B------:R-:W-:Y:S01]  /*9ad0*/  IMAD R181, R8.reuse, 0x75, RZ ;  /* 0x0000007508b57824 */ /* 0x040fe200078e02ff */
[-C--:B--2---:R-:W-:Y:S01]  /*9ae0*/  IADD3 R164, P3, R169, R7.reuse, RZ ;  /* 0x00000007a9a47210 */ /* 0x084fe20007f7e0ff */
[C---:B------:R-:W-:Y:S01]  /*9af0*/  IMAD R182, R8.reuse, 0xce, RZ ;  /* 0x000000ce08b67824 */ /* 0x040fe200078e02ff */
[----:B------:R2:W-:Y:S01]  /*9b00*/  STL [R1+0x444], R165 ;  /* 0x000444a501007387 */ /* 0x0005e20000100800 */
[C---:B------:R-:W-:Y:S01]  /*9b10*/  IMAD R183, R8.reuse, 0x73, RZ ;  /* 0x0000007308b77824 */ /* 0x040fe200078e02ff */
[----:B------:R-:W-:Y:S01]  /*9b20*/  UIADD3.64 UR40, UR8, 0x500, URZ ;  /* 0x0000050008287897 */ /* 0x000fe2000fffe03f */
[C---:B------:R-:W-:Y:S01]  /*9b30*/  IMAD R184, R8.reuse, 0xca, RZ ;  /* 0x000000ca08b87824 */ /* 0x040fe200078e02ff */
[----:B------:R3:W-:Y:S01]  /*9b40*/  STL [R1+0x454], R164 ;  /* 0x000454a401007387 */ /* 0x0007e20000100800 */
[----:B------:R-:W-:Y:S01]  /*9b50*/  IMAD R185, R8, 0x71, RZ ;  /* 0x0000007108b97824 */ /* 0x000fe200078e02ff */
[----:B-1----:R-:W-:Y:S01]  /*9b60*/  IADD3 R20, P1, R170, R7, RZ ;  /* 0x00000007aa147210 */ /* 0x002fe20007f3e0ff */
[C---:B------:R-:W-:Y:S01]  /*9b70*/  IMAD R186, R8.reuse, 0xc6, RZ ;  /* 0x000000c608ba7824 */ /* 0x040fe200078e02ff */
[----:B------:R-:W-:Y:S01]  /*9b80*/  UIADD3.64 UR44, UR8, 0x580, URZ ;  /* 0x00000580082c7897 */ /* 0x000fe2000fffe03f */
[C---:B------:R-:W-:Y:S01]  /*9b90*/  IMAD R187, R8.reuse, 0x6f, RZ ;  /* 0x0000006f08bb7824 */ /* 0x040fe200078e02ff */
[----:B--2---:R-:W-:Y:S01]  /*9ba0*/  LEA.HI.X.SX32 R165, R171, R3, 0x1, P2 ;  /* 0x00000003aba57211 */ /* 0x004fe200010f0eff */
[----:B------:R1:W-:Y:S01]  /*9bb0*/  STL [R1+0x464], R20 ;  /* 0x0004641401007387 */ /* 0x0003e20000100800 */
[----:B------:R-:W-:Y:S01]  /*9bc0*/  IMAD R188, R8, 0xc2, RZ ;  /* 0x000000c208bc7824 */ /* 0x000fe200078e02ff */
[----:B------:R-:W-:Y:S01]  /*9bd0*/  UIADD3.64 UR48, UR8, 0x600, URZ ;  /* 0x0000060008307897 */ /* 0x000fe2000fffe03f */
[----:B---3--:R-:W-:Y:S01]  /*9be0*/  IADD3 R164, P2, R172, R7, RZ ;  /* 0x00000007aca47210 */ /* 0x008fe20007f5e0ff */
[----:B------:R2:W-:Y:S01]  /*9bf0*/  STL [R1+0x400], R165 ;  /* 0x000400a501007387 */ /* 0x0005e20000100800 */
[C---:B------:R-:W-:Y:S01]  /*9c00*/  IMAD R189, R8.reuse, 0x6d, RZ ;  /* 0x0000006d08bd7824 */ /* 0x040fe200078e02ff */
[----:B------:R-:W-:Y:S01]  /*9c10*/  UIADD3.64 UR52, UR8, 0x680, URZ ;  /* 0x0000068008347897 */ /* 0x000fe2000fffe03f */
[C---:B------:R-:W-:Y:S01]  /*9c20*/  IMAD R190, R8.reuse, 0xbe, RZ ;  /* 0x000000be08be7824 */ /* 0x040fe200078e02ff */
[----:B------:R3:W-:Y:S01]  /*9c30*/  STL [R1+0x474], R164 ;  /* 0x000474a401007387 */ /* 0x0007e20000100800 */
[C---:B------:R-:W-:Y:S01]  /*9c40*/  IMAD R191, R8.reuse, 0x6b, RZ ;  /* 0x0000006b08bf7824 */ /* 0x040fe200078e02ff */
[----:B-1----:R-:W-:Y:S01]  /*9c50*/  LEA.HI.X.SX32 R20, R173, R3, 0x1, P4 ;  /* 0x00000003ad147211 */ /* 0x002fe200020f0eff */
[C---:B------:R-:W-:Y:S01]  /*9c60*/  IMAD R192, R8.reuse, 0xba, RZ ;  /* 0x000000ba08c07824 */ /* 0x040fe200078e02ff */
[----:B------:R-:W-:Y:S01]  /*9c70*/  UIADD3.64 UR56, UR8, 0x700, URZ ;  /* 0x0000070008387897 */ /* 0x000fe2000fffe03f */
[----:B------:R-:W-:Y:S01]  /*9c80*/  IMAD R193, R8, 0x69, RZ ;  /* 0x0000006908c17824 */ /* 0x000fe200078e02ff */
[----:B--2---:R-:W-:Y:S01]  /*9c90*/  IADD3 R165, P4, R174, R7, RZ ;  /* 0x00000007aea57210 */ /* 0x004fe20007f9e0ff */
[----:B------:R1:W-:Y:S01]  /*9ca0*/  STL [R1+0x410], R20 ;  /* 0x0004101401007387 */ /* 0x0003e20000100800 */
[C---:B------:R-:W-:Y:S01]  /*9cb0*/  IMAD R194, R8.reuse, 0xb6, RZ ;  /* 0x000000b608c27824 */ /* 0x040fe200078e02ff */
[----:B------:R-:W-:Y:S01]  /*9cc0*/  UIADD3.64 UR14, UR10, 0x2, URZ ;  /* 0x000000020a0e7897 */ /* 0x000fe2000fffe03f */
[----:B---3--:R-:W-:Y:S01]  /*9cd0*/  LEA.HI.X.SX32 R164, R175, R3, 0x1, P5 ;  /* 0x00000003afa47211 */ /* 0x008fe200028f0eff */
        /* <DEDUP_REMOVED lines=27> */
[----:B------:R-:W-:Y:S01]  /*9e90*/  IMAD R206, R8, 0x9e, RZ ;  /* 0x0000009e08ce7824 */ /* 0x000fe200078e02ff */
[----:B---3--:R-:W-:-:S02]  /*9ea0*/  LEA.HI.X.SX32 R164, R181, R3, 0x1, P3 ;  /* 0x00000003b5a47211 */ /* 0x008fc400018f0eff */
[----:B------:R2:W-:Y:S01]  /*9eb0*/  STL [R1+0x4b4], R165 ;  /* 0x0004b4a501007387 */ /* 0x0005e20000100800 */
[C---:B------:R-:W-:Y:S02]  /*9ec0*/  IMAD R207, R8.reuse, 0x5b, RZ ;  /* 0x0000005b08cf7824 */ /* 0x040fe400078e02ff */
[C---:B------:R-:W-:Y:S01]  /*9ed0*/  IMAD R208, R8.reuse, 0x9a, RZ ;  /* 0x0000009a08d07824 */ /* 0x040fe200078e02ff */
[----:B------:R3:W-:Y:S01]  /*9ee0*/  STL [R1+0x450], R164 ;  /* 0x000450a401007387 */ /* 0x0007e20000100800 */
[----:B------:R-:W-:Y:S01]  /*9ef0*/  IMAD R209, R8, 0x59, RZ ;  /* 0x0000005908d17824 */ /* 0x000fe200078e02ff */
[----:B-1----:R-:W-:Y:S01]  /*9f00*/  IADD3 R20, P3, R182, R7, RZ ;  /* 0x00000007b6147210 */ /* 0x002fe20007f7e0ff */
[C---:B------:R-:W-:Y:S02]  /*9f10*/  IMAD R210, R8.reuse, 0x96, RZ ;  /* 0x0000009608d27824 */ /* 0x040fe400078e02ff */
[C---:B------:R-:W-:Y:S01]  /*9f20*/  IMAD R211, R8.reuse, 0x57, RZ ;  /* 0x0000005708d37824 */ /* 0x040fe200078e02ff */
[----:B--2---:R-:W-:Y:S01]  /*9f30*/  LEA.HI.X.SX32 R165, R183, R3, 0x1, P1 ;  /* 0x00000003b7a57211 */ /* 0x004fe200008f0eff */
[----:B------:R1:W-:Y:S01]  /*9f40*/  STL [R1+0x4c4], R20 ;  /* 0x0004c41401007387 */ /* 0x0003e20000100800 */
[----:B------:R-:W-:Y:S01]  /*9f50*/  IMAD R212, R8, 0x92, RZ ;  /* 0x0000009208d47824 */ /* 0x000fe200078e02ff */
[----:B---3--:R-:W-:-:S02]  /*9f60*/  IADD3 R164, P1, R184, R7, RZ ;  /* 0x00000007b8a47210 */ /* 0x008fc40007f3e0ff */
[----:B------:R2:W-:Y:S01]  /*9f70*/  STL [R1+0x460], R165 ;  /* 0x000460a501007387 */ /* 0x0005e20000100800 */
[C---:B------:R-:W-:Y:S02]  /*9f80*/  IMAD R213, R8.reuse, 0x55, RZ ;  /* 0x0000005508d57824 */ /* 0x040fe400078e02ff */
[C---:B------:R-:W-:Y:S01]  /*9f90*/  IMAD R214, R8.reuse, 0x8e, RZ ;  /* 0x0000008e08d67824 */ /* 0x040fe200078e02ff */
[----:B------:R3:W-:Y:S01]  /*9fa0*/  STL [R1+0x4d4], R164 ;  /* 0x0004d4a401007387 */ /* 0x0007e20000100800 */
[C---:B------:R-:W-:Y:S01]  /*9fb0*/  IMAD R215, R8.reuse, 0x53, RZ ;  /* 0x0000005308d77824 */ /* 0x040fe200078e02ff */
[----:B-1----:R-:W-:Y:S01]  /*9fc0*/  LEA.HI.X.SX32 R20, R185, R3, 0x1, P2 ;  /* 0x00000003b9147211 */ /* 0x002fe200010f0eff */
[C---:B------:R-:W-:Y:S02]  /*9fd0*/  IMAD R216, R8.reuse, 0x8a, RZ ;  /* 0x0000008a08d87824 */ /* 0x040fe400078e02ff */
        /* <DEDUP_REMOVED lines=129> */
[C---:B------:R-:W-:Y:S01]  /*a7f0*/  IMAD R86, R8.reuse, 0x70, RZ ;  /* 0x0000007008567824 */ /* 0x040fe200078e02ff */
        /* <DEDUP_REMOVED lines=25> */
[C---:B------:R-:W-:Y:S02]  /*a990*/  IMAD.SHL.U32 R163, R8.reuse, 0x2, RZ ;  /* 0x0000000208a37824 */ /* 0x040fe400078e00ff */
[----:B------:R-:W-:Y:S01]  /*a9a0*/  IMAD.SHL.U32 R166, R8, 0x20, RZ ;  /* 0x0000002008a67824 */ /* 0x000fe200078e00ff */
[----:B--2---:R-:W-:Y:S01]  /*a9b0*/  LEA.HI.X.SX32 R165, R232, R3, 0x1, P1 ;  /* 0x00000003e8a57211 */ /* 0x004fe200008f0eff */
[----:B------:R1:W-:Y:S01]  /*a9c0*/  STL [R1+0x42c], R20 ;  /* 0x00042c1401007387 */ /* 0x0003e20000100800 */
[----:B0-----:R-:W-:Y:S01]  /*a9d0*/  IMAD R6, R6, 0x80, R6 ;  /* 0x0000008006067824 */ /* 0x001fe200078e0206 */
[----:B---3--:R-:W-:-:S02]  /*a9e0*/  IADD3 R164, P1, R233, R7, RZ ;  /* 0x00000007e9a47210 */ /* 0x008fc40007f3e0ff */
[----:B------:R0:W-:Y:S01]  /*a9f0*/  STL [R1+0x5b0], R165 ;  /* 0x0005b0a501007387 */ /* 0x0001e20000100800 */
[----:B------:R-:W-:Y:S02]  /*aa00*/  IMAD.SHL.U32 R6, R6, 0x2, RZ ;  /* 0x0000000206067824 */ /* 0x000fe400078e00ff */
[----:B------:R-:W-:Y:S01]  /*aa10*/  IMAD.SHL.U32 R5, R8, 0x80, RZ ;  /* 0x0000008008057824 */ /* 0x000fe200078e00ff */
[----:B------:R2:W-:Y:S01]  /*aa20*/  STL [R1+0x44c], R164 ;  /* 0x00044ca401007387 */ /* 0x0005e20000100800 */
[----:B------:R-:W-:Y:S01]  /*aa30*/  IMAD.MOV.U32 R2, RZ, RZ, RZ ;  /* 0x000000ffff027224 */ /* 0x000fe200078e00ff */
[----:B-1----:R-:W-:Y:S02]  /*aa40*/  LEA.HI.X.SX32 R20, R235, R3, 0x1, P2 ;  /* 0x00000003eb147211 */ /* 0x002fe400010f0eff */
[----:B------:R-:W-:Y:S02]  /*aa50*/  LOP3.LUT R6, R6, 0x407e, RZ, 0xc0, !PT ;  /* 0x0000407e06067812 */ /* 0x000fe400078ec0ff */
[----:B0-----:R-:W-:Y:S01]  /*aa60*/  IADD3 R165, P2, R237, R7, RZ ;  /* 0x00000007eda57210 */ /* 0x001fe20007f5e0ff */
[----:B------:R0:W-:Y:S01]  /*aa70*/  STL [R1+0x5c0], R20 ;  /* 0x0005c01401007387 */ /* 0x0001e20000100800 */
[----:B------:R-:W-:-:S02]  /*aa80*/  SHF.R.S32.HI R4, RZ, 0x1f, R5 ;  /* 0x0000001fff047819 */ /* 0x000fc40000011405 */
[----:B--2---:R-:W-:Y:S01]  /*aa90*/  LEA.HI.X.SX32 R164, R238, R3, 0x1, P4 ;  /* 0x00000003eea47211 */ /* 0x004fe200020f0eff */
[----:B------:R1:W-:Y:S01]  /*aaa0*/  STL [R1+0x46c], R165 ;  /* 0x00046ca501007387 */ /* 0x0003e20000100800 */
[C---:B------:R-:W-:Y:S01]  /*aab0*/  SHF.L.U64.HI R4, R5.reuse, 0x1, R4 ;  /* 0x0000000105047819 */ /* 0x040fe20000010204 */
[----:B------:R-:W-:Y:S02]  /*aac0*/  IMAD.SHL.U32 R5, R5, 0x2, RZ ;  /* 0x0000000205057824 */ /* 0x000fe400078e00ff */
[----:B------:R2:W-:Y:S01]  /*aad0*/  STL [R1+0x5d0], R164 ;  /* 0x0005d0a401007387 */ /* 0x0005e20000100800 */
[----:B0-----:R-:W-:Y:S02]  /*aae0*/  IADD3 R20, P4, R240, R7, RZ ;  /* 0x00000007f0147210 */ /* 0x001fe40007f9e0ff */
[----:B-1----:R-:W-:-:S03]  /*aaf0*/  LEA.HI.X.SX32 R165, R241, R3, 0x1, P5 ;  /* 0x00000003f1a57211 */ /* 0x002fc600028f0eff */
[----:B------:R0:W-:Y:S01]  /*ab00*/  STL [R1+0x48c], R20 ;  /* 0x00048c1401007387 */ /* 0x0001e20000100800 */
[----:B--2---:R-:W-:-:S03]  /*ab10*/  IADD3 R164, P5, R9, R7, RZ ;  /* 0x0000000709a47210 */ /* 0x004fc60007fbe0ff */
[----:B------:R1:W-:Y:S04]  /*ab20*/  STL [R1+0x5e0], R165 ;  /* 0x0005e0a501007387 */ /* 0x0003e80000100800 */
[----:B------:R2:W-:Y:S01]  /*ab30*/  STL [R1+0x604], R164 ;  /* 0x000604a401007387 */ /* 0x0005e20000100800 */
[----:B0-----:R-:W-:Y:S02]  /*ab40*/  LEA.HI.X.SX32 R20, R243, R3, 0x1, P6 ;  /* 0x00000003f3147211 */ /* 0x001fe400030f0eff */
[----:B-1----:R-:W-:-:S03]  /*ab50*/  IADD3 R165, P6, R245, R7, RZ ;  /* 0x00000007f5a57210 */ /* 0x002fc60007fde0ff */
[----:B------:R0:W-:Y:S01]  /*ab60*/  STL [R1+0x5f0], R20 ;  /* 0x0005f01401007387 */ /* 0x0001e20000100800 */
[----:B--2---:R-:W-:-:S03]  /*ab70*/  LEA.HI.X.SX32 R164, R9, R3, 0x1, P0 ;  /* 0x0000000309a47211 */ /* 0x004fc600000f0eff */
[----:B------:R1:W-:Y:S01]  /*ab80*/  STL [R1+0x4ac], R165 ;  /* 0x0004aca501007387 */ /* 0x0003e20000100800 */
[----:B------:R-:W-:-:S03]  /*ab90*/  LEA.HI.X.SX32 R9, R246, R3, 0x1, P5 ;  /* 0x00000003f6097211 */ /* 0x000fc600028f0eff */
[----:B------:R2:W-:Y:S01]  /*aba0*/  STL [R1+0x408], R164 ;  /* 0x000408a401007387 */ /* 0x0005e20000100800 */
[----:B0-----:R-:W-:Y:S01]  /*abb0*/  IADD3 R20, P0, R10, R7, RZ ;  /* 0x000000070a147210 */ /* 0x001fe20007f1e0ff */
[----:B-1----:R-:W-:-:S04]  /*abc0*/  IMAD.SHL.U32 R165, R8, 0x10, RZ ;  /* 0x0000001008a57824 */ /* 0x002fc800078e00ff */
[----:B------:R0:W-:Y:S01]  /*abd0*/  STL [R1+0x614], R20 ;  /* 0x0006141401007387 */ /* 0x0001e20000100800 */
[----:B--2---:R-:W-:-:S03]  /*abe0*/  IADD3 R164, P5, R249, R7, RZ ;  /* 0x00000007f9a47210 */ /* 0x004fc60007fbe0ff */
[----:B------:R1:W-:Y:S04]  /*abf0*/  STL [R1+0x600], R9 ;  /* 0x0006000901007387 */ /* 0x0003e80000100800 */
[----:B------:R2:W-:Y:S01]  /*ac00*/  STL [R1+0x4cc], R164 ;  /* 0x0004cca401007387 */ /* 0x0005e20000100800 */
[----:B0-----:R-:W-:Y:S01]  /*ac10*/  IMAD R20, R8, 0xc4, RZ ;  /* 0x000000c408147824 */ /* 0x001fe200078e02ff */
[-C--:B-1----:R-:W-:Y:S02]  /*ac20*/  LEA.HI.X.SX32 R9, R10, R3.reuse, 0x1, P3 ;  /* 0x000000030a097211 */ /* 0x082fe400018f0eff */
[----:B------:R-:W-:Y:S02]  /*ac30*/  LEA.HI.X.SX32 R10, R251, R3, 0x1, P0 ;  /* 0x00000003fb0a7211 */ /* 0x000fe400000f0eff */
[-C--:B--2---:R-:W-:Y:S01]  /*ac40*/  IADD3 R164, P3, R11, R7.reuse, RZ ;  /* 0x000000070ba47210 */ /* 0x084fe20007f7e0ff */
[----:B------:R0:W-:Y:S04]  /*ac50*/  STL [R1+0x428], R9 ;  /* 0x0004280901007387 */ /* 0x0001e80000100800 */
[----:B------:R1:W-:Y:S04]  /*ac60*/  STL [R1+0x624], R164 ;  /* 0x000624a401007387 */ /* 0x0003e80000100800 */
[----:B------:R2:W-:Y:S01]  /*ac70*/  STL [R1+0x610], R10 ;  /* 0x0006100a01007387 */ /* 0x0005e20000100800 */
[----:B0-----:R-:W-:Y:S01]  /*ac80*/  IADD3 R9, P0, R20, R7, RZ ;  /* 0x0000000714097210 */ /* 0x001fe20007f1e0ff */
[----:B------:R-:W-:-:S02]  /*ac90*/  IMAD R20, R8, 0xbc, RZ ;  /* 0x000000bc08147824 */ /* 0x000fc400078e02ff */
[----:B-1----:R-:W-:Y:S02]  /*aca0*/  IMAD R164, R8, 0x3b, RZ ;  /* 0x0000003b08a47824 */ /* 0x002fe400078e02ff */
[----:B------:R0:W-:Y:S03]  /*acb0*/  STL [R1+0x4ec], R9 ;  /* 0x0004ec0901007387 */ /* 0x0001e60000100800 */
[-C--:B--2---:R-:W-:Y:S01]  /*acc0*/  LEA.HI.X.SX32 R10, R164, R3.reuse, 0x1, P3 ;  /* 0x00000003a40a7211 */ /* 0x084fe200018f0eff */
[----:B------:R-:W-:Y:S01]  /*acd0*/  IMAD R164, R8, 0x39, RZ ;  /* 0x0000003908a47824 */ /* 0x000fe200078e02ff */
[----:B0-----:R-:W-:Y:S02]  /*ace0*/  LEA.HI.X.SX32 R9, R11, R3, 0x1, P1 ;  /* 0x000000030b097211 */ /* 0x001fe400008f0eff */
[----:B------:R-:W-:-:S03]  /*acf0*/  IADD3 R11, P1, R12, R7, RZ ;  /* 0x000000070c0b7210 */ /* 0x000fc60007f3e0ff */
[----:B------:R0:W-:Y:S04]  /*ad00*/  STL [R1+0x448], R9 ;  /* 0x0004480901007387 */ /* 0x0001e80000100800 */
[----:B------:R-:W-:Y:S04]  /*ad10*/  STL [R1+0x634], R11 ;  /* 0x0006340b01007387 */ /* 0x000fe80000100800 */
[----:B------:R1:W-:Y:S01]  /*ad20*/  STL [R1+0x620], R10 ;  /* 0x0006200a01007387 */ /* 0x0003e20000100800 */
[----:B0-----:R-:W-:Y:S01]  /*ad30*/  IADD3 R9, P3, R20, R7, RZ ;  /* 0x0000000714097210 */ /* 0x001fe20007f7e0ff */
[----:B------:R-:W-:-:S04]  /*ad40*/  IMAD R20, R8, 0xb4, RZ ;  /* 0x000000b408147824 */ /* 0x000fc800078e02ff */
[----:B------:R0:W-:Y:S01]  /*ad50*/  STL [R1+0x50c], R9 ;  /* 0x00050c0901007387 */ /* 0x0001e20000100800 */
[-C--:B-1----:R-:W-:Y:S01]  /*ad60*/  LEA.HI.X.SX32 R10, R164, R3.reuse, 0x1, P1 ;  /* 0x00000003a40a7211 */ /* 0x082fe200008f0eff */
        /* <DEDUP_REMOVED lines=99> */
[----:B-1----:R-:W-:Y:S02]  /*b3a0*/  LEA.HI.X.SX32 R10, R23, R3, 0x1, P5 ;  /* 0x00000003170a7211 */ /* 0x002fe400028f0eff */
[----:B------:R-:W-:-:S03]  /*b3b0*/  IADD3 R11, P5, R56, R7, RZ ;  /* 0x00000007380b7210 */ /* 0x000fc60007fbe0ff */
[----:B------:R1:W-:Y:S01]  /*b3c0*/  STL [R1+0x5a8], R10 ;  /* 0x0005a80a01007387 */ /* 0x0003e20000100800 */
[----:B0-----:R-:W-:Y:S01]  /*b3d0*/  LEA.HI.X.SX32 R9, R164, R3, 0x1, P6 ;  /* 0x00000003a4097211 */ /* 0x001fe200030f0eff */
[----:B------:R-:W-:Y:S02]  /*b3e0*/  IMAD R164, R8, 0xb8, RZ ;  /* 0x000000b808a47824 */ /* 0x000fe400078e02ff */
[----:B------:R0:W-:Y:S04]  /*b3f0*/  STL [R1+0x6e4], R11 ;  /* 0x0006e40b01007387 */ /* 0x0001e80000100800 */
[----:B------:R2:W-:Y:S01]  /*b400*/  STL [R1+0x6d0], R9 ;  /* 0x0006d00901007387 */ /* 0x0005e20000100800 */
[----:B-1----:R-:W-:Y:S01]  /*b410*/  IADD3 R10, P6, R20, R7, RZ ;  /* 0x00000007140a7210 */ /* 0x002fe20007fde0ff */
[----:B------:R-:W-:Y:S01]  /*b420*/  IMAD R20, R8, 0x23, RZ ;  /* 0x0000002308147824 */ /* 0x000fe200078e02ff */
[----:B0-----:R-:W-:-:S03]  /*b430*/  LEA.HI.X.SX32 R11, R57, R3, 0x1, P3 ;  /* 0x00000003390b7211 */ /* 0x001fc600018f0eff */
[----:B------:R0:W-:Y:S01]  /*b440*/  STL [R1+0x4dc], R10 ;  /* 0x0004dc0a01007387 */ /* 0x0001e20000100800 */
[----:B--2---:R-:W-:-:S05]  /*b450*/  LEA.HI.X.SX32 R9, R56, R3, 0x1, P0 ;  /* 0x0000000338097211 */ /* 0x004fca00000f0eff */
[----:B------:R1:W-:Y:S01]  /*b460*/  STL [R1+0x5c8], R9 ;  /* 0x0005c80901007387 */ /* 0x0003e20000100800 */
[----:B0-----:R-:W-:Y:S02]  /*b470*/  IADD3 R10, P0, R57, R7, RZ ;  /* 0x00000007390a7210 */ /* 0x001fe40007f1e0ff */
[----:B------:R-:W-:-:S03]  /*b480*/  CS2R R56, SRZ ;  /* 0x0000000000387805 */ /* 0x000fc6000001ff00 */
[----:B------:R0:W-:Y:S01]  /*b490*/  STL [R1+0x6f4], R10 ;  /* 0x0006f40a01007387 */ /* 0x0001e20000100800 */
[----:B-1----:R-:W-:Y:S01]  /*b4a0*/  LEA.HI.X.SX32 R9, R20, R3, 0x1, P5 ;  /* 0x0000000314097211 */ /* 0x002fe200028f0eff */
[----:B------:R-:W-:-:S04]  /*b4b0*/  IMAD R20, R8, 0x21, RZ ;  /* 0x0000002108147824 */ /* 0x000fc800078e02ff */
[----:B------:R1:W-:Y:S01]  /*b4c0*/  STL [R1+0x6e0], R9 ;  /* 0x0006e00901007387 */ /* 0x0003e20000100800 */
[----:B0-----:R-:W-:Y:S01]  /*b4d0*/  IADD3 R10, P5, R164, R7, RZ ;  /* 0x00000007a40a7210 */ /* 0x001fe20007fbe0ff */
[----:B------:R-:W-:-:S04]  /*b4e0*/  IMAD R164, R8, 0xa8, RZ ;  /* 0x000000a808a47824 */ /* 0x000fc800078e02ff */
[----:B------:R0:W-:Y:S01]  /*b4f0*/  STL [R1+0x51c], R10 ;  /* 0x00051c0a01007387 */ /* 0x0001e20000100800 */
[----:B-1----:R-:W-:-:S03]  /*b500*/  IADD3 R9, P3, R58, R7, RZ ;  /* 0x000000073a097210 */ /* 0x002fc60007f7e0ff */
[----:B------:R1:W-:Y:S04]  /*b510*/  STL [R1+0x5e8], R11 ;  /* 0x0005e80b01007387 */ /* 0x0003e80000100800 */
[----:B------:R2:W-:Y:S01]  /*b520*/  STL [R1+0x60c], R9 ;  /* 0x00060c0901007387 */ /* 0x0005e20000100800 */
[-C--:B0-----:R-:W-:Y:S01]  /*b530*/  LEA.HI.X.SX32 R10, R20, R3.reuse, 0x1, P0 ;  /* 0x00000003140a7211 */ /* 0x081fe200000f0eff */
[----:B------:R-:W-:Y:S01]  /*b540*/  IMAD R20, R8, 0x1f, RZ ;  /* 0x0000001f08147824 */ /* 0x000fe200078e02ff */
[----:B-1----:R-:W-:-:S03]  /*b550*/  LEA.HI.X.SX32 R11, R59, R3, 0x1, P3 ;  /* 0x000000033b0b7211 */ /* 0x002fc600018f0eff */
[----:B------:R0:W-:Y:S01]  /*b560*/  STL [R1+0x6f0], R10 ;  /* 0x0006f00a01007387 */ /* 0x0001e20000100800 */
[----:B--2---:R-:W-:-:S05]  /*b570*/  IADD3 R9, P0, R59, R7, RZ ;  /* 0x000000073b097210 */ /* 0x004fca0007f1e0ff */
[----:B------:R1:W-:Y:S01]  /*b580*/  STL [R1+0x704], R9 ;  /* 0x0007040901007387 */ /* 0x0003e20000100800 */
[----:B0-----:R-:W-:Y:S02]  /*b590*/  LEA.HI.X.SX32 R10, R58, R3, 0x1, P1 ;  /* 0x000000033a0a7211 */ /* 0x001fe400008f0eff */
[----:B------:R-:W-:-:S03]  /*b5a0*/  CS2R R58, SRZ ;  /* 0x00000000003a7805 */ /* 0x000fc6000001ff00 */
[----:B------:R0:W-:Y:S01]  /*b5b0*/  STL [R1+0x418], R10 ;  /* 0x0004180a01007387 */ /* 0x0001e20000100800 */
[----:B-1----:R-:W-:Y:S01]  /*b5c0*/  IADD3 R9, P1, R164, R7, RZ ;  /* 0x00000007a4097210 */ /* 0x002fe20007f3e0ff */
[----:B------:R-:W-:-:S04]  /*b5d0*/  IMAD R164, R8, 0x98, RZ ;  /* 0x0000009808a47824 */ /* 0x000fc800078e02ff */
[----:B------:R1:W-:Y:S01]  /*b5e0*/  STL [R1+0x55c], R9 ;  /* 0x00055c0901007387 */ /* 0x0003e20000100800 */
[----:B0-----:R-:W-:-:S03]  /*b5f0*/  IADD3 R10, P3, R60, R7, RZ ;  /* 0x000000073c0a7210 */ /* 0x001fc60007f7e0ff */
[----:B------:R0:W-:Y:S04]  /*b600*/  STL [R1+0x608], R11 ;  /* 0x0006080b01007387 */ /* 0x0001e80000100800 */
[----:B------:R2:W-:Y:S01]  /*b610*/  STL [R1+0x62c], R10 ;  /* 0x00062c0a01007387 */ /* 0x0005e20000100800 */
[-C--:B-1----:R-:W-:Y:S01]  /*b620*/  LEA.HI.X.SX32 R9, R20, R3.reuse, 0x1, P0 ;  /* 0x0000000314097211 */ /* 0x082fe200000f0eff */
[----:B------:R-:W-:Y:S01]  /*b630*/  IMAD R20, R8, 0x1d, RZ ;  /* 0x0000001d08147824 */ /* 0x000fe200078e02ff */
[----:B0-----:R-:W-:-:S03]  /*b640*/  LEA.HI.X.SX32 R11, R61, R3, 0x1, P3 ;  /* 0x000000033d0b7211 */ /* 0x001fc600018f0eff */
        /* <DEDUP_REMOVED lines=85> */
[----:B------:R-:W-:Y:S04]  /*bba0*/  STL [R1+0x6c8], R11 ;  /* 0x0006c80b01007387 */ /* 0x000fe80000100800 */
[----:B------:R0:W-:Y:S01]  /*bbb0*/  STL [R1+0x6ec], R10 ;  /* 0x0006ec0a01007387 */ /* 0x0001e20000100800 */
[----:B-1----:R-:W-:Y:S01]  /*bbc0*/  LEA.HI.X.SX32 R9, R20, R3, 0x1, P0 ;  /* 0x0000000314097211 */ /* 0x002fe200000f0eff */
[----:B------:R-:W-:-:S04]  /*bbd0*/  IMAD R20, R8, 0x11, RZ ;  /* 0x0000001108147824 */ /* 0x000fc800078e02ff */
[----:B------:R1:W-:Y:S01]  /*bbe0*/  STL [R1+0x760], R9 ;  /* 0x0007600901007387 */ /* 0x0003e20000100800 */
[----:B0-----:R-:W-:-:S05]  /*bbf0*/  IADD3 R10, P0, R73, R7, RZ ;  /* 0x00000007490a7210 */ /* 0x001fca0007f1e0ff */
[----:B------:R0:W-:Y:S01]  /*bc00*/  STL [R1+0x774], R10 ;  /* 0x0007740a01007387 */ /* 0x0001e20000100800 */
[----:B-1----:R-:W-:Y:S02]  /*bc10*/  LEA.HI.X.SX32 R9, R72, R3, 0x1, P4 ;  /* 0x0000000348097211 */ /* 0x002fe400020f0eff */
[----:B------:R-:W-:Y:S01]  /*bc20*/  IADD3 R11, P4, R164, R7, RZ ;  /* 0x00000007a40b7210 */ /* 0x000fe20007f9e0ff */
[----:B------:R-:W-:Y:S02]  /*bc30*/  IMAD R164, R8, 0xa0, RZ ;  /* 0x000000a008a47824 */ /* 0x000fe400078e02ff */
[----:B------:R1:W-:Y:S01]  /*bc40*/  STL [R1+0x5d8], R9 ;  /* 0x0005d80901007387 */ /* 0x0003e20000100800 */
[----:B0-----:R-:W-:-:S03]  /*bc50*/  LEA.HI.X.SX32 R10, R73, R3, 0x1, P3 ;  /* 0x00000003490a7211 */ /* 0x001fc600018f0eff */
[----:B------:R0:W-:Y:S01]  /*bc60*/  STL [R1+0x47c], R11 ;  /* 0x00047c0b01007387 */ /* 0x0001e20000100800 */
[----:B------:R-:W-:-:S03]  /*bc70*/  CS2R R72, SRZ ;  /* 0x0000000000487805 */ /* 0x000fc6000001ff00 */
[----:B------:R2:W-:Y:S01]  /*bc80*/  STL [R1+0x6e8], R10 ;  /* 0x0006e80a01007387 */ /* 0x0005e20000100800 */
[----:B-1----:R-:W-:Y:S02]  /*bc90*/  IADD3 R9, P3, R74, R7, RZ ;  /* 0x000000074a097210 */ /* 0x002fe40007f7e0ff */
[----:B0-----:R-:W-:-:S03]  /*bca0*/  LEA.HI.X.SX32 R11, R20, R3, 0x1, P0 ;  /* 0x00000003140b7211 */ /* 0x001fc600000f0eff */
[----:B------:R0:W-:Y:S01]  /*bcb0*/  STL [R1+0x61c], R9 ;  /* 0x00061c0901007387 */ /* 0x0001e20000100800 */
[----:B------:R-:W-:Y:S01]  /*bcc0*/  IMAD R20, R8, 0xf, RZ ;  /* 0x0000000f08147824 */ /* 0x000fe200078e02ff */
[----:B--2---:R-:W-:Y:S02]  /*bcd0*/  IADD3 R10, P0, R75, R7, RZ ;  /* 0x000000074b0a7210 */ /* 0x004fe40007f1e0ff */
[----:B------:R-:W-:Y:S04]  /*bce0*/  STL [R1+0x770], R11 ;  /* 0x0007700b01007387 */ /* 0x000fe80000100800 */
[----:B------:R1:W-:Y:S01]  /*bcf0*/  STL [R1+0x70c], R10 ;  /* 0x00070c0a01007387 */ /* 0x0003e20000100800 */
[----:B0-----:R-:W-:-:S05]  /*bd00*/  LEA.HI.X.SX32 R9, R74, R3, 0x1, P6 ;  /* 0x000000034a097211 */ /* 0x001fca00030f0eff */
[----:B------:R0:W-:Y:S01]  /*bd10*/  STL [R1+0x438], R9 ;  /* 0x0004380901007387 */ /* 0x0001e20000100800 */
[----:B-1----:R-:W-:-:S05]  /*bd20*/  IADD3 R10, P6, R76, R7, RZ ;  /* 0x000000074c0a7210 */ /* 0x002fca0007fde0ff */
[----:B------:R-:W-:Y:S01]  /*bd30*/  STL [R1+0x784], R10 ;  /* 0x0007840a01007387 */ /* 0x000fe20000100800 */
[----:B0-----:R-:W-:Y:S02]  /*bd40*/  LEA.HI.X.SX32 R9, R75, R3, 0x1, P3 ;  /* 0x000000034b097211 */ /* 0x001fe400018f0eff */
[----:B------:R-:W-:Y:S02]  /*bd50*/  CS2R R74, SRZ ;  /* 0x00000000004a7805 */ /* 0x000fe4000001ff00 */
[----:B------:R-:W-:Y:S01]  /*bd60*/  IADD3 R11, P3, R164, R7, RZ ;  /* 0x00000007a40b7210 */ /* 0x000fe20007f7e0ff */
[----:B------:R-:W-:Y:S01]  /*bd70*/  IMAD R164, R8, 0xc0, RZ ;  /* 0x000000c008a47824 */ /* 0x000fe200078e02ff */
[----:B------:R0:W-:Y:S04]  /*bd80*/  STL [R1+0x618], R9 ;  /* 0x0006180901007387 */ /* 0x0001e80000100800 */
[----:B------:R1:W-:Y:S01]  /*bd90*/  STL [R1+0x57c], R11 ;  /* 0x00057c0b01007387 */ /* 0x0003e20000100800 */
[----:B0-----:R-:W-:-:S02]  /*bda0*/  LEA.HI.X.SX32 R9, R76, R3, 0x1, P0 ;  /* 0x000000034c097211 */ /* 0x001fc400000f0eff */
[----:B------:R-:W-:Y:S02]  /*bdb0*/  IADD3 R10, P0, R77, R7, RZ ;  /* 0x000000074d0a7210 */ /* 0x000fe40007f1e0ff */
[----:B-1----:R-:W-:Y:S01]  /*bdc0*/  LEA.HI.X.SX32 R11, R20, R3, 0x1, P6 ;  /* 0x00000003140b7211 */ /* 0x002fe200030f0eff */
[----:B------:R0:W-:Y:S01]  /*bdd0*/  STL [R1+0x708], R9 ;  /* 0x0007080901007387 */ /* 0x0001e20000100800 */
[----:B------:R-:W-:-:S03]  /*bde0*/  IMAD R20, R8, 0xd, RZ ;  /* 0x0000000d08147824 */ /* 0x000fc600078e02ff */
[----:B------:R1:W-:Y:S04]  /*bdf0*/  STL [R1+0x65c], R10 ;  /* 0x00065c0a01007387 */ /* 0x0003e80000100800 */
[----:B------:R-:W-:Y:S01]  /*be00*/  STL [R1+0x780], R11 ;  /* 0x0007800b01007387 */ /* 0x000fe20000100800 */
[----:B0-----:R-:W-:Y:S02]  /*be10*/  IADD3 R9, P6, R78, R7, RZ ;  /* 0x000000074e097210 */ /* 0x001fe40007fde0ff */
[----:B-1----:R-:W-:-:S03]  /*be20*/  LEA.HI.X.SX32 R10, R77, R3, 0x1, P5 ;  /* 0x000000034d0a7211 */ /* 0x002fc600028f0eff */
[----:B------:R0:W-:Y:S01]  /*be30*/  STL [R1+0x72c], R9 ;  /* 0x00072c0901007387 */ /* 0x0001e20000100800 */
[----:B------:R-:W-:-:S03]  /*be40*/  CS2R R76, SRZ ;  /* 0x00000000004c7805 */ /* 0x000fc6000001ff00 */
[----:B------:R1:W-:Y:S01]  /*be50*/  STL [R1+0x4b8], R10 ;  /* 0x0004b80a01007387 */ /* 0x0003e20000100800 */
[----:B0-----:R-:W-:Y:S02]  /*be60*/  IADD3 R9, P5, R79, R7, RZ ;  /* 0x000000074f097210 */ /* 0x001fe40007fbe0ff */
[----:B-1----:R-:W-:-:S03]  /*be70*/  LEA.HI.X.SX32 R10, R78, R3, 0x1, P0 ;  /* 0x000000034e0a7211 */ /* 0x002fc600000f0eff */
[----:B------:R0:W-:Y:S04]  /*be80*/  STL [R1+0x794], R9 ;  /* 0x0007940901007387 */ /* 0x0001e80000100800 */
[----:B------:R1:W-:Y:S01]  /*be90*/  STL [R1+0x658], R10 ;  /* 0x0006580a01007387 */ /* 0x0003e20000100800 */
[----:B0-----:R-:W-:Y:S01]  /*bea0*/  IADD3 R9, P0, R164, R7, RZ ;  /* 0x00000007a4097210 */ /* 0x001fe20007f1e0ff */
[----:B------:R-:W-:Y:S01]  /*beb0*/  IMAD R164, R8, 0x3, RZ ;  /* 0x0000000308a47824 */ /* 0x000fe200078e02ff */
[----:B-1----:R-:W-:-:S03]  /*bec0*/  LEA.HI.X.SX32 R10, R79, R3, 0x1, P6 ;  /* 0x000000034f0a7211 */ /* 0x002fc600030f0eff */
[----:B------:R0:W-:Y:S01]  /*bed0*/  STL [R1+0x4fc], R9 ;  /* 0x0004fc0901007387 */ /* 0x0001e20000100800 */
[----:B------:R-:W-:Y:S02]  /*bee0*/  IADD3 R11, P6, R80, R7, RZ ;  /* 0x00000007500b7210 */ /* 0x000fe40007fde0ff */
[----:B------:R-:W-:Y:S01]  /*bef0*/  CS2R R78, SRZ ;  /* 0x00000000004e7805 */ /* 0x000fe2000001ff00 */
[----:B------:R1:W-:Y:S04]  /*bf00*/  STL [R1+0x728], R10 ;  /* 0x0007280a01007387 */ /* 0x0003e80000100800 */
[----:B------:R2:W-:Y:S01]  /*bf10*/  STL [R1+0x69c], R11 ;  /* 0x00069c0b01007387 */ /* 0x0005e20000100800 */
[----:B0-----:R-:W-:Y:S01]  /*bf20*/  LEA.HI.X.SX32 R9, R20, R3, 0x1, P5 ;  /* 0x0000000314097211 */ /* 0x001fe200028f0eff */
[----:B------:R-:W-:Y:S01]  /*bf30*/  IMAD R20, R8, 0xb, RZ ;  /* 0x0000000b08147824 */ /* 0x000fe200078e02ff */
[----:B-1----:R-:W-:-:S03]  /*bf40*/  IADD3 R10, P5, R81, R7, RZ ;  /* 0x00000007510a7210 */ /* 0x002fc60007fbe0ff */
[----:B------:R0:W-:Y:S01]  /*bf50*/  STL [R1+0x790], R9 ;  /* 0x0007900901007387 */ /* 0x0001e20000100800 */
[----:B--2---:R-:W-:-:S03]  /*bf60*/  LEA.HI.X.SX32 R11, R80, R3, 0x1, P1 ;  /* 0x00000003500b7211 */ /* 0x004fc600008f0eff */
        /* <DEDUP_REMOVED lines=9> */
[----:B------:R0:W-:Y:S01]  /*c000*/  STL [R1+0x6dc], R9 ;  /* 0x0006dc0901007387 */ /* 0x0001e20000100800 */
[----:B------:R-:W-:-:S03]  /*c010*/  IADD3 R11, P5, R84, R7, RZ ;  /* 0x00000007540b7210 */ /* 0x000fc60007fbe0ff */
[----:B------:R1:W-:Y:S04]  /*c020*/  STL [R1+0x748], R10 ;  /* 0x0007480a01007387 */ /* 0x0003e80000100800 */
[----:B------:R2:W-:Y:S01]  /*c030*/  STL [R1+0x76c], R11 ;  /* 0x00076c0b01007387 */ /* 0x0005e20000100800 */
[----:B0-----:R-:W-:Y:S01]  /*c040*/  LEA.HI.X.SX32 R9, R20, R3, 0x1, P1 ;  /* 0x0000000314097211 */ /* 0x001fe200008f0eff */
[----:B------:R-:W-:Y:S01]  /*c050*/  IMAD R20, R8, 0x9, RZ ;  /* 0x0000000908147824 */ /* 0x000fe200078e02ff */
[----:B-1----:R-:W-:-:S03]  /*c060*/  IADD3 R10, P1, R85, R7, RZ ;  /* 0x00000007550a7210 */ /* 0x002fc60007f3e0ff */
[----:B------:R0:W-:Y:S01]  /*c070*/  STL [R1+0x7a0], R9 ;  /* 0x0007a00901007387 */ /* 0x0001e20000100800 */
[----:B--2---:R-:W-:-:S03]  /*c080*/  LEA.HI.X.SX32 R11, R83, R3, 0x1, P2 ;  /* 0x00000003530b7211 */ /* 0x004fc600010f0eff */
[----:B------:R1:W-:Y:S01]  /*c090*/  STL [R1+0x7b4], R10 ;  /* 0x0007b40a01007387 */ /* 0x0003e20000100800 */
[----:B------:R-:W-:-:S03]  /*c0a0*/  CS2R R82, SRZ ;  /* 0x0000000000527805 */ /* 0x000fc6000001ff00 */
[----:B------:R2:W-:Y:S01]  /*c0b0*/  STL [R1+0x5b8], R11 ;  /* 0x0005b80b01007387 */ /* 0x0005e20000100800 */
[----:B0-----:R-:W-:Y:S02]  /*c0c0*/  IADD3 R9, P2, R86, R7, RZ ;  /* 0x0000000756097210 */ /* 0x001fe40007f5e0ff */
[----:B-1----:R-:W-:-:S03]  /*c0d0*/  LEA.HI.X.SX32 R10, R84, R3, 0x1, P6 ;  /* 0x00000003540a7211 */ /* 0x002fc600030f0eff */
[----:B------:R0:W-:Y:S01]  /*c0e0*/  STL [R1+0x63c], R9 ;  /* 0x00063c0901007387 */ /* 0x0001e20000100800 */
[----:B--2---:R-:W-:-:S03]  /*c0f0*/  LEA.HI.X.SX32 R11, R85, R3, 0x1, P5 ;  /* 0x00000003550b7211 */ /* 0x004fc600028f0eff */
[----:B------:R1:W-:Y:S01]  /*c100*/  STL [R1+0x6d8], R10 ;  /* 0x0006d80a01007387 */ /* 0x0003e20000100800 */
[----:B------:R-:W-:Y:S02]  /*c110*/  CS2R R84, SRZ ;  /* 0x0000000000547805 */ /* 0x000fe4000001ff00 */
[-C--:B0-----:R-:W-:Y:S02]  /*c120*/  IADD3 R9, P6, R87, R7.reuse, RZ ;  /* 0x0000000757097210 */ /* 0x081fe40007fde0ff */
[----:B-1----:R-:W-:-:S03]  /*c130*/  IADD3 R10, P5, R152, R7, RZ ;  /* 0x00000007980a7210 */ /* 0x002fc60007fbe0ff */
[----:B------:R0:W-:Y:S04]  /*c140*/  STL [R1+0x71c], R9 ;  /* 0x00071c0901007387 */ /* 0x0001e80000100800 */
        /* <DEDUP_REMOVED lines=8> */
[----:B------:R2:W-:Y:S01]  /*c1d0*/  STL [R1+0x478], R10 ;  /* 0x0004780a01007387 */ /* 0x0005e20000100800 */
[----:B0-----:R-:W-:Y:S02]  /*c1e0*/  IADD3 R9, P4, R154, R7, RZ ;  /* 0x000000079a097210 */ /* 0x001fe40007f9e0ff */
[----:B-1----:R-:W-:-:S03]  /*c1f0*/  LEA.HI.X.SX32 R11, R87, R3, 0x1, P2 ;  /* 0x00000003570b7211 */ /* 0x002fc600010f0eff */
[----:B------:R0:W-:Y:S01]  /*c200*/  STL [R1+0x6bc], R9 ;  /* 0x0006bc0901007387 */ /* 0x0001e20000100800 */
[----:B------:R-:W-:Y:S02]  /*c210*/  CS2R R86, SRZ ;  /* 0x0000000000567805 */ /* 0x000fe4000001ff00 */
[----:B--2---:R-:W-:Y:S01]  /*c220*/  IADD3 R10, P2, R155, R7, RZ ;  /* 0x000000079b0a7210 */ /* 0x004fe20007f5e0ff */
[----:B------:R1:W-:Y:S04]  /*c230*/  STL [R1+0x638], R11 ;  /* 0x0006380b01007387 */ /* 0x0003e80000100800 */
[----:B------:R2:W-:Y:S01]  /*c240*/  STL [R1+0x75c], R10 ;  /* 0x00075c0a01007387 */ /* 0x0005e20000100800 */
[-C--:B0-----:R-:W-:Y:S02]  /*c250*/  LEA.HI.X.SX32 R9, R152, R3.reuse, 0x1, P6 ;  /* 0x0000000398097211 */ /* 0x081fe400030f0eff */
[----:B-1----:R-:W-:-:S03]  /*c260*/  LEA.HI.X.SX32 R11, R153, R3, 0x1, P5 ;  /* 0x00000003990b7211 */ /* 0x002fc600028f0eff */
[----:B------:R0:W-:Y:S01]  /*c270*/  STL [R1+0x718], R9 ;  /* 0x0007180901007387 */ /* 0x0001e20000100800 */
[----:B--2---:R-:W-:-:S05]  /*c280*/  IADD3 R10, P6, R156, R7, RZ ;  /* 0x000000079c0a7210 */ /* 0x004fca0007fde0ff */
[----:B------:R1:W-:Y:S01]  /*c290*/  STL [R1+0x7ac], R10 ;  /* 0x0007ac0a01007387 */ /* 0x0003e20000100800 */
[----:B0-----:R-:W-:-:S03]  /*c2a0*/  IADD3 R9, P5, R157, R7, RZ ;  /* 0x000000079d097210 */ /* 0x001fc60007fbe0ff */
[----:B------:R0:W-:Y:S04]  /*c2b0*/  STL [R1+0x788], R11 ;  /* 0x0007880b01007387 */ /* 0x0001e80000100800 */
[----:B------:R2:W-:Y:S01]  /*c2c0*/  STL [R1+0x7d4], R9 ;  /* 0x0007d40901007387 */ /* 0x0005e20000100800 */
[----:B-1----:R-:W-:Y:S01]  /*c2d0*/  LEA.HI.X.SX32 R10, R20, R3, 0x1, P1 ;  /* 0x00000003140a7211 */ /* 0x002fe200008f0eff */
[----:B------:R-:W-:Y:S01]  /*c2e0*/  IMAD R20, R8, 0x5, RZ ;  /* 0x0000000508147824 */ /* 0x000fe200078e02ff */
[----:B0-----:R-:W-:-:S03]  /*c2f0*/  IADD3 R11, P1, R158, R7, RZ ;  /* 0x000000079e0b7210 */ /* 0x001fc60007f3e0ff */
[----:B------:R0:W-:Y:S01]  /*c300*/  STL [R1+0x7c0], R10 ;  /* 0x0007c00a01007387 */ /* 0x0001e20000100800 */
[----:B--2---:R-:W-:-:S03]  /*c310*/  LEA.HI.X.SX32 R9, R154, R3, 0x1, P3 ;  /* 0x000000039a097211 */ /* 0x004fc600018f0eff */
[----:B------:R1:W-:Y:S04]  /*c320*/  STL [R1+0x67c], R11 ;  /* 0x00067c0b01007387 */ /* 0x0003e80000100800 */
[----:B------:R2:W-:Y:S01]  /*c330*/  STL [R1+0x578], R9 ;  /* 0x0005780901007387 */ /* 0x0005e20000100800 */
[----:B0-----:R-:W-:Y:S02]  /*c340*/  IADD3 R10, P3, R159, R7, RZ ;  /* 0x000000079f0a7210 */ /* 0x001fe40007f7e0ff */
[----:B-1----:R-:W-:-:S03]  /*c350*/  LEA.HI.X.SX32 R11, R155, R3, 0x1, P4 ;  /* 0x000000039b0b7211 */ /* 0x002fc600020f0eff */
[----:B------:R0:W-:Y:S01]  /*c360*/  STL [R1+0x73c], R10 ;  /* 0x00073c0a01007387 */ /* 0x0001e20000100800 */
[----:B--2---:R-:W-:-:S03]  /*c370*/  IADD3 R9, P4, R160, R7, RZ ;  /* 0x00000007a0097210 */ /* 0x004fc60007f9e0ff */
        /* <DEDUP_REMOVED lines=11> */
[C---:B------:R-:W-:Y:S01]  /*c430*/  IMAD.SHL.U32 R20, R8.reuse, 0x40, RZ ;  /* 0x0000004008147824 */ /* 0x040fe200078e00ff */
[----:B0-----:R-:W-:-:S03]  /*c440*/  LEA R11, P5, R8, R7, 0x7 ;  /* 0x00000007080b7211 */ /* 0x001fc600078a38ff */
        /* <DEDUP_REMOVED lines=19> */
[----:B------:R-:W-:Y:S01]  /*c580*/  IMAD.SHL.U32 R164, R8, 0x8, RZ ;  /* 0x0000000808a47824 */ /* 0x000fe200078e00ff */
[----:B--2---:R-:W-:-:S05]  /*c590*/  LEA.HI.X.SX32 R10, R162, R3, 0x1, P2 ;  /* 0x00000003a20a7211 */ /* 0x004fca00010f0eff */
[----:B------:R1:W-:Y:S01]  /*c5a0*/  STL [R1+0x7c8], R10 ;  /* 0x0007c80a01007387 */ /* 0x0003e20000100800 */
[----:B0-----:R-:W-:-:S05]  /*c5b0*/  IADD3 R9, P2, R163, R7, RZ ;  /* 0x00000007a3097210 */ /* 0x001fca0007f5e0ff */
[----:B------:R0:W-:Y:S01]  /*c5c0*/  STL [R1+0x7f4], R9 ;  /* 0x0007f40901007387 */ /* 0x0001e20000100800 */
[----:B-1----:R-:W-:-:S03]  /*c5d0*/  LEA R10, P6, R8, R7, 0x2 ;  /* 0x00000007080a7211 */ /* 0x002fc600078c10ff */
[----:B------:R1:W-:Y:S04]  /*c5e0*/  STL [R1+0x7e0], R11 ;  /* 0x0007e00b01007387 */ /* 0x0003e80000100800 */
[----:B------:R2:W-:Y:S01]  /*c5f0*/  STL [R1+0x7ec], R10 ;  /* 0x0007ec0a01007387 */ /* 0x0005e20000100800 */
[-C--:B0-----:R-:W-:Y:S01]  /*c600*/  LEA.HI.X.SX32 R9, R20, R3.reuse, 0x1, P5 ;  /* 0x0000000314097211 */ /* 0x081fe200028f0eff */
[----:B------:R-:W-:Y:S01]  /*c610*/  IMAD.SHL.U32 R20, R8, 0x4, RZ ;  /* 0x0000000408147824 */ /* 0x000fe200078e00ff */
[----:B-1----:R-:W-:-:S03]  /*c620*/  LEA.HI.X.SX32 R11, R164, R3, 0x1, P3 ;  /* 0x00000003a40b7211 */ /* 0x002fc600018f0eff */
[----:B------:R0:W-:Y:S01]  /*c630*/  STL [R1+0x5f8], R9 ;  /* 0x0005f80901007387 */ /* 0x0001e20000100800 */
[----:B--2---:R-:W-:-:S05]  /*c640*/  LEA.HI.X.SX32 R10, R166, R3, 0x1, P0 ;  /* 0x00000003a60a7211 */ /* 0x004fca00000f0eff */
[----:B------:R1:W-:Y:S01]  /*c650*/  STL [R1+0x6f8], R10 ;  /* 0x0006f80a01007387 */ /* 0x0003e20000100800 */
[----:B0-----:R-:W-:-:S05]  /*c660*/  LEA.HI.X.SX32 R9, R165, R3, 0x1, P1 ;  /* 0x00000003a5097211 */ /* 0x001fca00008f0eff */
[----:B------:R0:W-:Y:S01]  /*c670*/  STL [R1+0x778], R9 ;  /* 0x0007780901007387 */ /* 0x0001e20000100800 */
[----:B-1----:R-:W-:-:S03]  /*c680*/  LEA.HI.X.SX32 R10, R20, R3, 0x1, P4 ;  /* 0x00000003140a7211 */ /* 0x002fc600020f0eff */
[----:B------:R-:W-:Y:S04]  /*c690*/  STL [R1+0x7b8], R11 ;  /* 0x0007b80b01007387 */ /* 0x000fe80000100800 */
[----:B------:R1:W-:Y:S01]  /*c6a0*/  STL [R1+0x7d8], R10 ;  /* 0x0007d80a01007387 */ /* 0x0003e20000100800 */
[-C--:B0-----:R-:W-:Y:S02]  /*c6b0*/  LEA.HI.X.SX32 R9, R8, R3.reuse, 0x1, P2 ;  /* 0x0000000308097211 */ /* 0x081fe400010f0eff */
[----:B------:R-:W-:-:S03]  /*c6c0*/  LEA.HI.X.SX32 R8, R163, R3, 0x1, P6 ;  /* 0x00000003a3087211 */ /* 0x000fc600030f0eff */
[----:B------:R0:W-:Y:S01]  /*c6d0*/  STL [R1+0x7f0], R9 ;  /* 0x0007f00901007387 */ /* 0x0001e20000100800 */
[----:B-1----:R-:W-:-:S03]  /*c6e0*/  LOP3.LUT R10, R6, 0x20, RZ, 0x3c, !PT ;  /* 0x00000020060a7812 */ /* 0x002fc600078e3cff */
[----:B------:R1:W-:Y:S01]  /*c6f0*/  STL [R1+0x7e8], R8 ;  /* 0x0007e80801007387 */ /* 0x0003e20000100800 */
[C---:B------:R-:W-:Y:S02]  /*c700*/  LOP3.LUT R10, R6.reuse, 0x50, RZ, 0x3c, !PT ;  /* 0x00000050060a7812 */ /* 0x040fe400078e3cff */
[C---:B0-----:R-:W-:Y:S02]  /*c710*/  LOP3.LUT R9, R6.reuse, 0x30, RZ, 0x3c, !PT ;  /* 0x0000003006097812 */ /* 0x041fe400078e3cff */
[C---:B------:R-:W-:Y:S02]  /*c720*/  LOP3.LUT R9, R6.reuse, 0x60, RZ, 0x3c, !PT ;  /* 0x0000006006097812 */ /* 0x040fe400078e3cff */
[C---:B-1----:R-:W-:Y:S02]  /*c730*/  LOP3.LUT R8, R6.reuse, 0x10, RZ, 0x3c, !PT ;  /* 0x0000001006087812 */ /* 0x042fe400078e3cff */
[C---:B------:R-:W-:Y:S02]  /*c740*/  LOP3.LUT R8, R6.reuse, 0x40, RZ, 0x3c, !PT ;  /* 0x0000004006087812 */ /* 0x040fe400078e3cff */
[----:B------:R-:W-:-:S07]  /*c750*/  LOP3.LUT R8, R6, 0x70, RZ, 0x3c, !PT ;  /* 0x0000007006087812 */ /* 0x000fce00078e3cff */
.L_x_1:
[----:B------:R-:W0:Y:S01]  /*c760*/  LDC R16, c[0x0][0x230] ;  /* 0x00008c00ff107b82 */ /* 0x000e220000000800 */
[----:B------:R-:W-:Y:S04]  /*c770*/  STL [R1+0x908], R242 ;  /* 0x000908f201007387 */ /* 0x000fe80000100800 */
[----:B------:R-:W-:Y:S04]  /*c780*/  STL [R1+0x904], R239 ;  /* 0x000904ef01007387 */ /* 0x000fe80000100800 */
[----:B------:R-:W-:Y:S04]  /*c790*/  STL [R1+0x900], R236 ;  /* 0x000900ec01007387 */ /* 0x000fe80000100800 */
[----:B------:R-:W-:Y:S04]  /*c7a0*/  STL [R1+0x8d0], R234 ;  /* 0x0008d0ea01007387 */ /* 0x000fe80000100800 */
[----:B------:R-:W-:Y:S04]  /*c7b0*/  STL [R1+0x8cc], R231 ;  /* 0x0008cce701007387 */ /* 0x000fe80000100800 */
[----:B------:R-:W-:Y:S01]  /*c7c0*/  STL [R1+0x8c8], R229 ;  /* 0x0008c8e501007387 */ /* 0x000fe20000100800 */
[----:B------:R-:W-:-:S03]  /*c7d0*/  MOV R8, UR49 ;  /* 0x0000003100087c02 */ /* 0x000fc60008000f00 */
[----:B------:R-:W-:Y:S01]  /*c7e0*/  STL [R1+0x8c4], R227 ;  /* 0x0008c4e301007387 */ /* 0x000fe20000100800 */
[----:B0-----:R-:W-:-:S03]  /*c7f0*/  IMAD R16, R2, -0x80, R16 ;  /* 0xffffff8002107824 */ /* 0x001fc600078e0210 */
[----:B------:R-:W-:Y:S01]  /*c800*/  STL [R1+0x8c0], R224 ;  /* 0x0008c0e001007387 */ /* 0x000fe20000100800 */
[----:B------:R-:W-:-:S03]  /*c810*/  MOV R5, UR48 ;  /* 0x0000003000057c02 */ /* 0x000fc60008000f00 */
[----:B------:R-:W-:Y:S04]  /*c820*/  STL [R1+0x8bc], R222 ;  /* 0x0008bcde01007387 */ /* 0x000fe80000100800 */
[----:B------:R-:W-:Y:S01]  /*c830*/  STL [R1+0x8b8], R220 ;  /* 0x0008b8dc01007387 */ /* 0x000fe20000100800 */
[----:B------:R-:W-:-:S03]  /*c840*/  MOV R9, UR53 ;  /* 0x0000003500097c02 */ /* 0x000fc60008000f00 */
[----:B------:R-:W-:Y:S01]  /*c850*/  STL [R1+0x8b4], R217 ;  /* 0x0008b4d901007387 */ /* 0x000fe20000100800 */
[----:B------:R-:W-:-:S03]  /*c860*/  ISETP.GT.AND P0, PT, R16, RZ, PT ;  /* 0x000000ff1000720c */ /* 0x000fc60003f04270 */
[----:B------:R0:W-:Y:S04]  /*c870*/  STL [R1+0x89c], R4 ;  /* 0x00089c0401007387 */ /* 0x0001e80000100800 */
[----:B0-----:R-:W2:Y:S04]  /*c880*/  LDL.LU R4, [R1+0x7e4] ;  /* 0x0007e40001047983 */ /* 0x001ea80000300800 */
[----:B-----5:R-:W-:Y:S04]  /*c890*/  STL [R1+0x84c], R0 ;  /* 0x00084c0001007387 */ /* 0x020fe80000100800 */
[----:B------:R0:W-:Y:S04]  /*c8a0*/  STL [R1+0x824], R8 ;  /* 0x0008240801007387 */ /* 0x0001e80000100800 */
[----:B------:R1:W-:Y:S04]  /*c8b0*/  STL [R1+0x820], R5 ;  /* 0x0008200501007387 */ /* 0x0003e80000100800 */
[----:B------:R-:W-:Y:S01]  /*c8c0*/  STL [R1+0x81c], R9 ;  /* 0x00081c0901007387 */ /* 0x000fe20000100800 */
[----:B0-----:R-:W-:-:S03]  /*c8d0*/  MOV R8, UR52 ;  /* 0x0000003400087c02 */ /* 0x001fc60008000f00 */
[----:B------:R-:W3:Y:S01]  /*c8e0*/  LDL R10, [R1+0x7f4] ;  /* 0x0007f400010a7983 */ /* 0x000ee20000100800 */
[----:B-1----:R-:W-:-:S03]  /*c8f0*/  MOV R5, UR57 ;  /* 0x0000003900057c02 */ /* 0x002fc60008000f00 */
[----:B------:R0:W-:Y:S04]  /*c900*/  STL [R1+0x818], R8 ;  /* 0x0008180801007387 */ /* 0x0001e80000100800 */
[----:B------:R-:W4:Y:S04]  /*c910*/  LDL R13, [R1+0x7e8] ;  /* 0x0007e800010d7983 */ /* 0x000f280000100800 */
[----:B------:R1:W-:Y:S01]  /*c920*/  STL [R1+0x814], R5 ;  /* 0x0008140501007387 */ /* 0x0003e20000100800 */
[----:B------:R-:W-:Y:S01]  /*c930*/  PRMT R154, RZ, 0x7610, R154 ;  /* 0x00007610ff9a7816 */ /* 0x000fe2000000009a */
[----:B0-----:R-:W-:-:S02]  /*c940*/  @P0 IMAD.MOV.U32 R8, RZ, RZ, R7 ;  /* 0x000000ffff080224 */ /* 0x001fc400078e0007 */
[----:B------:R-:W2:Y:S01]  /*c950*/  LDL R12, [R1+0x7e0] ;  /* 0x0007e000010c7983 */ /* 0x000ea20000100800 */
[----:B------:R-:W-:Y:S01]  /*c960*/  @P0 IMAD.MOV.U32 R9, RZ, RZ, R3 ;  /* 0x000000ffff090224 */ /* 0x000fe200078e0003 */
[----:B-1----:R-:W-:-:S04]  /*c970*/  MOV R5, UR56 ;  /* 0x0000003800057c02 */ /* 0x002fc80008000f00 */
[----:B------:R3:W2:Y:S04]  /*c980*/  @P0 LDG.E.U16 R154, desc[UR6][R8.64] ;  /* 0x00000006089a0981 */ /* 0x0006a8000c1e1500 */
[----:B------:R-:W-:Y:S04]  /*c990*/  STL [R1+0x8a4], R5 ;  /* 0x0008a40501007387 */ /* 0x000fe80000100800 */
[----:B------:R-:W-:Y:S04]  /*c9a0*/  STL [R1+0x8a8], R2 ;  /* 0x0008a80201007387 */ /* 0x000fe80000100800 */
[----:B------:R-:W-:Y:S04]  /*c9b0*/  STL [R1+0x8ac], R7 ;  /* 0x0008ac0701007387 */ /* 0x000fe80000100800 */
[----:B------:R0:W-:Y:S04]  /*c9c0*/  STL [R1+0x8a0], R3 ;  /* 0x0008a00301007387 */ /* 0x0001e80000100800 */
[----:B0-----:R-:W4:Y:S04]  /*c9d0*/  LDL.LU R3, [R1+0x7ec] ;  /* 0x0007ec0001037983 */ /* 0x001f280000300800 */
[----:B------:R-:W2:Y:S01]  /*c9e0*/  LDL R9, [R1+0x7f0] ;  /* 0x0007f00001097983 */ /* 0x000ea20000100800 */
[----:B------:R-:W-:-:S02]  /*c9f0*/  ISETP.GT.AND P1, PT, R16, 0x1, PT ;  /* 0x000000011000780c */ /* 0x000fc40003f24270 */
[C---:B------:R-:W-:Y:S02]  /*ca00*/  ISETP.GT.AND P2, PT, R16.reuse, 0x2, PT ;  /* 0x000000021000780c */ /* 0x040fe40003f44270 */
[----:B------:R-:W-:Y:S02]  /*ca10*/  PRMT R170, RZ, 0x7610, R170 ;  /* 0x00007610ffaa7816 */ /* 0x000fe400000000aa */
[----:B------:R-:W-:Y:S02]  /*ca20*/  ISETP.GT.AND P3, PT, R16, 0x3, PT ;  /* 0x000000031000780c */ /* 0x000fe40003f64270 */
[----:B------:R-:W-:Y:S02]  /*ca30*/  PRMT R186, RZ, 0x7610, R186 ;  /* 0x00007610ffba7816 */ /* 0x000fe400000000ba */
[----:B------:R-:W-:-:S03]  /*ca40*/  PRMT R203, RZ, 0x7610, R203 ;  /* 0x00007610ffcb7816 */ /* 0x000fc600000000cb */
[----:B---3--:R-:W-:Y:S02]  /*ca50*/  @P1 IMAD.MOV.U32 R8, RZ, RZ, R10 ;  /* 0x000000ffff081224 */ /* 0x008fe400078e000a */
[----:B------:R-:W3:Y:S04]  /*ca60*/  LDL R10, [R1+0x7d4] ;  /* 0x0007d400010a7983 */ /* 0x000ee80000100800 */
[----:B--2---:R4:W2:Y:S02]  /*ca70*/  @P1 LDG.E.U16 R170, desc[UR6][R8.64] ;  /* 0x0000000608aa1981 */ /* 0x0048a4000c1e1500 */
[----:B----4-:R-:W-:Y:S02]  /*ca80*/  @P2 IMAD.MOV.U32 R8, RZ, RZ, R3 ;  /* 0x000000ffff082224 */ /* 0x010fe400078e0003 */
[----:B------:R-:W-:-:S02]  /*ca90*/  @P2 IMAD.MOV.U32 R9, RZ, RZ, R13 ;  /* 0x000000ffff092224 */ /* 0x000fc400078e000d */
[----:B------:R-:W4:Y:S04]  /*caa0*/  LDL R13, [R1+0x7cc] ;  /* 0x0007cc00010d7983 */ /* 0x000f280000100800 */
[----:B------:R0:W2:Y:S04]  /*cab0*/  @P2 LDG.E.U16 R186, desc[UR6][R8.64] ;  /* 0x0000000608ba2981 */ /* 0x0000a8000c1e1500 */
[----:B------:R1:W-:Y:S01]  /*cac0*/  STL [R1+0x8b0], R3 ;  /* 0x0008b00301007387 */ /* 0x0003e20000100800 */
[----:B0-----:R-:W-:Y:S02]  /*cad0*/  @P3 IMAD.MOV.U32 R8, RZ, RZ, R4 ;  /* 0x000000ffff083224 */ /* 0x001fe400078e0004 */
[----:B------:R-:W-:-:S02]  /*cae0*/  @P3 IMAD.MOV.U32 R9, RZ, RZ, R12 ;  /* 0x000000ffff093224 */ /* 0x000fc400078e000c */
[----:B------:R-:W2:Y:S04]  /*caf0*/  LDL R12, [R1+0x7c4] ;  /* 0x0007c400010c7983 */ /* 0x000ea80000100800 */
[----:B------:R-:W-:Y:S04]  /*cb00*/  STL [R1+0x8d4], R4 ;  /* 0x0008d40401007387 */ /* 0x000fe80000100800 */
[----:B------:R0:W2:Y:S04]  /*cb10*/  @P3 LDG.E.U16 R203, desc[UR6][R8.64] ;  /* 0x0000000608cb3981 */ /* 0x0000a8000c1e1500 */
[----:B------:R-:W0:Y:S04]  /*cb20*/  LDL R8, [R1+0x7d8] ;  /* 0x0007d80001087983 */ /* 0x000e280000100800 */
[----:B------:R-:W0:Y:S01]  /*cb30*/  LDL R9, [R1+0x7dc] ;  /* 0x0007dc0001097983 */ /* 0x000e220000100800 */
[----:B------:R-:W-:-:S02]  /*cb40*/  ISETP.GT.AND P0, PT, R16, 0x4, PT ;  /* 0x000000041000780c */ /* 0x000fc40003f04270 */
[----:B------:R-:W-:-:S11]  /*cb50*/  PRMT R242, RZ, 0x7610, R242 ;  /* 0x00007610fff27816 */ /* 0x000fd600000000f2 */
[----:B0-----:R-:W-:-:S04]  /*cb60*/  @P0 LOP3.LUT R9, R9, R8, RZ, 0x3c, !PT ;  /* 0x0000000809090212 */ /* 0x001fc800078e3cff */
[----:B------:R-:W-:-:S04]  /*cb70*/  @P0 LOP3.LUT R8, R9, R8, RZ, 0x3c, !PT ;  /* 0x0000000809080212 */ /* 0x000fc800078e3cff */
[----:B------:R-:W-:-:S05]  /*cb80*/  @P0 LOP3.LUT R9, R9, R8, RZ, 0x3c, !PT ;  /* 0x0000000809090212 */ /* 0x000fca00078e3cff */
[----:B------:R-:W3:Y:S01]  /*cb90*/  @P0 LDG.E.U16 R242, desc[UR6][R8.64] ;  /* 0x0000000608f20981 */ /* 0x000ee2000c1e1500 */
[C---:B------:R-:W-:Y:S02]  /*cba0*/  ISETP.GT.AND P1, PT, R16.reuse, 0x5, PT ;  /* 0x000000051000780c */ /* 0x040fe40003f24270 */
[----:B-1----:R-:W-:Y:S01]  /*cbb0*/  PRMT R3, RZ, 0x7610, R3 ;  /* 0x00007610ff037816 */ /* 0x002fe20000000003 */
[----:B---3--:R0:W-:Y:S04]  /*cbc0*/  STL [R1+0x70], R242 ;  /* 0x000070f201007387 */ /* 0x0081e80000100800 */
[----:B0-----:R-:W3:Y:S04]  /*cbd0*/  LDL.LU R242, [R1+0x908] ;  /* 0x0009080001f27983 */ /* 0x001ee80000300800 */
[----:B------:R-:W4:Y:S02]  /*cbe0*/  LDL R9, [R1+0x7d0] ;  /* 0x0007d00001097983 */ /* 0x000f240000100800 */
[----:B------:R-:W-:Y:S01]  /*cbf0*/  @P1 IMAD.MOV.U32 R8, RZ, RZ, R10 ;  /* 0x000000ffff081224 */ /* 0x000fe200078e000a */
[----:B------:R-:W-:-:S02]  /*cc00*/  ISETP.GT.AND P2, PT, R16, 0x6, PT ;  /* 0x000000061000780c */ /* 0x000fc40003f44270 */
[----:B------:R-:W-:Y:S01]  /*cc10*/  PRMT R11, RZ, 0x7610, R11 ;  /* 0x00007610ff0b7816 */ /* 0x000fe2000000000b */
[----:B------:R-:W3:Y:S04]  /*cc20*/  LDL R10, [R1+0x7b0] ;  /* 0x0007b000010a7983 */ /* 0x000ee80000100800 */
[----:B----4-:R0:W4:Y:S04]  /*cc30*/  @P1 LDG.E.U16 R3, desc[UR6][R8.64] ;  /* 0x0000000608031981 */ /* 0x010128000c1e1500 */
[----:B------:R-:W2:Y:S02]  /*cc40*/  LDL R9, [R1+0x7c8] ;  /* 0x0007c80001097983 */ /* 0x000ea40000100800 */
[----:B0-----:R-:W-:Y:S01]  /*cc50*/  @P2 IMAD.MOV.U32 R8, RZ, RZ, R13 ;  /* 0x000000ffff082224 */ /* 0x001fe200078e000d */
[----:B------:R-:W-:Y:S01]  /*cc60*/  ISETP.GT.AND P3, PT, R16, 0x7, PT ;  /* 0x000000071000780c */ /* 0x000fe20003f64270 */
[----:B----4-:R0:W-:Y:S01]  /*cc70*/  STL [R1+0x6c], R3 ;  /* 0x00006c0301007387 */ /* 0x0101e20000100800 */
[----:B------:R-:W-:-:S03]  /*cc80*/  PRMT R0, RZ, 0x7610, R0 ;  /* 0x00007610ff007816 */ /* 0x000fc60000000000 */
[----:B------:R-:W4:Y:S04]  /*cc90*/  LDL R13, [R1+0x7a8] ;  /* 0x0007a800010d7983 */ /* 0x000f280000100800 */
[----:B--2---:R1:W2:Y:S04]  /*cca0*/  @P2 LDG.E.U16 R11, desc[UR6][R8.64] ;  /* 0x00000006080b2981 */ /* 0x0042a8000c1e1500 */
[----:B0-----:R-:W3:Y:S04]  /*ccb0*/  LDL R3, [R1+0x7b4] ;  /* 0x0007b40001037983 */ /* 0x001ee80000100800 */
[----:B------:R-:W4:Y:S01]  /*ccc0*/  LDL R9, [R1+0x7c0] ;  /* 0x0007c00001097983 */ /* 0x000f220000100800 */
[----:B-1----:R-:W-:-:S05]  /*ccd0*/  @P3 IMAD.MOV.U32 R8, RZ, RZ, R12 ;  /* 0x000000ffff083224 */ /* 0x002fca00078e000c */
[----:B----4-:R-:W4:Y:S04]  /*cce0*/  @P3 LDG.E.U16 R0, desc[UR6][R8.64] ;  /* 0x0000000608003981 */ /* 0x010f28000c1e1500 */
[----:B--2---:R0:W-:Y:S04]  /*ccf0*/  STL [R1+0x68], R11 ;  /* 0x0000680b01007387 */ /* 0x0041e80000100800 */
[----:B------:R-:W2:Y:S04]  /*cd00*/  LDL R12, [R1+0x7a0] ;  /* 0x0007a000010c7983 */ /* 0x000ea80000100800 */
[----:B------:R-:W3:Y:S04]  /*cd10*/  LDL R8, [R1+0x7b8] ;  /* 0x0007b80001087983 */ /* 0x000ee80000100800 */
[----:B------:R-:W3:Y:S04]  /*cd20*/  LDL R9, [R1+0x7bc] ;  /* 0x0007bc0001097983 */ /* 0x000ee80000100800 */
[----:B0-----:R-:W2:Y:S01]  /*cd30*/  LDL R11, [R1+0x7ac] ;  /* 0x0007ac00010b7983 */ /* 0x001ea20000100800 */
[----:B------:R-:W-:-:S02]  /*cd40*/  ISETP.GT.AND P0, PT, R16, 0x8, PT ;  /* 0x000000081000780c */ /* 0x000fc40003f04270 */
[----:B------:R-:W-:Y:S01]  /*cd50*/  ISETP.GT.AND P1, PT, R16, 0x9, PT ;  /* 0x000000091000780c */ /* 0x000fe20003f24270 */
[----:B----4-:R0:W-:Y:S04]  /*cd60*/  STL [R1+0x64], R0 ;  /* 0x0000640001007387 */ /* 0x0101e80000100800 */
[----:B0-----:R-:W4:Y:S06]  /*cd70*/  LDL R0, [R1+0x7a4] ;  /* 0x0007a40001007983 */ /* 0x001f2c0000100800 */
[----:B---3--:R-:W-:-:S04]  /*cd80*/  @P0 LOP3.LUT R9, R9, R8, RZ, 0x3c, !PT ;  /* 0x0000000809090212 */ /* 0x008fc800078e3cff */
[C---:B------:R-:W-:Y:S02]  /*cd90*/  @P0 LOP3.LUT R8, R9.reuse, R8, RZ, 0x3c, !PT ;  /* 0x0000000809080212 */ /* 0x040fe400078e3cff */
[----:B------:R-:W-:Y:S02]  /*cda0*/  PRMT R157, RZ, 0x7610, R157 ;  /* 0x00007610ff9d7816 */ /* 0x000fe4000000009d */
[C---:B------:R-:W-:Y:S02]  /*cdb0*/  ISETP.GT.AND P2, PT, R16.reuse, 0xa, PT ;  /* 0x0000000a1000780c */ /* 0x040fe40003f44270 */
[----:B------:R-:W-:Y:S02]  /*cdc0*/  @P0 LOP3.LUT R9, R9, R8, RZ, 0x3c, !PT ;  /* 0x0000000809090212 */ /* 0x000fe400078e3cff */
[----:B------:R-:W-:Y:S02]  /*cdd0*/  PRMT R173, RZ, 0x7610, R173 ;  /* 0x00007610ffad7816 */ /* 0x000fe400000000ad */
[----:B------:R-:W-:Y:S01]  /*cde0*/  ISETP.GT.AND P3, PT, R16, 0xb, PT ;  /* 0x0000000b1000780c */ /* 0x000fe20003f64270 */
[----:B------:R0:W3:Y:S01]  /*cdf0*/  @P0 LDG.E.U16 R157, desc[UR6][R8.64] ;  /* 0x00000006089d0981 */ /* 0x0000e2000c1e1500 */
[----:B------:R-:W-:Y:S01]  /*ce00*/  PRMT R189, RZ, 0x7610, R189 ;  /* 0x00007610ffbd7816 */ /* 0x000fe200000000bd */
[----:B0-----:R-:W-:-:S02]  /*ce10*/  @P1 IMAD.MOV.U32 R8, RZ, RZ, R3 ;  /* 0x000000ffff081224 */ /* 0x001fc400078e0003 */
[----:B------:R-:W-:Y:S01]  /*ce20*/  @P1 IMAD.MOV.U32 R9, RZ, RZ, R10 ;  /* 0x000000ffff091224 */ /* 0x000fe200078e000a */
[----:B------:R-:W-:Y:S01]  /*ce30*/  PRMT R202, RZ, 0x7610, R202 ;  /* 0x00007610ffca7816 */ /* 0x000fe200000000ca */
[----:B------:R-:W3:Y:S04]  /*ce40*/  LDL R10, [R1+0x790] ;  /* 0x00079000010a7983 */ /* 0x000ee80000100800 */
[----:B------:R2:W3:Y:S01]  /*ce50*/  @P1 LDG.E.U16 R173, desc[UR6][R8.64] ;  /* 0x0000000608ad1981 */ /* 0x0004e2000c1e1500 */
[----:B------:R-:W-:-:S03]  /*ce60*/  ISETP.GT.AND P0, PT, R16, 0xc, PT ;  /* 0x0000000c1000780c */ /* 0x000fc60003f04270 */
[----:B------:R-:W3:Y:S01]  /*ce70*/  LDL R3, [R1+0x794] ;  /* 0x0007940001037983 */ /* 0x000ee20000100800 */
[----:B--2---:R-:W-:Y:S02]  /*ce80*/  @P2 IMAD.MOV.U32 R8, RZ, RZ, R11 ;  /* 0x000000ffff082224 */ /* 0x004fe400078e000b */
[----:B------:R-:W-:Y:S01]  /*ce90*/  @P2 IMAD.MOV.U32 R9, RZ, RZ, R13 ;  /* 0x000000ffff092224 */ /* 0x000fe200078e000d */
[----:B------:R-:W2:Y:S04]  /*cea0*/  LDL R11, [R1+0x78c] ;  /* 0x00078c00010b7983 */ /* 0x000ea80000100800 */
[----:B------:R0:W2:Y:S01]  /*ceb0*/  @P2 LDG.E.U16 R189, desc[UR6][R8.64] ;  /* 0x0000000608bd2981 */ /* 0x0000a2000c1e1500 */
[----:B------:R-:W-:-:S03]  /*cec0*/  PRMT R239, RZ, 0x7610, R239 ;  /* 0x00007610ffef7816 */ /* 0x000fc600000000ef */
[----:B------:R-:W2:Y:S01]  /*ced0*/  LDL R13, [R1+0x788] ;  /* 0x00078800010d7983 */ /* 0x000ea20000100800 */
[----:B0-----:R-:W-:-:S03]  /*cee0*/  @P3 IMAD.MOV.U32 R9, RZ, RZ, R12 ;  /* 0x000000ffff093224 */ /* 0x001fc600078e000c */
[----:B------:R-:W2:Y:S01]  /*cef0*/  LDL R12, [R1+0x780] ;  /* 0x00078000010c7983 */ /* 0x000ea20000100800 */
[----:B----4-:R-:W-:-:S03]  /*cf00*/  @P3 IMAD.MOV.U32 R8, RZ, RZ, R0 ;  /* 0x000000ffff083224 */ /* 0x010fc600078e0000 */
[----:B------:R-:W4:Y:S04]  /*cf10*/  LDL R0, [R1+0x784] ;  /* 0x0007840001007983 */ /* 0x000f280000100800 */
[----:B------:R0:W4:Y:S04]  /*cf20*/  @P3 LDG.E.U16 R202, desc[UR6][R8.64] ;  /* 0x0000000608ca3981 */ /* 0x000128000c1e1500 */
[----:B------:R-:W0:Y:S04]  /*cf30*/  LDL R8, [R1+0x798] ;  /* 0x0007980001087983 */ /* 0x000e280000100800 */
[----:B------:R-:W0:Y:S01]  /*cf40*/  LDL R9, [R1+0x79c] ;  /* 0x00079c0001097983 */ /* 0x000e220000100800 */
[----:B------:R-:W-:-:S02]  /*cf50*/  ISETP.GT.AND P1, PT, R16, 0xd, PT ;  /* 0x0000000d1000780c */ /* 0x000fc40003f24270 */
[----:B------:R-:W-:Y:S02]  /*cf60*/  ISETP.GT.AND P2, PT, R16, 0xe, PT ;  /* 0x0000000e1000780c */ /* 0x000fe40003f44270 */
[----:B0-----:R-:W-:-:S04]  /*cf70*/  @P0 LOP3.LUT R9, R9, R8, RZ, 0x3c, !PT ;  /* 0x0000000809090212 */ /* 0x001fc800078e3cff */
[----:B------:R-:W-:-:S04]  /*cf80*/  @P0 LOP3.LUT R8, R9, R8, RZ, 0x3c, !PT ;  /* 0x0000000809080212 */ /* 0x000fc800078e3cff */
[----:B------:R-:W-:-:S05]  /*cf90*/  @P0 LOP3.LUT R9, R9, R8, RZ, 0x3c, !PT ;  /* 0x0000000809090212 */ /* 0x000fca00078e3cff */
[----:B------:R3:W4:Y:S01]  /*cfa0*/  @P0 LDG.E.U16 R239, desc[UR6][R8.64] ;  /* 0x0000000608ef0981 */ /* 0x000722000c1e1500 */
[----:B------:R-:W-:Y:S02]  /*cfb0*/  PRMT R236, RZ, 0x7610, R236 ;  /* 0x00007610ffec7816 */ /* 0x000fe400000000ec */
[----:B------:R-:W-:Y:S01]  /*cfc0*/  ISETP.GT.AND P3, PT, R16, 0xf, PT ;  /* 0x0000000f1000780c */ /* 0x000fe20003f64270 */
[----:B---3--:R-:W-:Y:S02]  /*cfd0*/  @P1 IMAD.MOV.U32 R8, RZ, RZ, R3 ;  /* 0x000000ffff081224 */ /* 0x008fe400078e0003 */
[----:B------:R-:W-:Y:S01]  /*cfe0*/  @P1 IMAD.MOV.U32 R9, RZ, RZ, R10 ;  /* 0x000000ffff091224 */ /* 0x000fe200078e000a */
[----:B------:R-:W-:-:S04]  /*cff0*/  PRMT R217, RZ, 0x7610, R217 ;  /* 0x00007610ffd97816 */ /* 0x000fc800000000d9 */
[----:B------:R2:W3:Y:S01]  /*d000*/  @P1 LDG.E.U16 R236, desc[UR6][R8.64] ;  /* 0x0000000608ec1981 */ /* 0x0004e2000c1e1500 */
[----:B------:R-:W-:Y:S01]  /*d010*/  PRMT R4, RZ, 0x7610, R4 ;  /* 0x00007610ff047816 */ /* 0x000fe20000000004 */
[----:B--2---:R-:W-:Y:S02]  /*d020*/  @P2 IMAD.MOV.U32 R8, RZ, RZ, R11 ;  /* 0x000000ffff082224 */ /* 0x004fe400078e000b */
[----:B------:R-:W-:-:S05]  /*d030*/  @P2 IMAD.MOV.U32 R9, RZ, RZ, R13 ;  /* 0x000000ffff092224 */ /* 0x000fca00078e000d */
[----:B------:R4:W2:Y:S02]  /*d040*/  @P2 LDG.E.U16 R217, desc[UR6][R8.64] ;  /* 0x0000000608d92981 */ /* 0x0008a4000c1e1500 */
[----:B----4-:R-:W-:Y:S02]  /*d050*/  @P3 IMAD.MOV.U32 R8, RZ, RZ, R0 ;  /* 0x000000ffff083224 */ /* 0x010fe400078e0000 */
[----:B------:R-:W-:-:S05]  /*d060*/  @P3 IMAD.MOV.U32 R9, RZ, RZ, R12 ;  /* 0x000000ffff093224 */ /* 0x000fca00078e000c */
[----:B------:R-:W4:Y:S04]  /*d070*/  @P3 LDG.E.U16 R4, desc[UR6][R8.64] ;  /* 0x0000000608043981 */ /* 0x000f28000c1e1500 */
[----:B------:R0:W-:Y:S04]  /*d080*/  STL [R1+0x60], R239 ;  /* 0x000060ef01007387 */ /* 0x0001e80000100800 */
[----:B0-----:R-:W2:Y:S04]  /*d090*/  LDL.LU R239, [R1+0x904] ;  /* 0x0009040001ef7983 */ /* 0x001ea80000300800 */
[----:B------:R-:W2:Y:S04]  /*d0a0*/  LDL R10, [R1+0x778] ;  /* 0x00077800010a7983 */ /* 0x000ea80000100800 */
[----:B------:R-:W2:Y:S01]  /*d0b0*/  LDL R3, [R1+0x77c] ;  /* 0x00077c0001037983 */ /* 0x000ea20000100800 */
[----:B------:R-:W-:-:S03]  /*d0c0*/  ISETP.GT.AND P0, PT, R16, 0x10, PT ;  /* 0x000000101000780c */ /* 0x000fc60003f04270 */
[----:B---3--:R0:W-:Y:S04]  /*d0d0*/  STL [R1+0x5c], R236 ;  /* 0x00005cec01007387 */ /* 0x0081e80000100800 */
[----:B0-----:R-:W3:Y:S04]  /*d0e0*/  LDL.LU R236, [R1+0x900] ;  /* 0x0009000001ec7983 */ /* 0x001ee80000300800 */
[----:B------:R-:W3:Y:S04]  /*d0f0*/  LDL R13, [R1+0x770] ;  /* 0x00077000010d7983 */ /* 0x000ee80000100800 */
[----:B------:R-:W3:Y:S04]  /*d100*/  LDL R11, [R1+0x774] ;  /* 0x00077400010b7983 */ /* 0x000ee80000100800 */
[----:B------:R-:W3:Y:S04]  /*d110*/  LDL R12, [R1+0x768] ;  /* 0x00076800010c7983 */ /* 0x000ee80000100800 */
[----:B------:R-:W3:Y:S04]  /*d120*/  LDL R0, [R1+0x76c] ;  /* 0x00076c0001007983 */ /* 0x000ee80000100800 */
[----:B----4-:R-:W-:Y:S01]  /*d130*/  STL [R1+0x8d8], R4 ;  /* 0x0008d80401007387 */ /* 0x010fe20000100800 */
[----:B--2---:R-:W-:-:S03]  /*d140*/  @P0 IMAD.MOV.U32 R9, RZ, RZ, R10 ;  /* 0x000000ffff090224 */ /* 0x004fc600078e000a */
[----:B------:R-:W2:Y:S01]  /*d150*/  LDL R10, [R1+0x760] ;  /* 0x00076000010a7983 */ /* 0x000ea20000100800 */
[----:B------:R-:W-:-:S03]  /*d160*/  @P0 IMAD.MOV.U32 R8, RZ, RZ, R3 ;  /* 0x000000ffff080224 */ /* 0x000fc600078e0003 */
[----:B------:R-:W4:Y:S01]  /*d170*/  LDL R3, [R1+0x764] ;  /* 0x0007640001037983 */ /* 0x000f220000100800 */
[C---:B------:R-:W-:Y:S02]  /*d180*/  ISETP.GT.AND P1, PT, R16.reuse, 0x11, PT ;  /* 0x000000111000780c */ /* 0x040fe40003f24270 */
[----:B------:R-:W-:Y:S02]  /*d190*/  PRMT R156, RZ, 0x7610, R156 ;  /* 0x00007610ff9c7816 */ /* 0x000fe4000000009c */
[C---:B------:R-:W-:Y:S02]  /*d1a0*/  ISETP.GT.AND P2, PT, R16.reuse, 0x12, PT ;  /* 0x000000121000780c */ /* 0x040fe40003f44270 */
[----:B------:R-:W-:Y:S02]  /*d1b0*/  PRMT R172, RZ, 0x7610, R172 ;  /* 0x00007610ffac7816 */ /* 0x000fe400000000ac */
[----:B------:R-:W-:Y:S01]  /*d1c0*/  ISETP.GT.AND P3, PT, R16, 0x13, PT ;  /* 0x000000131000780c */ /* 0x000fe20003f64270 */
[----:B------:R3:W4:Y:S01]  /*d1d0*/  @P0 LDG.E.U16 R156, desc[UR6][R8.64] ;  /* 0x00000006089c0981 */ /* 0x000722000c1e1500 */
[----:B------:R-:W-:-:S03]  /*d1e0*/  PRMT R188, RZ, 0x7610, R188 ;  /* 0x00007610ffbc7816 */ /* 0x000fc600000000bc */
[----:B---3--:R-:W-:Y:S02]  /*d1f0*/  @P1 IMAD.MOV.U32 R8, RZ, RZ, R11 ;  /* 0x000000ffff081224 */ /* 0x008fe400078e000b */
[----:B------:R-:W-:-:S05]  /*d200*/  @P1 IMAD.MOV.U32 R9, RZ, RZ, R13 ;  /* 0x000000ffff091224 */ /* 0x000fca00078e000d */
[----:B------:R0:W3:Y:S01]  /*d210*/  @P1 LDG.E.U16 R172, desc[UR6][R8.64] ;  /* 0x0000000608ac1981 */ /* 0x0000e2000c1e1500 */
[----:B------:R-:W-:-:S03]  /*d220*/  PRMT R201, RZ, 0x7610, R201 ;  /* 0x00007610ffc97816 */ /* 0x000fc600000000c9 */
[----:B------:R1:W-:Y:S04]  /*d230*/  STL [R1+0x58], R217 ;  /* 0x000058d901007387 */ /* 0x0003e80000100800 */
[----:B------:R-:W3:Y:S01]  /*d240*/  LDL R13, [R1+0x750] ;  /* 0x00075000010d7983 */ /* 0x000ee20000100800 */
[----:B0-----:R-:W-:Y:S02]  /*d250*/  @P2 IMAD.MOV.U32 R8, RZ, RZ, R0 ;  /* 0x000000ffff082224 */ /* 0x001fe400078e0000 */
[----:B------:R-:W-:Y:S01]  /*d260*/  @P2 IMAD.MOV.U32 R9, RZ, RZ, R12 ;  /* 0x000000ffff092224 */ /* 0x000fe200078e000c */
[----:B------:R-:W3:Y:S04]  /*d270*/  LDL R11, [R1+0x754] ;  /* 0x00075400010b7983 */ /* 0x000ee80000100800 */
[----:B------:R2:W3:Y:S04]  /*d280*/  @P2 LDG.E.U16 R188, desc[UR6][R8.64] ;  /* 0x0000000608bc2981 */ /* 0x0004e8000c1e1500 */
[----:B-1----:R-:W3:Y:S04]  /*d290*/  LDL R217, [R1+0x75c] ;  /* 0x00075c0001d97983 */ /* 0x002ee80000100800 */
[----:B------:R-:W3:Y:S04]  /*d2a0*/  LDL R12, [R1+0x748] ;  /* 0x00074800010c7983 */ /* 0x000ee80000100800 */
[----:B------:R-:W3:Y:S01]  /*d2b0*/  LDL R0, [R1+0x74c] ;  /* 0x00074c0001007983 */ /* 0x000ee20000100800 */
[----:B--2---:R-:W-:-:S03]  /*d2c0*/  @P3 IMAD.MOV.U32 R9, RZ, RZ, R10 ;  /* 0x000000ffff093224 */ /* 0x004fc600078e000a */
[----:B------:R-:W2:Y:S01]  /*d2d0*/  LDL R10, [R1+0x740] ;  /* 0x00074000010a7983 */ /* 0x000ea20000100800 */
[----:B----4-:R-:W-:-:S03]  /*d2e0*/  @P3 IMAD.MOV.U32 R8, RZ, RZ, R3 ;  /* 0x000000ffff083224 */ /* 0x010fc600078e0003 */
[----:B------:R-:W4:Y:S04]  /*d2f0*/  LDL R3, [R1+0x744] ;  /* 0x0007440001037983 */ /* 0x000f280000100800 */
[----:B------:R3:W2:Y:S04]  /*d300*/  @P3 LDG.E.U16 R201, desc[UR6][R8.64] ;  /* 0x0000000608c93981 */ /* 0x0006a8000c1e1500 */
[----:B------:R-:W4:Y:S01]  /*d310*/  LDL R9, [R1+0x758] ;  /* 0x0007580001097983 */ /* 0x000f220000100800 */
[C---:B------:R-:W-:Y:S02]  /*d320*/  ISETP.GT.AND P0, PT, R16.reuse, 0x14, PT ;  /* 0x000000141000780c */ /* 0x040fe40003f04270 */
[----:B------:R-:W-:-:S02]  /*d330*/  ISETP.GT.AND P1, PT, R16, 0x15, PT ;  /* 0x000000151000780c */ /* 0x000fc40003f24270 */
[----:B------:R-:W-:Y:S02]  /*d340*/  PRMT R155, RZ, 0x7610, R155 ;  /* 0x00007610ff9b7816 */ /* 0x000fe4000000009b */
[C---:B------:R-:W-:Y:S02]  /*d350*/  ISETP.GT.AND P2, PT, R16.reuse, 0x16, PT ;  /* 0x000000161000780c */ /* 0x040fe40003f44270 */
[----:B------:R-:W-:Y:S02]  /*d360*/  PRMT R153, RZ, 0x7610, R153 ;  /* 0x00007610ff997816 */ /* 0x000fe40000000099 */
[----:B------:R-:W-:Y:S02]  /*d370*/  ISETP.GT.AND P3, PT, R16, 0x17, PT ;  /* 0x000000171000780c */ /* 0x000fe40003f64270 */
[----:B------:R-:W-:Y:S02]  /*d380*/  PRMT R152, RZ, 0x7610, R152 ;  /* 0x00007610ff987816 */ /* 0x000fe40000000098 */
[----:B------:R-:W-:Y:S01]  /*d390*/  PRMT R234, RZ, 0x7610, R234 ;  /* 0x00007610ffea7816 */ /* 0x000fe200000000ea */
[----:B---3--:R-:W-:-:S05]  /*d3a0*/  @P0 IMAD.MOV.U32 R8, RZ, RZ, R217 ;  /* 0x000000ffff080224 */ /* 0x008fca00078e00d9 */
[----:B----4-:R0:W3:Y:S02]  /*d3b0*/  @P0 LDG.E.U16 R155, desc[UR6][R8.64] ;  /* 0x00000006089b0981 */ /* 0x0100e4000c1e1500 */
[----:B0-----:R-:W-:Y:S02]  /*d3c0*/  @P1 IMAD.MOV.U32 R8, RZ, RZ, R11 ;  /* 0x000000ffff081224 */ /* 0x001fe400078e000b */
[----:B------:R-:W-:Y:S01]  /*d3d0*/  @P1 IMAD.MOV.U32 R9, RZ, RZ, R13 ;  /* 0x000000ffff091224 */ /* 0x000fe200078e000d */
[----:B------:R-:W4:Y:S04]  /*d3e0*/  LDL R11, [R1+0x73c] ;  /* 0x00073c00010b7983 */ /* 0x000f280000100800 */
[----:B------:R0:W3:Y:S04]  /*d3f0*/  @P1 LDG.E.U16 R153, desc[UR6][R8.64] ;  /* 0x0000000608991981 */ /* 0x0000e8000c1e1500 */
[----:B------:R-:W3:Y:S01]  /*d400*/  LDL R13, [R1+0x738] ;  /* 0x00073800010d7983 */ /* 0x000ee20000100800 */
[----:B0-----:R-:W-:-:S02]  /*d410*/  @P2 IMAD.MOV.U32 R8, RZ, RZ, R0 ;  /* 0x000000ffff082224 */ /* 0x001fc400078e0000 */
[----:B------:R-:W-:Y:S01]  /*d420*/  @P2 IMAD.MOV.U32 R9, RZ, RZ, R12 ;  /* 0x000000ffff092224 */ /* 0x000fe200078e000c */
[----:B------:R-:W-:Y:S01]  /*d430*/  ISETP.GT.AND P0, PT, R16, 0x18, PT ;  /* 0x000000181000780c */ /* 0x000fe20003f04270 */
[----:B------:R-:W3:Y:S04]  /*d440*/  LDL R12, [R1+0x730] ;  /* 0x00073000010c7983 */ /* 0x000ee80000100800 */
[----:B------:R0:W3:Y:S04]  /*d450*/  @P2 LDG.E.U16 R152, desc[UR6][R8.64] ;  /* 0x0000000608982981 */ /* 0x0000e8000c1e1500 */
[----:B------:R-:W3:Y:S01]  /*d460*/  LDL R0, [R1+0x734] ;  /* 0x0007340001007983 */ /* 0x000ee20000100800 */
[----:B0-----:R-:W-:-:S02]  /*d470*/  @P3 IMAD.MOV.U32 R8, RZ, RZ, R3 ;  /* 0x000000ffff083224 */ /* 0x001fc400078e0003 */
[----:B--2---:R-:W-:Y:S01]  /*d480*/  @P3 IMAD.MOV.U32 R9, RZ, RZ, R10 ;  /* 0x000000ffff093224 */ /* 0x004fe200078e000a */
[----:B------:R-:W2:Y:S04]  /*d490*/  LDL R3, [R1+0x72c] ;  /* 0x00072c0001037983 */ /* 0x000ea80000100800 */
[----:B------:R4:W2:Y:S04]  /*d4a0*/  @P3 LDG.E.U16 R234, desc[UR6][R8.64] ;  /* 0x0000000608ea3981 */ /* 0x0008a8000c1e1500 */
[----:B------:R-:W2:Y:S01]  /*d4b0*/  LDL R10, [R1+0x728] ;  /* 0x00072800010a7983 */ /* 0x000ea20000100800 */
[----:B----4-:R-:W-:-:S02]  /*d4c0*/  @P0 IMAD.MOV.U32 R8, RZ, RZ, R11 ;  /* 0x000000ffff080224 */ /* 0x010fc400078e000b */
[----:B---3--:R-:W-:Y:S01]  /*d4d0*/  @P0 IMAD.MOV.U32 R9, RZ, RZ, R13 ;  /* 0x000000ffff090224 */ /* 0x008fe200078e000d */
[----:B--2---:R-:W-:Y:S04]  /*d4e0*/  STL [R1+0x8dc], R234 ;  /* 0x0008dcea01007387 */ /* 0x004fe80000100800 */
[----:B------:R-:W2:Y:S04]  /*d4f0*/  LDL R13, [R1+0x720] ;  /* 0x00072000010d7983 */ /* 0x000ea80000100800 */
[----:B------:R-:W3:Y:S01]  /*d500*/  LDL R11, [R1+0x724] ;  /* 0x00072400010b7983 */ /* 0x000ee20000100800 */
[----:B------:R-:W-:-:S03]  /*d510*/  ISETP.GT.AND P1, PT, R16, 0x19, PT ;  /* 0x000000191000780c */ /* 0x000fc60003f24270 */
[----:B------:R0:W-:Y:S01]  /*d520*/  STL [R1+0x50], R153 ;  /* 0x0000509901007387 */ /* 0x0001e20000100800 */
[----:B------:R-:W-:Y:S02]  /*d530*/  PRMT R159, RZ, 0x7610, R159 ;  /* 0x00007610ff9f7816 */ /* 0x000fe4000000009f */
[C---:B------:R-:W-:Y:S02]  /*d540*/  ISETP.GT.AND P2, PT, R16.reuse, 0x1a, PT ;  /* 0x0000001a1000780c */ /* 0x040fe40003f44270 */
[----:B------:R-:W-:Y:S02]  /*d550*/  PRMT R175, RZ, 0x7610, R175 ;  /* 0x00007610ffaf7816 */ /* 0x000fe400000000af */
[----:B------:R-:W-:Y:S01]  /*d560*/  ISETP.GT.AND P3, PT, R16, 0x1b, PT ;  /* 0x0000001b1000780c */ /* 0x000fe20003f64270 */
[----:B------:R1:W4:Y:S04]  /*d570*/  @P0 LDG.E.U16 R159, desc[UR6][R8.64] ;  /* 0x00000006089f0981 */ /* 0x000328000c1e1500 */
[----:B0-----:R-:W4:Y:S04]  /*d580*/  LDL R153, [R1+0x718] ;  /* 0x0007180001997983 */ /* 0x001f280000100800 */
[----:B------:R0:W-:Y:S04]  /*d590*/  STL [R1+0x4c], R152 ;  /* 0x00004c9801007387 */ /* 0x0001e80000100800 */
[----:B------:R-:W-:Y:S01]  /*d5a0*/  STL [R1+0x54], R155 ;  /* 0x0000549b01007387 */ /* 0x000fe20000100800 */
[----:B-1----:R-:W-:-:S02]  /*d5b0*/  @P1 IMAD.MOV.U32 R8, RZ, RZ, R0 ;  /* 0x000000ffff081224 */ /* 0x002fc400078e0000 */
[----:B------:R-:W-:Y:S01]  /*d5c0*/  @P1 IMAD.MOV.U32 R9, RZ, RZ, R12 ;  /* 0x000000ffff091224 */ /* 0x000fe200078e000c */
[----:B------:R-:W4:Y:S04]  /*d5d0*/  LDL R0, [R1+0x714] ;  /* 0x0007140001007983 */ /* 0x000f280000100800 */
[----:B0-----:R-:W4:Y:S04]  /*d5e0*/  LDL R152, [R1+0x71c] ;  /* 0x00071c0001987983 */ /* 0x001f280000100800 */
[----:B------:R-:W4:Y:S01]  /*d5f0*/  LDL R12, [R1+0x710] ;  /* 0x00071000010c7983 */ /* 0x000f220000100800 */
[----:B------:R-:W-:-:S03]  /*d600*/  PRMT R191, RZ, 0x7610, R191 ;  /* 0x00007610ffbf7816 */ /* 0x000fc600000000bf */
[----:B------:R0:W4:Y:S02]  /*d610*/  @P1 LDG.E.U16 R175, desc[UR6][R8.64] ;  /* 0x0000000608af1981 */ /* 0x000124000c1e1500 */
[----:B0-----:R-:W-:Y:S02]  /*d620*/  @P2 IMAD.MOV.U32 R8, RZ, RZ, R3 ;  /* 0x000000ffff082224 */ /* 0x001fe400078e0003 */
[----:B------:R-:W-:Y:S01]  /*d630*/  @P2 IMAD.MOV.U32 R9, RZ, RZ, R10 ;  /* 0x000000ffff092224 */ /* 0x000fe200078e000a */
[----:B------:R-:W4:Y:S04]  /*d640*/  LDL R3, [R1+0x70c] ;  /* 0x00070c0001037983 */ /* 0x000f280000100800 */
[----:B------:R-:W4:Y:S04]  /*d650*/  LDL R10, [R1+0x708] ;  /* 0x00070800010a7983 */ /* 0x000f280000100800 */
[----:B------:R2:W4:Y:S02]  /*d660*/  @P2 LDG.E.U16 R191, desc[UR6][R8.64] ;  /* 0x0000000608bf2981 */ /* 0x000524000c1e1500 */
[----:B--2---:R-:W-:-:S02]  /*d670*/  @P3 IMAD.MOV.U32 R9, RZ, RZ, R13 ;  /* 0x000000ffff093224 */ /* 0x004fc400078e000d */
[----:B------:R-:W2:Y:S01]  /*d680*/  LDL R13, [R1+0x700] ;  /* 0x00070000010d7983 */ /* 0x000ea20000100800 */
[----:B---3--:R-:W-:-:S03]  /*d690*/  @P3 IMAD.MOV.U32 R8, RZ, RZ, R11 ;  /* 0x000000ffff083224 */ /* 0x008fc600078e000b */
[----:B------:R-:W3:Y:S01]  /*d6a0*/  LDL R11, [R1+0x704] ;  /* 0x00070400010b7983 */ /* 0x000ee20000100800 */
[C---:B------:R-:W-:Y:S02]  /*d6b0*/  ISETP.GT.AND P0, PT, R16.reuse, 0x1c, PT ;  /* 0x0000001c1000780c */ /* 0x040fe40003f04270 */
[----:B------:R-:W-:Y:S02]  /*d6c0*/  PRMT R200, RZ, 0x7610, R200 ;  /* 0x00007610ffc87816 */ /* 0x000fe400000000c8 */
[C---:B------:R-:W-:Y:S02]  /*d6d0*/  ISETP.GT.AND P1, PT, R16.reuse, 0x1d, PT ;  /* 0x0000001d1000780c */ /* 0x040fe40003f24270 */
[----:B------:R-:W-:Y:S02]  /*d6e0*/  PRMT R23, RZ, 0x7610, R23 ;  /* 0x00007610ff177816 */ /* 0x000fe40000000017 */
[----:B------:R-:W-:Y:S01]  /*d6f0*/  ISETP.GT.AND P2, PT, R16, 0x1e, PT ;  /* 0x0000001e1000780c */ /* 0x000fe20003f44270 */
[----:B------:R4:W3:Y:S01]  /*d700*/  @P3 LDG.E.U16 R200, desc[UR6][R8.64] ;  /* 0x0000000608c83981 */ /* 0x0008e2000c1e1500 */
[----:B------:R-:W-:-:S02]  /*d710*/  PRMT R22, RZ, 0x7610, R22 ;  /* 0x00007610ff167816 */ /* 0x000fc40000000016 */
[----:B------:R-:W-:Y:S01]  /*d720*/  ISETP.GT.AND P3, PT, R16, 0x1f, PT ;  /* 0x0000001f1000780c */ /* 0x000fe20003f64270 */
[----:B----4-:R-:W-:Y:S02]  /*d730*/  @P0 IMAD.MOV.U32 R9, RZ, RZ, R153 ;  /* 0x000000ffff090224 */ /* 0x010fe400078e0099 */
[----:B------:R-:W-:-:S05]  /*d740*/  @P0 IMAD.MOV.U32 R8, RZ, RZ, R152 ;  /* 0x000000ffff080224 */ /* 0x000fca00078e0098 */
[----:B------:R0:W4:Y:S01]  /*d750*/  @P0 LDG.E.U16 R23, desc[UR6][R8.64] ;  /* 0x0000000608170981 */ /* 0x000122000c1e1500 */
[----:B------:R-:W-:Y:S01]  /*d760*/  PRMT R21, RZ, 0x7610, R21 ;  /* 0x00007610ff157816 */ /* 0x000fe20000000015 */
[----:B0-----:R-:W-:Y:S02]  /*d770*/  @P1 IMAD.MOV.U32 R8, RZ, RZ, R0 ;  /* 0x000000ffff081224 */ /* 0x001fe400078e0000 */
[----:B------:R-:W-:Y:S01]  /*d780*/  @P1 IMAD.MOV.U32 R9, RZ, RZ, R12 ;  /* 0x000000ffff091224 */ /* 0x000fe200078e000c */
[----:B------:R-:W-:Y:S01]  /*d790*/  PRMT R231, RZ, 0x7610, R231 ;  /* 0x00007610ffe77816 */ /* 0x000fe200000000e7 */
[----:B------:R-:W4:Y:S04]  /*d7a0*/  LDL R12, [R1+0x6f8] ;  /* 0x0006f800010c7983 */ /* 0x000f280000100800 */
[----:B------:R0:W4:Y:S04]  /*d7b0*/  @P1 LDG.E.U16 R22, desc[UR6][R8.64] ;  /* 0x0000000608161981 */ /* 0x000128000c1e1500 */
[----:B------:R-:W4:Y:S01]  /*d7c0*/  LDL R0, [R1+0x6fc] ;  /* 0x0006fc0001007983 */ /* 0x000f220000100800 */
[----:B0-----:R-:W-:-:S02]  /*d7d0*/  @P2 IMAD.MOV.U32 R8, RZ, RZ, R3 ;  /* 0x000000ffff082224 */ /* 0x001fc400078e0003 */
[----:B------:R-:W-:Y:S01]  /*d7e0*/  @P2 IMAD.MOV.U32 R9, RZ, RZ, R10 ;  /* 0x000000ffff092224 */ /* 0x000fe200078e000a */
[----:B------:R-:W-:Y:S01]  /*d7f0*/  ISETP.GT.AND P0, PT, R16, 0x20, PT ;  /* 0x000000201000780c */ /* 0x000fe20003f04270 */
[----:B------:R-:W4:Y:S04]  /*d800*/  LDL R10, [R1+0x6f0] ;  /* 0x0006f000010a7983 */ /* 0x000f280000100800 */
[----:B------:R2:W4:Y:S04]  /*d810*/  @P2 LDG.E.U16 R21, desc[UR6][R8.64] ;  /* 0x0000000608152981 */ /* 0x000528000c1e1500 */
[----:B------:R-:W4:Y:S01]  /*d820*/  LDL R3, [R1+0x6f4] ;  /* 0x0006f40001037983 */ /* 0x000f220000100800 */
[----:B--2---:R-:W-:-:S03]  /*d830*/  @P3 IMAD.MOV.U32 R9, RZ, RZ, R13 ;  /* 0x000000ffff093224 */ /* 0x004fc600078e000d */
[----:B------:R-:W2:Y:S01]  /*d840*/  LDL R13, [R1+0x6e8] ;  /* 0x0006e800010d7983 */ /* 0x000ea20000100800 */
[----:B---3--:R-:W-:-:S03]  /*d850*/  @P3 IMAD.MOV.U32 R8, RZ, RZ, R11 ;  /* 0x000000ffff083224 */ /* 0x008fc600078e000b */
[----:B------:R-:W3:Y:S04]  /*d860*/  LDL R11, [R1+0x6ec] ;  /* 0x0006ec00010b7983 */ /* 0x000ee80000100800 */
[----:B------:R4:W2:Y:S02]  /*d870*/  @P3 LDG.E.U16 R231, desc[UR6][R8.64] ;  /* 0x0000000608e73981 */ /* 0x0008a4000c1e1500 */
[----:B----4-:R-:W-:Y:S02]  /*d880*/  @P0 IMAD.MOV.U32 R9, RZ, RZ, R12 ;  /* 0x000000ffff090224 */ /* 0x010fe400078e000c */
[----:B------:R-:W-:Y:S01]  /*d890*/  @P0 IMAD.MOV.U32 R8, RZ, RZ, R0 ;  /* 0x000000ffff080224 */ /* 0x000fe200078e0000 */
[----:B--2---:R-:W-:Y:S04]  /*d8a0*/  STL [R1+0x8e0], R231 ;  /* 0x0008e0e701007387 */ /* 0x004fe80000100800 */
[----:B------:R-:W2:Y:S04]  /*d8b0*/  LDL R12, [R1+0x6e0] ;  /* 0x0006e000010c7983 */ /* 0x000ea80000100800 */
[----:B------:R-:W4:Y:S01]  /*d8c0*/  LDL R0, [R1+0x6e4] ;  /* 0x0006e40001007983 */ /* 0x000f220000100800 */
        /* <DEDUP_REMOVED lines=17> */
[----:B---3--:R-:W-:Y:S02]  /*d9e0*/  @P2 IMAD.MOV.U32 R8, RZ, RZ, R11 ;  /* 0x000000ffff082224 */ /* 0x008fe400078e000b */
[----:B------:R-:W-:Y:S01]  /*d9f0*/  @P2 IMAD.MOV.U32 R9, RZ, RZ, R13 ;  /* 0x000000ffff092224 */ /* 0x000fe200078e000d */
[----:B------:R-:W3:Y:S04]  /*da00*/  LDL R11, [R1+0x6cc] ;  /* 0x0006cc00010b7983 */ /* 0x000ee80000100800 */
[----:B------:R-:W3:Y:S04]  /*da10*/  LDL R13, [R1+0x6c8] ;  /* 0x0006c800010d7983 */ /* 0x000ee80000100800 */
[----:B------:R2:W3:Y:S02]  /*da20*/  @P2 LDG.E.U16 R190, desc[UR6][R8.64] ;  /* 0x0000000608be2981 */ /* 0x0004e4000c1e1500 */
[----:B--2---:R-:W-:-:S02]  /*da30*/  @P3 IMAD.MOV.U32 R9, RZ, RZ, R12 ;  /* 0x000000ffff093224 */ /* 0x004fc400078e000c */
[----:B------:R-:W2:Y:S01]  /*da40*/  LDL R12, [R1+0x6c0] ;  /* 0x0006c000010c7983 */ /* 0x000ea20000100800 */
[----:B----4-:R-:W-:-:S03]  /*da50*/  @P3 IMAD.MOV.U32 R8, RZ, RZ, R0 ;  /* 0x000000ffff083224 */ /* 0x010fc600078e0000 */
[----:B------:R-:W4:Y:S01]  /*da60*/  LDL R0, [R1+0x6c4] ;  /* 0x0006c40001007983 */ /* 0x000f220000100800 */
[C---:B------:R-:W-:Y:S02]  /*da70*/  ISETP.GT.AND P0, PT, R16.reuse, 0x24, PT ;  /* 0x000000241000780c */ /* 0x040fe40003f04270 */
[----:B------:R-:W-:Y:S02]  /*da80*/  PRMT R199, RZ, 0x7610, R199 ;  /* 0x00007610ffc77816 */ /* 0x000fe400000000c7 */
[C---:B------:R-:W-:Y:S02]  /*da90*/  ISETP.GT.AND P1, PT, R16.reuse, 0x25, PT ;  /* 0x000000251000780c */ /* 0x040fe40003f24270 */
[----:B------:R-:W-:Y:S02]  /*daa0*/  PRMT R20, RZ, 0x7610, R20 ;  /* 0x00007610ff147816 */ /* 0x000fe40000000014 */
[----:B------:R-:W-:Y:S01]  /*dab0*/  ISETP.GT.AND P2, PT, R16, 0x26, PT ;  /* 0x000000261000780c */ /* 0x000fe20003f44270 */
[----:B------:R0:W4:Y:S01]  /*dac0*/  @P3 LDG.E.U16 R199, desc[UR6][R8.64] ;  /* 0x0000000608c73981 */ /* 0x000122000c1e1500 */
[----:B------:R-:W-:-:S02]  /*dad0*/  PRMT R19, RZ, 0x7610, R19 ;  /* 0x00007610ff137816 */ /* 0x000fc40000000013 */
[----:B------:R-:W-:Y:S01]  /*dae0*/  ISETP.GT.AND P3, PT, R16, 0x27, PT ;  /* 0x000000271000780c */ /* 0x000fe20003f64270 */
[----:B0-----:R-:W-:Y:S02]  /*daf0*/  @P0 IMAD.MOV.U32 R9, RZ, RZ, R22 ;  /* 0x000000ffff090224 */ /* 0x001fe400078e0016 */
        /* <DEDUP_REMOVED lines=9> */
[----:B---3--:R-:W-:-:S02]  /*db90*/  @P2 IMAD.MOV.U32 R8, RZ, RZ, R11 ;  /* 0x000000ffff082224 */ /* 0x008fc400078e000b */
[----:B------:R-:W-:Y:S01]  /*dba0*/  @P2 IMAD.MOV.U32 R9, RZ, RZ, R13 ;  /* 0x000000ffff092224 */ /* 0x000fe200078e000d */
[----:B------:R-:W3:Y:S04]  /*dbb0*/  LDL R11, [R1+0x6b4] ;  /* 0x0006b400010b7983 */ /* 0x000ee80000100800 */
[----:B------:R2:W3:Y:S04]  /*dbc0*/  @P2 LDG.E.U16 R18, desc[UR6][R8.64] ;  /* 0x0000000608122981 */ /* 0x0004e8000c1e1500 */
[----:B------:R-:W3:Y:S01]  /*dbd0*/  LDL R13, [R1+0x6b0] ;  /* 0x0006b000010d7983 */ /* 0x000ee20000100800 */
[----:B--2---:R-:W-:Y:S01]  /*dbe0*/  @P3 IMAD.MOV.U32 R9, RZ, RZ, R12 ;  /* 0x000000ffff093224 */ /* 0x004fe200078e000c */
[----:B------:R-:W-:-:S02]  /*dbf0*/  ISETP.GT.AND P0, PT, R16, 0x28, PT ;  /* 0x000000281000780c */ /* 0x000fc40003f04270 */
[----:B------:R-:W2:Y:S01]  /*dc00*/  LDL R12, [R1+0x6a8] ;  /* 0x0006a800010c7983 */ /* 0x000ea20000100800 */
[----:B----4-:R-:W-:-:S03]  /*dc10*/  @P3 IMAD.MOV.U32 R8, RZ, RZ, R0 ;  /* 0x000000ffff083224 */ /* 0x010fc600078e0000 */
[----:B------:R-:W4:Y:S04]  /*dc20*/  LDL R0, [R1+0x6ac] ;  /* 0x0006ac0001007983 */ /* 0x000f280000100800 */
[----:B------:R0:W3:Y:S03]  /*dc30*/  @P3 LDG.E.U16 R229, desc[UR6][R8.64] ;  /* 0x0000000608e53981 */ /* 0x0000e6000c1e1500 */
[----:B0-----:R-:W-:Y:S02]  /*dc40*/  @P0 IMAD.MOV.U32 R9, RZ, RZ, R10 ;  /* 0x000000ffff090224 */ /* 0x001fe400078e000a */
[----:B------:R-:W-:Y:S01]  /*dc50*/  @P0 IMAD.MOV.U32 R8, RZ, RZ, R3 ;  /* 0x000000ffff080224 */ /* 0x000fe200078e0003 */
[----:B---3--:R-:W-:Y:S04]  /*dc60*/  STL [R1+0x8e4], R229 ;  /* 0x0008e4e501007387 */ /* 0x008fe80000100800 */
[----:B------:R0:W-:Y:S04]  /*dc70*/  STL [R1+0x38], R19 ;  /* 0x0000381301007387 */ /* 0x0001e80000100800 */
[----:B0-----:R-:W3:Y:S04]  /*dc80*/  LDL R19, [R1+0x6a0] ;  /* 0x0006a00001137983 */ /* 0x001ee80000100800 */
[----:B------:R0:W-:Y:S04]  /*dc90*/  STL [R1+0x34], R18 ;  /* 0x0000341201007387 */ /* 0x0001e80000100800 */
[----:B------:R-:W3:Y:S04]  /*dca0*/  LDL R10, [R1+0x698] ;  /* 0x00069800010a7983 */ /* 0x000ee80000100800 */
[----:B------:R-:W3:Y:S04]  /*dcb0*/  LDL R3, [R1+0x69c] ;  /* 0x00069c0001037983 */ /* 0x000ee80000100800 */
[----:B0-----:R-:W3:Y:S01]  /*dcc0*/  LDL R18, [R1+0x6a4] ;  /* 0x0006a40001127983 */ /* 0x001ee20000100800 */
[----:B------:R-:W-:-:S02]  /*dcd0*/  ISETP.GT.AND P1, PT, R16, 0x29, PT ;  /* 0x000000291000780c */ /* 0x000fc40003f24270 */
[----:B------:R-:W-:Y:S01]  /*dce0*/  PRMT R161, RZ, 0x7610, R161 ;  /* 0x00007610ffa17816 */ /* 0x000fe200000000a1 */
[----:B------:R-:W-:Y:S01]  /*dcf0*/  STL [R1+0x3c], R20 ;  /* 0x00003c1401007387 */ /* 0x000fe20000100800 */
[----:B------:R-:W-:-:S04]  /*dd00*/  ISETP.GT.AND P2, PT, R16, 0x2a, PT ;  /* 0x0000002a1000780c */ /* 0x000fc80003f44270 */
[----:B------:R0:W3:Y:S01]  /*dd10*/  @P0 LDG.E.U16 R161, desc[UR6][R8.64] ;  /* 0x0000000608a10981 */ /* 0x0000e2000c1e1500 */
[----:B------:R-:W-:Y:S02]  /*dd20*/  PRMT R177, RZ, 0x7610, R177 ;  /* 0x00007610ffb17816 */ /* 0x000fe400000000b1 */
[----:B------:R-:W-:Y:S02]  /*dd30*/  ISETP.GT.AND P3, PT, R16, 0x2b, PT ;  /* 0x0000002b1000780c */ /* 0x000fe40003f64270 */
[----:B0-----:R-:W-:Y:S02]  /*dd40*/  @P1 IMAD.MOV.U32 R8, RZ, RZ, R11 ;  /* 0x000000ffff081224 */ /* 0x001fe400078e000b */
[----:B------:R-:W-:Y:S01]  /*dd50*/  @P1 IMAD.MOV.U32 R9, RZ, RZ, R13 ;  /* 0x000000ffff091224 */ /* 0x000fe200078e000d */
[----:B------:R-:W3:Y:S04]  /*dd60*/  LDL R11, [R1+0x694] ;  /* 0x00069400010b7983 */ /* 0x000ee80000100800 */
[----:B------:R-:W3:Y:S01]  /*dd70*/  LDL R13, [R1+0x690] ;  /* 0x00069000010d7983 */ /* 0x000ee20000100800 */
[----:B------:R-:W-:-:S02]  /*dd80*/  PRMT R211, RZ, 0x7610, R211 ;  /* 0x00007610ffd37816 */ /* 0x000fc400000000d3 */
[----:B------:R-:W-:Y:S01]  /*dd90*/  ISETP.GT.AND P0, PT, R16, 0x2c, PT ;  /* 0x0000002c1000780c */ /* 0x000fe20003f04270 */
[----:B------:R4:W3:Y:S01]  /*dda0*/  @P1 LDG.E.U16 R177, desc[UR6][R8.64] ;  /* 0x0000000608b11981 */ /* 0x0008e2000c1e1500 */
[----:B------:R-:W-:Y:S01]  /*ddb0*/  PRMT R198, RZ, 0x7610, R198 ;  /* 0x00007610ffc67816 */ /* 0x000fe200000000c6 */
[----:B----4-:R-:W-:Y:S02]  /*ddc0*/  @P2 IMAD.MOV.U32 R8, RZ, RZ, R0 ;  /* 0x000000ffff082224 */ /* 0x010fe400078e0000 */
[----:B--2---:R-:W-:Y:S01]  /*ddd0*/  @P2 IMAD.MOV.U32 R9, RZ, RZ, R12 ;  /* 0x000000ffff092224 */ /* 0x004fe200078e000c */
[----:B------:R-:W2:Y:S04]  /*dde0*/  LDL R0, [R1+0x68c] ;  /* 0x00068c0001007983 */ /* 0x000ea80000100800 */
[----:B------:R-:W4:Y:S04]  /*ddf0*/  LDL R12, [R1+0x688] ;  /* 0x00068800010c7983 */ /* 0x000f280000100800 */
[----:B------:R3:W4:Y:S02]  /*de00*/  @P2 LDG.E.U16 R211, desc[UR6][R8.64] ;  /* 0x0000000608d32981 */ /* 0x000724000c1e1500 */
[----:B---3--:R-:W-:-:S02]  /*de10*/  @P3 IMAD.MOV.U32 R9, RZ, RZ, R19 ;  /* 0x000000ffff093224 */ /* 0x008fc400078e0013 */
[----:B------:R-:W-:-:S05]  /*de20*/  @P3 IMAD.MOV.U32 R8, RZ, RZ, R18 ;  /* 0x000000ffff083224 */ /* 0x000fca00078e0012 */
[----:B------:R0:W3:Y:S02]  /*de30*/  @P3 LDG.E.U16 R198, desc[UR6][R8.64] ;  /* 0x0000000608c63981 */ /* 0x0000e4000c1e1500 */
[----:B0-----:R-:W-:Y:S02]  /*de40*/  @P0 IMAD.MOV.U32 R8, RZ, RZ, R3 ;  /* 0x000000ffff080224 */ /* 0x001fe400078e0003 */
[----:B------:R-:W-:Y:S01]  /*de50*/  @P0 IMAD.MOV.U32 R9, RZ, RZ, R10 ;  /* 0x000000ffff090224 */ /* 0x000fe200078e000a */
[----:B------:R-:W3:Y:S04]  /*de60*/  LDL R3, [R1+0x684] ;  /* 0x0006840001037983 */ /* 0x000ee80000100800 */
[----:B------:R-:W3:Y:S01]  /*de70*/  LDL R10, [R1+0x680] ;  /* 0x00068000010a7983 */ /* 0x000ee20000100800 */
[----:B------:R-:W-:-:S02]  /*de80*/  ISETP.GT.AND P1, PT, R16, 0x2d, PT ;  /* 0x0000002d1000780c */ /* 0x000fc40003f24270 */
[----:B------:R-:W-:Y:S02]  /*de90*/  PRMT R17, RZ, 0x7610, R17 ;  /* 0x00007610ff117816 */ /* 0x000fe40000000011 */
[----:B------:R-:W-:Y:S02]  /*dea0*/  ISETP.GT.AND P2, PT, R16, 0x2e, PT ;  /* 0x0000002e1000780c */ /* 0x000fe40003f44270 */
[----:B------:R-:W-:Y:S02]  /*deb0*/  PRMT R14, RZ, 0x7610, R14 ;  /* 0x00007610ff0e7816 */ /* 0x000fe4000000000e */
[----:B------:R0:W3:Y:S05]  /*dec0*/  @P0 LDG.E.U16 R17, desc[UR6][R8.64] ;  /* 0x0000000608110981 */ /* 0x0000ea000c1e1500 */
[----:B0-----:R-:W-:-:S02]  /*ded0*/  @P1 IMAD.MOV.U32 R8, RZ, RZ, R11 ;  /* 0x000000ffff081224 */ /* 0x001fc400078e000b */
[----:B------:R-:W-:Y:S01]  /*dee0*/  @P1 IMAD.MOV.U32 R9, RZ, RZ, R13 ;  /* 0x000000ffff091224 */ /* 0x000fe200078e000d */
[----:B------:R-:W-:Y:S01]  /*def0*/  PRMT R231, RZ, 0x7610, R231 ;  /* 0x00007610ffe77816 */ /* 0x000fe200000000e7 */
[----:B------:R-:W3:Y:S04]  /*df00*/  LDL R13, [R1+0x678] ;  /* 0x00067800010d7983 */ /* 0x000ee80000100800 */
[----:B------:R2:W3:Y:S01]  /*df10*/  @P1 LDG.E.U16 R14, desc[UR6][R8.64] ;  /* 0x00000006080e1981 */ /* 0x0004e2000c1e1500 */
[----:B------:R-:W-:Y:S02]  /*df20*/  ISETP.GT.AND P3, PT, R16, 0x2f, PT ;  /* 0x0000002f1000780c */ /* 0x000fe40003f64270 */
[----:B------:R-:W-:Y:S01]  /*df30*/  PRMT R227, RZ, 0x7610, R227 ;  /* 0x00007610ffe37816 */ /* 0x000fe200000000e3 */
[----:B------:R-:W3:Y:S01]  /*df40*/  LDL R11, [R1+0x67c] ;  /* 0x00067c00010b7983 */ /* 0x000ee20000100800 */
[----:B--2---:R-:W-:-:S02]  /*df50*/  @P2 IMAD.MOV.U32 R8, RZ, RZ, R0 ;  /* 0x000000ffff082224 */ /* 0x004fc400078e0000 */
[----:B----4-:R-:W-:-:S05]  /*df60*/  @P2 IMAD.MOV.U32 R9, RZ, RZ, R12 ;  /* 0x000000ffff092224 */ /* 0x010fca00078e000c */
[----:B------:R3:W2:Y:S02]  /*df70*/  @P2 LDG.E.U16 R231, desc[UR6][R8.64] ;  /* 0x0000000608e72981 */ /* 0x0006a4000c1e1500 */
[----:B---3--:R-:W-:Y:S02]  /*df80*/  @P3 IMAD.MOV.U32 R8, RZ, RZ, R3 ;  /* 0x000000ffff083224 */ /* 0x008fe400078e0003 */
[----:B------:R-:W-:-:S05]  /*df90*/  @P3 IMAD.MOV.U32 R9, RZ, RZ, R10 ;  /* 0x000000ffff093224 */ /* 0x000fca00078e000a */
[----:B------:R0:W3:Y:S04]  /*dfa0*/  @P3 LDG.E.U16 R227, desc[UR6][R8.64] ;  /* 0x0000000608e33981 */ /* 0x0000e8000c1e1500 */
[----:B------:R1:W-:Y:S04]  /*dfb0*/  STL [R1+0x30], R17 ;  /* 0x0000301101007387 */ /* 0x0003e80000100800 */
[----:B-1----:R-:W4:Y:S04]  /*dfc0*/  LDL R17, [R1+0x670] ;  /* 0x0006700001117983 */ /* 0x002f280000100800 */
[----:B------:R1:W-:Y:S04]  /*dfd0*/  STL [R1+0x2c], R14 ;  /* 0x00002c0e01007387 */ /* 0x0003e80000100800 */
[----:B------:R-:W4:Y:S04]  /*dfe0*/  LDL R12, [R1+0x668] ;  /* 0x00066800010c7983 */ /* 0x000f280000100800 */
[----:B------:R-:W4:Y:S04]  /*dff0*/  LDL R0, [R1+0x66c] ;  /* 0x00066c0001007983 */ /* 0x000f280000100800 */
[----:B-1----:R-:W4:Y:S01]  /*e000*/  LDL R14, [R1+0x674] ;  /* 0x00067400010e7983 */ /* 0x002f220000100800 */
[----:B------:R-:W-:-:S03]  /*e010*/  ISETP.GT.AND P0, PT, R16, 0x30, PT ;  /* 0x000000301000780c */ /* 0x000fc60003f04270 */
[----:B--2---:R-:W-:Y:S04]  /*e020*/  STL [R1+0x8e8], R231 ;  /* 0x0008e8e701007387 */ /* 0x004fe80000100800 */
[----:B------:R-:W2:Y:S04]  /*e030*/  LDL R10, [R1+0x660] ;  /* 0x00066000010a7983 */ /* 0x000ea80000100800 */
[----:B------:R-:W2:Y:S02]  /*e040*/  LDL R3, [R1+0x664] ;  /* 0x0006640001037983 */ /* 0x000ea40000100800 */
[----:B0-----:R-:W-:-:S02]  /*e050*/  @P0 IMAD.MOV.U32 R9, RZ, RZ, R13 ;  /* 0x000000ffff090224 */ /* 0x001fc400078e000d */
[----:B---3--:R0:W-:Y:S04]  /*e060*/  STL [R1+0x8ec], R227 ;  /* 0x0008ece301007387 */ /* 0x0081e80000100800 */
[----:B------:R-:W3:Y:S01]  /*e070*/  LDL R13, [R1+0x658] ;  /* 0x00065800010d7983 */ /* 0x000ee20000100800 */
[C---:B------:R-:W-:Y:S01]  /*e080*/  ISETP.GT.AND P1, PT, R16.reuse, 0x31, PT ;  /* 0x000000311000780c */ /* 0x040fe20003f24270 */
[----:B------:R-:W-:Y:S01]  /*e090*/  @P0 IMAD.MOV.U32 R8, RZ, RZ, R11 ;  /* 0x000000ffff080224 */ /* 0x000fe200078e000b */
[----:B------:R-:W-:Y:S01]  /*e0a0*/  PRMT R160, RZ, 0x7610, R160 ;  /* 0x00007610ffa07816 */ /* 0x000fe200000000a0 */
[----:B------:R-:W3:Y:S01]  /*e0b0*/  LDL R11, [R1+0x65c] ;  /* 0x00065c00010b7983 */ /* 0x000ee20000100800 */
[----:B------:R-:W-:Y:S02]  /*e0c0*/  ISETP.GT.AND P2, PT, R16, 0x32, PT ;  /* 0x000000321000780c */ /* 0x000fe40003f44270 */
[----:B------:R-:W-:-:S02]  /*e0d0*/  PRMT R176, RZ, 0x7610, R176 ;  /* 0x00007610ffb07816 */ /* 0x000fc400000000b0 */
[----:B------:R-:W-:Y:S01]  /*e0e0*/  ISETP.GT.AND P3, PT, R16, 0x33, PT ;  /* 0x000000331000780c */ /* 0x000fe20003f64270 */
[----:B------:R4:W3:Y:S01]  /*e0f0*/  @P0 LDG.E.U16 R160, desc[UR6][R8.64] ;  /* 0x0000000608a00981 */ /* 0x0008e2000c1e1500 */
[----:B------:R-:W-:-:S03]  /*e100*/  PRMT R192, RZ, 0x7610, R192 ;  /* 0x00007610ffc07816 */ /* 0x000fc600000000c0 */
[----:B----4-:R-:W-:Y:S02]  /*e110*/  @P1 IMAD.MOV.U32 R9, RZ, RZ, R17 ;  /* 0x000000ffff091224 */ /* 0x010fe400078e0011 */
[----:B------:R-:W-:Y:S01]  /*e120*/  @P1 IMAD.MOV.U32 R8, RZ, RZ, R14 ;  /* 0x000000ffff081224 */ /* 0x000fe200078e000e */
[----:B------:R-:W-:Y:S01]  /*e130*/  ISETP.GT.AND P0, PT, R16, 0x34, PT ;  /* 0x000000341000780c */ /* 0x000fe20003f04270 */
[----:B------:R-:W4:Y:S04]  /*e140*/  LDL R14, [R1+0x640] ;  /* 0x00064000010e7983 */ /* 0x000f280000100800 */
[----:B------:R1:W4:Y:S02]  /*e150*/  @P1 LDG.E.U16 R176, desc[UR6][R8.64] ;  /* 0x0000000608b01981 */ /* 0x000324000c1e1500 */
[----:B-1----:R-:W-:-:S02]  /*e160*/  @P2 IMAD.MOV.U32 R8, RZ, RZ, R0 ;  /* 0x000000ffff082224 */ /* 0x002fc400078e0000 */
[----:B------:R-:W-:Y:S01]  /*e170*/  @P2 IMAD.MOV.U32 R9, RZ, RZ, R12 ;  /* 0x000000ffff092224 */ /* 0x000fe200078e000c */
[----:B------:R-:W4:Y:S04]  /*e180*/  LDL R0, [R1+0x654] ;  /* 0x0006540001007983 */ /* 0x000f280000100800 */
[----:B------:R-:W4:Y:S04]  /*e190*/  LDL R12, [R1+0x650] ;  /* 0x00065000010c7983 */ /* 0x000f280000100800 */
[----:B------:R2:W4:Y:S01]  /*e1a0*/  @P2 LDG.E.U16 R192, desc[UR6][R8.64] ;  /* 0x0000000608c02981 */ /* 0x000522000c1e1500 */
[----:B------:R-:W-:Y:S01]  /*e1b0*/  PRMT R197, RZ, 0x7610, R197 ;  /* 0x00007610ffc57816 */ /* 0x000fe200000000c5 */
[----:B--2---:R-:W-:-:S02]  /*e1c0*/  @P3 IMAD.MOV.U32 R8, RZ, RZ, R3 ;  /* 0x000000ffff083224 */ /* 0x004fc400078e0003 */
[----:B------:R-:W-:Y:S01]  /*e1d0*/  @P3 IMAD.MOV.U32 R9, RZ, RZ, R10 ;  /* 0x000000ffff093224 */ /* 0x000fe200078e000a */
[----:B------:R-:W2:Y:S04]  /*e1e0*/  LDL R3, [R1+0x64c] ;  /* 0x00064c0001037983 */ /* 0x000ea80000100800 */
[----:B------:R-:W2:Y:S04]  /*e1f0*/  LDL R10, [R1+0x648] ;  /* 0x00064800010a7983 */ /* 0x000ea80000100800 */
[----:B------:R3:W2:Y:S02]  /*e200*/  @P3 LDG.E.U16 R197, desc[UR6][R8.64] ;  /* 0x0000000608c53981 */ /* 0x0006a4000c1e1500 */
[----:B---3--:R-:W-:-:S02]  /*e210*/  @P0 IMAD.MOV.U32 R9, RZ, RZ, R13 ;  /* 0x000000ffff090224 */ /* 0x008fc400078e000d */
[----:B------:R-:W3:Y:S01]  /*e220*/  LDL R13, [R1+0x644] ;  /* 0x00064400010d7983 */ /* 0x000ee20000100800 */
[C---:B------:R-:W-:Y:S01]  /*e230*/  ISETP.GT.AND P1, PT, R16.reuse, 0x35, PT ;  /* 0x000000351000780c */ /* 0x040fe20003f24270 */
[----:B------:R-:W-:Y:S01]  /*e240*/  @P0 IMAD.MOV.U32 R8, RZ, RZ, R11 ;  /* 0x000000ffff080224 */ /* 0x000fe200078e000b */
[----:B------:R-:W-:Y:S01]  /*e250*/  PRMT R15, RZ, 0x7610, R15 ;  /* 0x00007610ff0f7816 */ /* 0x000fe2000000000f */
[----:B------:R-:W3:Y:S01]  /*e260*/  LDL R11, [R1+0x63c] ;  /* 0x00063c00010b7983 */ /* 0x000ee20000100800 */
[----:B------:R-:W-:Y:S02]  /*e270*/  ISETP.GT.AND P2, PT, R16, 0x36, PT ;  /* 0x000000361000780c */ /* 0x000fe40003f44270 */
[----:B0-----:R-:W-:Y:S02]  /*e280*/  PRMT R227, RZ, 0x7610, R227 ;  /* 0x00007610ffe37816 */ /* 0x001fe400000000e3 */
[----:B------:R4:W3:Y:S01]  /*e290*/  @P0 LDG.E.U16 R15, desc[UR6][R8.64] ;  /* 0x00000006080f0981 */ /* 0x0008e2000c1e1500 */
[----:B------:R-:W-:-:S02]  /*e2a0*/  PRMT R234, RZ, 0x7610, R234 ;  /* 0x00007610ffea7816 */ /* 0x000fc400000000ea */
[----:B------:R-:W-:Y:S02]  /*e2b0*/  ISETP.GT.AND P3, PT, R16, 0x37, PT ;  /* 0x000000371000780c */ /* 0x000fe40003f64270 */
[----:B------:R-:W-:Y:S01]  /*e2c0*/  PRMT R224, RZ, 0x7610, R224 ;  /* 0x00007610ffe07816 */ /* 0x000fe200000000e0 */
[----:B----4-:R-:W-:Y:S02]  /*e2d0*/  @P1 IMAD.MOV.U32 R8, RZ, RZ, R0 ;  /* 0x000000ffff081224 */ /* 0x010fe400078e0000 */
[----:B------:R-:W4:Y:S01]  /*e2e0*/  LDL R0, [R1+0x634] ;  /* 0x0006340001007983 */ /* 0x000f220000100800 */
[----:B------:R-:W-:-:S03]  /*e2f0*/  @P1 IMAD.MOV.U32 R9, RZ, RZ, R12 ;  /* 0x000000ffff091224 */ /* 0x000fc600078e000c */
[----:B------:R-:W4:Y:S04]  /*e300*/  LDL R12, [R1+0x638] ;  /* 0x00063800010c7983 */ /* 0x000f280000100800 */
[----:B------:R2:W4:Y:S02]  /*e310*/  @P1 LDG.E.U16 R227, desc[UR6][R8.64] ;  /* 0x0000000608e31981 */ /* 0x000524000c1e1500 */
[----:B--2---:R-:W-:Y:S02]  /*e320*/  @P2 IMAD.MOV.U32 R8, RZ, RZ, R3 ;  /* 0x000000ffff082224 */ /* 0x004fe400078e0003 */
[----:B------:R-:W-:-:S05]  /*e330*/  @P2 IMAD.MOV.U32 R9, RZ, RZ, R10 ;  /* 0x000000ffff092224 */ /* 0x000fca00078e000a */
[----:B------:R0:W2:Y:S02]  /*e340*/  @P2 LDG.E.U16 R234, desc[UR6][R8.64] ;  /* 0x0000000608ea2981 */ /* 0x0000a4000c1e1500 */
[----:B0-----:R-:W-:Y:S02]  /*e350*/  @P3 IMAD.MOV.U32 R9, RZ, RZ, R14 ;  /* 0x000000ffff093224 */ /* 0x001fe400078e000e */
[----:B---3--:R-:W-:-:S05]  /*e360*/  @P3 IMAD.MOV.U32 R8, RZ, RZ, R13 ;  /* 0x000000ffff083224 */ /* 0x008fca00078e000d */
[----:B------:R0:W3:Y:S01]  /*e370*/  @P3 LDG.E.U16 R224, desc[UR6][R8.64] ;  /* 0x0000000608e03981 */ /* 0x0000e2000c1e1500 */
[----:B------:R-:W-:-:S13]  /*e380*/  ISETP.GT.AND P0, PT, R16, 0x38, PT ;  /* 0x000000381000780c */ /* 0x000fda0003f04270 */
[----:B0-----:R-:W-:Y:S01]  /*e390*/  @P0 IMAD.MOV.U32 R8, RZ, RZ, R11 ;  /* 0x000000ffff080224 */ /* 0x001fe200078e000b */
[----:B----4-:R-:W-:Y:S04]  /*e3a0*/  STL [R1+0x8f0], R227 ;  /* 0x0008f0e301007387 */ /* 0x010fe80000100800 */
[----:B------:R-:W4:Y:S04]  /*e3b0*/  LDL R10, [R1+0x630] ;  /* 0x00063000010a7983 */ /* 0x000f280000100800 */
[----:B------:R-:W4:Y:S04]  /*e3c0*/  LDL R3, [R1+0x62c] ;  /* 0x00062c0001037983 */ /* 0x000f280000100800 */
[----:B--2---:R-:W-:Y:S04]  /*e3d0*/  STL [R1+0x8f4], R234 ;  /* 0x0008f4ea01007387 */ /* 0x004fe80000100800 */
[----:B------:R0:W-:Y:S04]  /*e3e0*/  STL [R1+0x28], R15 ;  /* 0x0000280f01007387 */ /* 0x0001e80000100800 */
[----:B------:R-:W2:Y:S04]  /*e3f0*/  LDL R14, [R1+0x620] ;  /* 0x00062000010e7983 */ /* 0x000ea80000100800 */
[----:B------:R-:W2:Y:S04]  /*e400*/  LDL R13, [R1+0x624] ;  /* 0x00062400010d7983 */ /* 0x000ea80000100800 */
[----:B0-----:R-:W2:Y:S01]  /*e410*/  LDL R15, [R1+0x628] ;  /* 0x00062800010f7983 */ /* 0x001ea20000100800 */
[----:B------:R-:W-:-:S03]  /*e420*/  @P0 IMAD.MOV.U32 R9, RZ, RZ, R12 ;  /* 0x000000ffff090224 */ /* 0x000fc600078e000c */
[----:B---3--:R-:W-:Y:S04]  /*e430*/  STL [R1+0x8f8], R224 ;  /* 0x0008f8e001007387 */ /* 0x008fe80000100800 */
[----:B------:R-:W3:Y:S04]  /*e440*/  LDL R12, [R1+0x618] ;  /* 0x00061800010c7983 */ /* 0x000ee80000100800 */
[----:B------:R-:W3:Y:S01]  /*e450*/  LDL R11, [R1+0x61c] ;  /* 0x00061c00010b7983 */ /* 0x000ee20000100800 */
[----:B------:R-:W-:Y:S02]  /*e460*/  ISETP.GT.AND P1, PT, R16, 0x39, PT ;  /* 0x000000391000780c */ /* 0x000fe40003f24270 */
[----:B------:R-:W-:-:S02]  /*e470*/  PRMT R163, RZ, 0x7610, R163 ;  /* 0x00007610ffa37816 */ /* 0x000fc400000000a3 */
[C---:B------:R-:W-:Y:S02]  /*e480*/  ISETP.GT.AND P2, PT, R16.reuse, 0x3a, PT ;  /* 0x0000003a1000780c */ /* 0x040fe40003f44270 */
[----:B------:R-:W-:Y:S02]  /*e490*/  PRMT R179, RZ, 0x7610, R179 ;  /* 0x00007610ffb37816 */ /* 0x000fe400000000b3 */
[C---:B------:R-:W-:Y:S01]  /*e4a0*/  ISETP.GT.AND P3, PT, R16.reuse, 0x3b, PT ;  /* 0x0000003b1000780c */ /* 0x040fe20003f64270 */
[----:B------:R0:W3:Y:S01]  /*e4b0*/  @P0 LDG.E.U16 R163, desc[UR6][R8.64] ;  /* 0x0000000608a30981 */ /* 0x0000e2000c1e1500 */
[----:B------:R-:W-:Y:S02]  /*e4c0*/  PRMT R193, RZ, 0x7610, R193 ;  /* 0x00007610ffc17816 */ /* 0x000fe400000000c1 */
[----:B------:R-:W-:Y:S01]  /*e4d0*/  ISETP.GT.AND P0, PT, R16, 0x3c, PT ;  /* 0x0000003c1000780c */ /* 0x000fe20003f04270 */
[----:B0-----:R-:W-:Y:S01]  /*e4e0*/  @P1 IMAD.MOV.U32 R8, RZ, RZ, R0 ;  /* 0x000000ffff081224 */ /* 0x001fe200078e0000 */
[----:B------:R-:W-:Y:S01]  /*e4f0*/  PRMT R196, RZ, 0x7610, R196 ;  /* 0x00007610ffc47816 */ /* 0x000fe200000000c4 */
[----:B------:R-:W3:Y:S01]  /*e500*/  LDL R0, [R1+0x614] ;  /* 0x0006140001007983 */ /* 0x000ee20000100800 */
[----:B------:R-:W-:Y:S01]  /*e510*/  PRMT R234, RZ, 0x7610, R234 ;  /* 0x00007610ffea7816 */ /* 0x000fe200000000ea */
[----:B----4-:R-:W-:-:S02]  /*e520*/  @P1 IMAD.MOV.U32 R9, RZ, RZ, R10 ;  /* 0x000000ffff091224 */ /* 0x010fc400078e000a */
[----:B------:R-:W4:Y:S04]  /*e530*/  LDL R10, [R1+0x610] ;  /* 0x00061000010a7983 */ /* 0x000f280000100800 */
[----:B------:R0:W4:Y:S02]  /*e540*/  @P1 LDG.E.U16 R179, desc[UR6][R8.64] ;  /* 0x0000000608b31981 */ /* 0x000124000c1e1500 */
[----:B0-----:R-:W-:Y:S02]  /*e550*/  @P2 IMAD.MOV.U32 R8, RZ, RZ, R3 ;  /* 0x000000ffff082224 */ /* 0x001fe400078e0003 */
[----:B------:R-:W4:Y:S01]  /*e560*/  LDL R3, [R1+0x60c] ;  /* 0x00060c0001037983 */ /* 0x000f220000100800 */
[----:B--2---:R-:W-:-:S03]  /*e570*/  @P2 IMAD.MOV.U32 R9, RZ, RZ, R15 ;  /* 0x000000ffff092224 */ /* 0x004fc600078e000f */
[----:B------:R-:W2:Y:S04]  /*e580*/  LDL R15, [R1+0x608] ;  /* 0x00060800010f7983 */ /* 0x000ea80000100800 */
[----:B------:R0:W2:Y:S02]  /*e590*/  @P2 LDG.E.U16 R193, desc[UR6][R8.64] ;  /* 0x0000000608c12981 */ /* 0x0000a4000c1e1500 */
[----:B0-----:R-:W-:Y:S02]  /*e5a0*/  @P3 IMAD.MOV.U32 R8, RZ, RZ, R13 ;  /* 0x000000ffff083224 */ /* 0x001fe400078e000d */
[----:B------:R-:W-:Y:S01]  /*e5b0*/  @P3 IMAD.MOV.U32 R9, RZ, RZ, R14 ;  /* 0x000000ffff093224 */ /* 0x000fe200078e000e */
[----:B------:R-:W2:Y:S04]  /*e5c0*/  LDL R13, [R1+0x604] ;  /* 0x00060400010d7983 */ /* 0x000ea80000100800 */
[----:B------:R3:W2:Y:S04]  /*e5d0*/  @P3 LDG.E.U16 R196, desc[UR6][R8.64] ;  /* 0x0000000608c43981 */ /* 0x0006a8000c1e1500 */
[----:B------:R-:W2:Y:S01]  /*e5e0*/  LDL R14, [R1+0x600] ;  /* 0x00060000010e7983 */ /* 0x000ea20000100800 */
[----:B---3--:R-:W-:Y:S01]  /*e5f0*/  @P0 IMAD.MOV.U32 R9, RZ, RZ, R12 ;  /* 0x000000ffff090224 */ /* 0x008fe200078e000c */
[----:B------:R-:W-:-:S02]  /*e600*/  ISETP.GT.AND P1, PT, R16, 0x3d, PT ;  /* 0x0000003d1000780c */ /* 0x000fc40003f24270 */
[----:B------:R-:W3:Y:S01]  /*e610*/  LDL R12, [R1+0x5f8] ;  /* 0x0005f800010c7983 */ /* 0x000ee20000100800 */
[----:B------:R-:W-:-:S03]  /*e620*/  @P0 IMAD.MOV.U32 R8, RZ, RZ, R11 ;  /* 0x000000ffff080224 */ /* 0x000fc600078e000b */
[----:B------:R-:W3:Y:S04]  /*e630*/  LDL R11, [R1+0x5fc] ;  /* 0x0005fc00010b7983 */ /* 0x000ee80000100800 */
[----:B------:R0:W2:Y:S01]  /*e640*/  @P0 LDG.E.U16 R234, desc[UR6][R8.64] ;  /* 0x0000000608ea0981 */ /* 0x0000a2000c1e1500 */
[----:B------:R-:W-:Y:S02]  /*e650*/  ISETP.GT.AND P2, PT, R16, 0x3e, PT ;  /* 0x0000003e1000780c */ /* 0x000fe40003f44270 */
[----:B------:R-:W-:Y:S01]  /*e660*/  PRMT R231, RZ, 0x7610, R231 ;  /* 0x00007610ffe77816 */ /* 0x000fe200000000e7 */
[----:B0-----:R-:W-:Y:S02]  /*e670*/  @P1 IMAD.MOV.U32 R8, RZ, RZ, R0 ;  /* 0x000000ffff081224 */ /* 0x001fe400078e0000 */
[----:B----4-:R-:W-:-:S05]  /*e680*/  @P1 IMAD.MOV.U32 R9, RZ, RZ, R10 ;  /* 0x000000ffff091224 */ /* 0x010fca00078e000a */
[----:B------:R0:W4:Y:S03]  /*e690*/  @P1 LDG.E.U16 R231, desc[UR6][R8.64] ;  /* 0x0000000608e71981 */ /* 0x000126000c1e1500 */
[----:B0-----:R-:W-:Y:S01]  /*e6a0*/  @P2 IMAD.MOV.U32 R8, RZ, RZ, R3 ;  /* 0x000000ffff082224 */ /* 0x001fe200078e0003 */
[----:B--2---:R0:W-:Y:S04]  /*e6b0*/  STL [R1+0x8fc], R234 ;  /* 0x0008fcea01007387 */ /* 0x0041e80000100800 */
[----:B------:R-:W2:Y:S04]  /*e6c0*/  LDL R10, [R1+0x5f0] ;  /* 0x0005f000010a7983 */ /* 0x000ea80000100800 */
[----:B------:R-:W4:Y:S04]  /*e6d0*/  LDL R0, [R1+0x5f4] ;  /* 0x0005f40001007983 */ /* 0x000f280000100800 */
[----:B------:R-:W4:Y:S01]  /*e6e0*/  LDL R3, [R1+0x5ec] ;  /* 0x0005ec0001037983 */ /* 0x000f220000100800 */
[----:B------:R-:W-:Y:S01]  /*e6f0*/  ISETP.GT.AND P3, PT, R16, 0x3f, PT ;  /* 0x0000003f1000780c */ /* 0x000fe20003f64270 */
[----:B------:R-:W-:-:S02]  /*e700*/  @P2 IMAD.MOV.U32 R9, RZ, RZ, R15 ;  /* 0x000000ffff092224 */ /* 0x000fc400078e000f */
[----:B------:R-:W4:Y:S01]  /*e710*/  LDL R15, [R1+0x5e8] ;  /* 0x0005e800010f7983 */ /* 0x000f220000100800 */
[----:B------:R-:W-:Y:S02]  /*e720*/  PRMT R4, RZ, 0x7610, R4 ;  /* 0x00007610ff047816 */ /* 0x000fe40000000004 */
[----:B------:R-:W-:Y:S01]  /*e730*/  ISETP.GT.AND P0, PT, R16, 0x40, PT ;  /* 0x000000401000780c */ /* 0x000fe20003f04270 */
[----:B------:R-:W4:Y:S01]  /*e740*/  LDL R17, [R1+0x470] ;  /* 0x0004700001117983 */ /* 0x000f220000100800 */
[----:B------:R-:W-:-:S03]  /*e750*/  PRMT R222, RZ, 0x7610, R222 ;  /* 0x00007610ffde7816 */ /* 0x000fc600000000de */
[----:B------:R1:W4:Y:S01]  /*e760*/  @P2 LDG.E.U16 R4, desc[UR6][R8.64] ;  /* 0x0000000608042981 */ /* 0x000322000c1e1500 */
[C---:B------:R-:W-:Y:S02]  /*e770*/  ISETP.GT.AND P1, PT, R16.reuse, 0x41, PT ;  /* 0x000000411000780c */ /* 0x040fe40003f24270 */
[----:B------:R-:W-:Y:S01]  /*e780*/  PRMT R162, RZ, 0x7610, R162 ;  /* 0x00007610ffa27816 */ /* 0x000fe200000000a2 */
[----:B------:R-:W4:Y:S01]  /*e790*/  LDL R20, [R1+0x428] ;  /* 0x0004280001147983 */ /* 0x000f220000100800 */
[----:B------:R-:W-:Y:S02]  /*e7a0*/  PRMT R178, RZ, 0x7610, R178 ;  /* 0x00007610ffb27816 */ /* 0x000fe400000000b2 */
[----:B------:R-:W-:Y:S01]  /*e7b0*/  PRMT R194, RZ, 0x7610, R194 ;  /* 0x00007610ffc27816 */ /* 0x000fe200000000c2 */
[----:B------:R-:W4:Y:S01]  /*e7c0*/  LDL R19, [R1+0x42c] ;  /* 0x00042c0001137983 */ /* 0x000f220000100800 */
[----:B-1----:R-:W-:Y:S02]  /*e7d0*/  @P3 IMAD.MOV.U32 R8, RZ, RZ, R13 ;  /* 0x000000ffff083224 */ /* 0x002fe400078e000d */
[----:B------:R-:W-:Y:S01]  /*e7e0*/  @P3 IMAD.MOV.U32 R9, RZ, RZ, R14 ;  /* 0x000000ffff093224 */ /* 0x000fe200078e000e */
[----:B------:R-:W4:Y:S04]  /*e7f0*/  LDL R13, [R1+0x5e4] ;  /* 0x0005e400010d7983 */ /* 0x000f280000100800 */
[----:B------:R-:W4:Y:S04]  /*e800*/  LDL R14, [R1+0x5e0] ;  /* 0x0005e000010e7983 */ /* 0x000f280000100800 */
[----:B------:R3:W4:Y:S01]  /*e810*/  @P3 LDG.E.U16 R222, desc[UR6][R8.64] ;  /* 0x0000000608de3981 */ /* 0x000722000c1e1500 */
[----:B------:R-:W-:-:S02]  /*e820*/  ISETP.GT.AND P2, PT, R16, 0x42, PT ;  /* 0x000000421000780c */ /* 0x000fc40003f44270 */
[----:B------:R-:W-:Y:S01]  /*e830*/  PRMT R195, RZ, 0x7610, R195 ;  /* 0x00007610ffc37816 */ /* 0x000fe200000000c3 */
[----:B------:R-:W4:Y:S01]  /*e840*/  LDL R18, [R1+0x420] ;  /* 0x0004200001127983 */ /* 0x000f220000100800 */
[----:B------:R-:W-:Y:S02]  /*e850*/  PRMT R227, RZ, 0x7610, R227 ;  /* 0x00007610ffe37816 */ /* 0x000fe400000000e3 */
[----:B------:R-:W-:Y:S01]  /*e860*/  PRMT R229, RZ, 0x7610, R229 ;  /* 0x00007610ffe57816 */ /* 0x000fe200000000e5 */
[----:B------:R-:W4:Y:S01]  /*e870*/  LDL R22, [R1+0x400] ;  /* 0x0004000001167983 */ /* 0x000f220000100800 */
[----:B---3--:R-:W-:Y:S02]  /*e880*/  @P0 IMAD.MOV.U32 R8, RZ, RZ, R11 ;  /* 0x000000ffff080224 */ /* 0x008fe400078e000b */
[----:B------:R-:W-:Y:S01]  /*e890*/  @P0 IMAD.MOV.U32 R9, RZ, RZ, R12 ;  /* 0x000000ffff090224 */ /* 0x000fe200078e000c */
[----:B------:R-:W3:Y:S04]  /*e8a0*/  LDL R11, [R1+0x5dc] ;  /* 0x0005dc00010b7983 */ /* 0x000ee80000100800 */
[----:B------:R-:W3:Y:S04]  /*e8b0*/  LDL R12, [R1+0x5d8] ;  /* 0x0005d800010c7983 */ /* 0x000ee80000100800 */
[----:B------:R2:W3:Y:S01]  /*e8c0*/  @P0 LDG.E.U16 R162, desc[UR6][R8.64] ;  /* 0x0000000608a20981 */ /* 0x0004e2000c1e1500 */
[----:B------:R-:W-:-:S02]  /*e8d0*/  PRMT R5, RZ, 0x7610, R5 ;  /* 0x00007610ff057816 */ /* 0x000fc40000000005 */
[----:B------:R-:W-:Y:S01]  /*e8e0*/  PRMT R220, RZ, 0x7610, R220 ;  /* 0x00007610ffdc7816 */ /* 0x000fe200000000dc */
[----:B------:R-:W3:Y:S01]  /*e8f0*/  LDL R153, [R1+0x3d0] ;  /* 0x0003d00001997983 */ /* 0x000ee20000100800 */
[----:B------:R-:W-:Y:S02]  /*e900*/  PRMT R165, RZ, 0x7610, R165 ;  /* 0x00007610ffa57816 */ /* 0x000fe400000000a5 */
[----:B------:R-:W-:Y:S01]  /*e910*/  PRMT R181, RZ, 0x7610, R181 ;  /* 0x00007610ffb57816 */ /* 0x000fe200000000b5 */
[----:B------:R-:W3:Y:S01]  /*e920*/  LDL R152, [R1+0x3d4] ;  /* 0x0003d40001987983 */ /* 0x000ee20000100800 */
[----:B--2---:R-:W-:-:S03]  /*e930*/  @P1 IMAD.MOV.U32 R9, RZ, RZ, R10 ;  /* 0x000000ffff091224 */ /* 0x004fc600078e000a */
[----:B------:R-:W2:Y:S01]  /*e940*/  LDL R10, [R1+0x5d0] ;  /* 0x0005d000010a7983 */ /* 0x000ea20000100800 */
[----:B----4-:R-:W-:-:S03]  /*e950*/  @P1 IMAD.MOV.U32 R8, RZ, RZ, R0 ;  /* 0x000000ffff081224 */ /* 0x010fc600078e0000 */
[----:B------:R-:W4:Y:S04]  /*e960*/  LDL R0, [R1+0x5d4] ;  /* 0x0005d40001007983 */ /* 0x000f280000100800 */
[----:B------:R1:W4:Y:S02]  /*e970*/  @P1 LDG.E.U16 R178, desc[UR6][R8.64] ;  /* 0x0000000608b21981 */ /* 0x000324000c1e1500 */
[----:B-1----:R-:W-:Y:S02]  /*e980*/  @P2 IMAD.MOV.U32 R8, RZ, RZ, R3 ;  /* 0x000000ffff082224 */ /* 0x002fe400078e0003 */
[----:B------:R-:W4:Y:S01]  /*e990*/  LDL R3, [R1+0x5cc] ;  /* 0x0005cc0001037983 */ /* 0x000f220000100800 */
[----:B------:R-:W-:Y:S01]  /*e9a0*/  ISETP.GT.AND P3, PT, R16, 0x43, PT ;  /* 0x000000431000780c */ /* 0x000fe20003f64270 */
[----:B------:R-:W-:-:S02]  /*e9b0*/  @P2 IMAD.MOV.U32 R9, RZ, RZ, R15 ;  /* 0x000000ffff092224 */ /* 0x000fc400078e000f */
[----:B------:R-:W4:Y:S01]  /*e9c0*/  LDL R15, [R1+0x5c8] ;  /* 0x0005c800010f7983 */ /* 0x000f220000100800 */
[----:B------:R-:W-:-:S03]  /*e9d0*/  ISETP.GT.AND P0, PT, R16, 0x44, PT ;  /* 0x000000441000780c */ /* 0x000fc60003f04270 */
[----:B------:R1:W4:Y:S01]  /*e9e0*/  @P2 LDG.E.U16 R194, desc[UR6][R8.64] ;  /* 0x0000000608c22981 */ /* 0x000322000c1e1500 */
[----:B------:R-:W-:-:S05]  /*e9f0*/  ISETP.GT.AND P1, PT, R16, 0x45, PT ;  /* 0x000000451000780c */ /* 0x000fca0003f24270 */
[----:B-1----:R-:W-:Y:S02]  /*ea00*/  @P3 IMAD.MOV.U32 R8, RZ, RZ, R13 ;  /* 0x000000ffff083224 */ /* 0x002fe400078e000d */
[----:B------:R-:W-:Y:S01]  /*ea10*/  @P3 IMAD.MOV.U32 R9, RZ, RZ, R14 ;  /* 0x000000ffff093224 */ /* 0x000fe200078e000e */
[----:B------:R-:W4:Y:S04]  /*ea20*/  LDL R13, [R1+0x5c4] ;  /* 0x0005c400010d7983 */ /* 0x000f280000100800 */
[----:B------:R-:W4:Y:S04]  /*ea30*/  LDL R14, [R1+0x5c0] ;  /* 0x0005c000010e7983 */ /* 0x000f280000100800 */
[----:B------:R3:W4:Y:S01]  /*ea40*/  @P3 LDG.E.U16 R195, desc[UR6][R8.64] ;  /* 0x0000000608c33981 */ /* 0x000722000c1e1500 */
[----:B------:R-:W-:Y:S01]  /*ea50*/  ISETP.GT.AND P2, PT, R16, 0x46, PT ;  /* 0x000000461000780c */ /* 0x000fe20003f44270 */
[----:B---3--:R-:W-:-:S02]  /*ea60*/  @P0 IMAD.MOV.U32 R8, RZ, RZ, R11 ;  /* 0x000000ffff080224 */ /* 0x008fc400078e000b */
[----:B------:R-:W-:Y:S01]  /*ea70*/  @P0 IMAD.MOV.U32 R9, RZ, RZ, R12 ;  /* 0x000000ffff090224 */ /* 0x000fe200078e000c */
[----:B------:R-:W3:Y:S04]  /*ea80*/  LDL R11, [R1+0x5bc] ;  /* 0x0005bc00010b7983 */ /* 0x000ee80000100800 */
[----:B------:R-:W3:Y:S04]  /*ea90*/  LDL R12, [R1+0x5b8] ;  /* 0x0005b800010c7983 */ /* 0x000ee80000100800 */
[----:B------:R2:W3:Y:S02]  /*eaa0*/  @P0 LDG.E.U16 R227, desc[UR6][R8.64] ;  /* 0x0000000608e30981 */ /* 0x0004e4000c1e1500 */
[----:B--2---:R-:W-:-:S02]  /*eab0*/  @P1 IMAD.MOV.U32 R9, RZ, RZ, R10 ;  /* 0x000000ffff091224 */ /* 0x004fc400078e000a */
        /* <DEDUP_REMOVED lines=13> */
[----:B------:R-:W4:Y:S01]  /*eb90*/  LDL R13, [R1+0x5a4] ;  /* 0x0005a400010d7983 */ /* 0x000f220000100800 */
[----:B------:R-:W-:-:S03]  /*eba0*/  @P3 IMAD.MOV.U32 R9, RZ, RZ, R14 ;  /* 0x000000ffff093224 */ /* 0x000fc600078e000e */
[----:B------:R-:W4:Y:S04]  /*ebb0*/  LDL R14, [R1+0x5a0] ;  /* 0x0005a000010e7983 */ /* 0x000f280000100800 */
[----:B------:R3:W4:Y:S01]  /*ebc0*/  @P3 LDG.E.U16 R220, desc[UR6][R8.64] ;  /* 0x0000000608dc3981 */ /* 0x000722000c1e1500 */
[----:B------:R-:W-:Y:S01]  /*ebd0*/  ISETP.GT.AND P2, PT, R16, 0x4a, PT ;  /* 0x0000004a1000780c */ /* 0x000fe20003f44270 */
[----:B---3--:R-:W-:Y:S02]  /*ebe0*/  @P0 IMAD.MOV.U32 R8, RZ, RZ, R11 ;  /* 0x000000ffff080224 */ /* 0x008fe400078e000b */
[----:B------:R-:W3:Y:S01]  /*ebf0*/  LDL R11, [R1+0x59c] ;  /* 0x00059c00010b7983 */ /* 0x000ee20000100800 */
[----:B------:R-:W-:-:S03]  /*ec00*/  @P0 IMAD.MOV.U32 R9, RZ, RZ, R12 ;  /* 0x000000ffff090224 */ /* 0x000fc600078e000c */
[----:B------:R-:W3:Y:S04]  /*ec10*/  LDL R12, [R1+0x598] ;  /* 0x00059800010c7983 */ /* 0x000ee80000100800 */
[----:B------:R2:W3:Y:S02]  /*ec20*/  @P0 LDG.E.U16 R165, desc[UR6][R8.64] ;  /* 0x0000000608a50981 */ /* 0x0004e4000c1e1500 */
[----:B--2---:R-:W-:Y:S02]  /*ec30*/  @P1 IMAD.MOV.U32 R9, RZ, RZ, R10 ;  /* 0x000000ffff091224 */ /* 0x004fe400078e000a */
        /* <DEDUP_REMOVED lines=9> */
[----:B------:R-:W-:Y:S02]  /*ecd0*/  PRMT R210, RZ, 0x7610, R210 ;  /* 0x00007610ffd27816 */ /* 0x000fe400000000d2 */
[C---:B------:R-:W-:Y:S02]  /*ece0*/  ISETP.GT.AND P0, PT, R16.reuse, 0x4c, PT ;  /* 0x0000004c1000780c */ /* 0x040fe40003f04270 */
[----:B------:R-:W-:Y:S02]  /*ecf0*/  PRMT R214, RZ, 0x7610, R214 ;  /* 0x00007610ffd67816 */ /* 0x000fe400000000d6 */
[----:B------:R1:W4:Y:S01]  /*ed00*/  @P2 LDG.E.U16 R210, desc[UR6][R8.64] ;  /* 0x0000000608d22981 */ /* 0x000322000c1e1500 */
[----:B------:R-:W-:Y:S02]  /*ed10*/  ISETP.GT.AND P1, PT, R16, 0x4d, PT ;  /* 0x0000004d1000780c */ /* 0x000fe40003f24270 */
[----:B-1----:R-:W-:-:S02]  /*ed20*/  @P3 IMAD.MOV.U32 R8, RZ, RZ, R13 ;  /* 0x000000ffff083224 */ /* 0x002fc400078e000d */
[----:B------:R-:W-:Y:S01]  /*ed30*/  @P3 IMAD.MOV.U32 R9, RZ, RZ, R14 ;  /* 0x000000ffff093224 */ /* 0x000fe200078e000e */
[----:B------:R-:W4:Y:S04]  /*ed40*/  LDL R13, [R1+0x584] ;  /* 0x00058400010d7983 */ /* 0x000f280000100800 */
[----:B------:R-:W4:Y:S04]  /*ed50*/  LDL R14, [R1+0x580] ;  /* 0x00058000010e7983 */ /* 0x000f280000100800 */
[----:B------:R3:W4:Y:S01]  /*ed60*/  @P3 LDG.E.U16 R214, desc[UR6][R8.64] ;  /* 0x0000000608d63981 */ /* 0x000722000c1e1500 */
[----:B------:R-:W-:-:S02]  /*ed70*/  PRMT R7, RZ, 0x7610, R7 ;  /* 0x00007610ff077816 */ /* 0x000fc40000000007 */
[----:B------:R-:W-:Y:S01]  /*ed80*/  ISETP.GT.AND P2, PT, R16, 0x4e, PT ;  /* 0x0000004e1000780c */ /* 0x000fe20003f44270 */
[----:B---3--:R-:W-:Y:S02]  /*ed90*/  @P0 IMAD.MOV.U32 R8, RZ, RZ, R11 ;  /* 0x000000ffff080224 */ /* 0x008fe400078e000b */
[----:B------:R-:W-:Y:S01]  /*eda0*/  @P0 IMAD.MOV.U32 R9, RZ, RZ, R12 ;  /* 0x000000ffff090224 */ /* 0x000fe200078e000c */
[----:B------:R-:W3:Y:S04]  /*edb0*/  LDL R11, [R1+0x57c] ;  /* 0x00057c00010b7983 */ /* 0x000ee80000100800 */
[----:B------:R-:W3:Y:S01]  /*edc0*/  LDL R12, [R1+0x578] ;  /* 0x00057800010c7983 */ /* 0x000ee20000100800 */
[----:B------:R-:W-:-:S03]  /*edd0*/  PRMT R2, RZ, 0x7610, R2 ;  /* 0x00007610ff027816 */ /* 0x000fc60000000002 */
        /* <DEDUP_REMOVED lines=17> */
[----:B------:R-:W4:Y:S01]  /*eef0*/  LDL R13, [R1+0x564] ;  /* 0x00056400010d7983 */ /* 0x000f220000100800 */
[----:B------:R-:W-:-:S03]  /*ef00*/  @P3 IMAD.MOV.U32 R9, RZ, RZ, R14 ;  /* 0x000000ffff093224 */ /* 0x000fc600078e000e */
[----:B------:R-:W4:Y:S04]  /*ef10*/  LDL R14, [R1+0x560] ;  /* 0x00056000010e7983 */ /* 0x000f280000100800 */
[----:B------:R3:W4:Y:S01]  /*ef20*/  @P3 LDG.E.U16 R249, desc[UR6][R8.64] ;  /* 0x0000000608f93981 */ /* 0x000722000c1e1500 */
[----:B------:R-:W-:Y:S02]  /*ef30*/  PRMT R164, RZ, 0x7610, R164 ;  /* 0x00007610ffa47816 */ /* 0x000fe400000000a4 */
[----:B------:R-:W-:Y:S01]  /*ef40*/  ISETP.GT.AND P0, PT, R16, 0x52, PT ;  /* 0x000000521000780c */ /* 0x000fe20003f04270 */
[----:B---3--:R-:W-:Y:S02]  /*ef50*/  @P4 IMAD.MOV.U32 R8, RZ, RZ, R11 ;  /* 0x000000ffff084224 */ /* 0x008fe400078e000b */
[----:B------:R-:W3:Y:S01]  /*ef60*/  LDL R11, [R1+0x55c] ;  /* 0x00055c00010b7983 */ /* 0x000ee20000100800 */
[----:B------:R-:W-:-:S03]  /*ef70*/  @P4 IMAD.MOV.U32 R9, RZ, RZ, R12 ;  /* 0x000000ffff094224 */ /* 0x000fc600078e000c */
        /* <DEDUP_REMOVED lines=13> */
[----:B------:R-:W-:Y:S02]  /*f050*/  ISETP.GT.AND P3, PT, R16, 0x54, PT ;  /* 0x000000541000780c */ /* 0x000fe40003f64270 */
[----:B------:R-:W-:Y:S02]  /*f060*/  PRMT R209, RZ, 0x7610, R209 ;  /* 0x00007610ffd17816 */ /* 0x000fe400000000d1 */
[----:B------:R-:W-:-:S04]  /*f070*/  PRMT R241, RZ, 0x7610, R241 ;  /* 0x00007610fff17816 */ /* 0x000fc800000000f1 */
[----:B------:R1:W4:Y:S01]  /*f080*/  @P0 LDG.E.U16 R209, desc[UR6][R8.64] ;  /* 0x0000000608d10981 */ /* 0x000322000c1e1500 */
[----:B------:R-:W-:Y:S01]  /*f090*/  ISETP.GT.AND P1, PT, R16, 0x55, PT ;  /* 0x000000551000780c */ /* 0x000fe20003f24270 */
[----:B-1----:R-:W-:Y:S02]  /*f0a0*/  @P2 IMAD.MOV.U32 R8, RZ, RZ, R13 ;  /* 0x000000ffff082224 */ /* 0x002fe400078e000d */
[----:B------:R-:W4:Y:S01]  /*f0b0*/  LDL R13, [R1+0x544] ;  /* 0x00054400010d7983 */ /* 0x000f220000100800 */
[----:B------:R-:W-:-:S03]  /*f0c0*/  @P2 IMAD.MOV.U32 R9, RZ, RZ, R14 ;  /* 0x000000ffff092224 */ /* 0x000fc600078e000e */
[----:B------:R-:W4:Y:S04]  /*f0d0*/  LDL R14, [R1+0x540] ;  /* 0x00054000010e7983 */ /* 0x000f280000100800 */
[----:B------:R3:W4:Y:S01]  /*f0e0*/  @P2 LDG.E.U16 R241, desc[UR6][R8.64] ;  /* 0x0000000608f12981 */ /* 0x000722000c1e1500 */
[----:B------:R-:W-:Y:S02]  /*f0f0*/  ISETP.GT.AND P4, PT, R16, 0x56, PT ;  /* 0x000000561000780c */ /* 0x000fe40003f84270 */
[----:B------:R-:W-:Y:S01]  /*f100*/  PRMT R246, RZ, 0x7610, R246 ;  /* 0x00007610fff67816 */ /* 0x000fe200000000f6 */
        /* <DEDUP_REMOVED lines=17> */
[----:B------:R-:W-:Y:S02]  /*f220*/  ISETP.GT.AND P1, PT, R16, 0x58, PT ;  /* 0x000000581000780c */ /* 0x000fe40003f24270 */
[----:B------:R-:W-:Y:S02]  /*f230*/  PRMT R240, RZ, 0x7610, R240 ;  /* 0x00007610fff07816 */ /* 0x000fe400000000f0 */
[----:B------:R1:W4:Y:S01]  /*f240*/  @P4 LDG.E.U16 R243, desc[UR6][R8.64] ;  /* 0x0000000608f34981 */ /* 0x000322000c1e1500 */
[----:B------:R-:W-:Y:S02]  /*f250*/  PRMT R167, RZ, 0x7610, R167 ;  /* 0x00007610ffa77816 */ /* 0x000fe400000000a7 */
[----:B-1----:R-:W-:-:S02]  /*f260*/  @P0 IMAD.MOV.U32 R8, RZ, RZ, R13 ;  /* 0x000000ffff080224 */ /* 0x002fc400078e000d */
        /* <DEDUP_REMOVED lines=9> */
[----:B------:R2:W3:Y:S01]  /*f300*/  @P1 LDG.E.U16 R167, desc[UR6][R8.64] ;  /* 0x0000000608a71981 */ /* 0x0004e2000c1e1500 */
[----:B------:R-:W-:Y:S02]  /*f310*/  ISETP.GT.AND P1, PT, R16, 0x5a, PT ;  /* 0x0000005a1000780c */ /* 0x000fe40003f24270 */
[----:B------:R-:W-:Y:S01]  /*f320*/  PRMT R183, RZ, 0x7610, R183 ;  /* 0x00007610ffb77816 */ /* 0x000fe200000000b7 */
[----:B--2---:R-:W-:Y:S02]  /*f330*/  @P0 IMAD.MOV.U32 R9, RZ, RZ, R10 ;  /* 0x000000ffff090224 */ /* 0x004fe400078e000a */
[----:B------:R-:W2:Y:S01]  /*f340*/  LDL R10, [R1+0x510] ;  /* 0x00051000010a7983 */ /* 0x000ea20000100800 */
[----:B----4-:R-:W-:-:S03]  /*f350*/  @P0 IMAD.MOV.U32 R8, RZ, RZ, R0 ;  /* 0x000000ffff080224 */ /* 0x010fc600078e0000 */
[----:B------:R-:W4:Y:S04]  /*f360*/  LDL R0, [R1+0x514] ;  /* 0x0005140001007983 */ /* 0x000f280000100800 */
[----:B------:R1:W4:Y:S02]  /*f370*/  @P0 LDG.E.U16 R183, desc[UR6][R8.64] ;  /* 0x0000000608b70981 */ /* 0x000324000c1e1500 */
[----:B-1----:R-:W-:Y:S02]  /*f380*/  @P1 IMAD.MOV.U32 R8, RZ, RZ, R3 ;  /* 0x000000ffff081224 */ /* 0x002fe400078e0003 */
[----:B------:R-:W4:Y:S01]  /*f390*/  LDL R3, [R1+0x50c] ;  /* 0x00050c0001037983 */ /* 0x000f220000100800 */
[----:B------:R-:W-:Y:S01]  /*f3a0*/  PRMT R208, RZ, 0x7610, R208 ;  /* 0x00007610ffd07816 */ /* 0x000fe200000000d0 */
[----:B------:R-:W-:Y:S01]  /*f3b0*/  @P1 IMAD.MOV.U32 R9, RZ, RZ, R15 ;  /* 0x000000ffff091224 */ /* 0x000fe200078e000f */
[C---:B------:R-:W-:Y:S01]  /*f3c0*/  ISETP.GT.AND P0, PT, R16.reuse, 0x5b, PT ;  /* 0x0000005b1000780c */ /* 0x040fe20003f04270 */
[----:B------:R-:W4:Y:S04]  /*f3d0*/  LDL R15, [R1+0x508] ;  /* 0x00050800010f7983 */ /* 0x000f280000100800 */
[----:B------:R1:W4:Y:S01]  /*f3e0*/  @P1 LDG.E.U16 R208, desc[UR6][R8.64] ;  /* 0x0000000608d01981 */ /* 0x000322000c1e1500 */
[----:B------:R-:W-:-:S02]  /*f3f0*/  ISETP.GT.AND P1, PT, R16, 0x5c, PT ;  /* 0x0000005c1000780c */ /* 0x000fc40003f24270 */
[----:B------:R-:W-:Y:S02]  /*f400*/  PRMT R233, RZ, 0x7610, R233 ;  /* 0x00007610ffe97816 */ /* 0x000fe400000000e9 */
[----:B------:R-:W-:-:S03]  /*f410*/  PRMT R238, RZ, 0x7610, R238 ;  /* 0x00007610ffee7816 */ /* 0x000fc600000000ee */
        /* <DEDUP_REMOVED lines=111> */
[----:B------:R-:W-:Y:S02]  /*fb10*/  PRMT R206, RZ, 0x7610, R206 ;  /* 0x00007610ffce7816 */ /* 0x000fe400000000ce */
[----:B------:R-:W-:Y:S01]  /*fb20*/  ISETP.GT.AND P1, PT, R16, 0x6b, PT ;  /* 0x0000006b1000780c */ /* 0x000fe20003f24270 */
[----:B-1----:R-:W-:-:S02]  /*fb30*/  @P2 IMAD.MOV.U32 R8, RZ, RZ, R13 ;  /* 0x000000ffff082224 */ /* 0x002fc400078e000d */
[----:B------:R-:W4:Y:S01]  /*fb40*/  LDL R13, [R1+0x494] ;  /* 0x00049400010d7983 */ /* 0x000f220000100800 */
[----:B------:R-:W-:-:S03]  /*fb50*/  @P2 IMAD.MOV.U32 R9, RZ, RZ, R14 ;  /* 0x000000ffff092224 */ /* 0x000fc600078e000e */
[----:B------:R-:W4:Y:S04]  /*fb60*/  LDL R14, [R1+0x490] ;  /* 0x00049000010e7983 */ /* 0x000f280000100800 */
[----:B------:R3:W4:Y:S02]  /*fb70*/  @P2 LDG.E.U16 R171, desc[UR6][R8.64] ;  /* 0x0000000608ab2981 */ /* 0x000724000c1e1500 */
        /* <DEDUP_REMOVED lines=28> */
[----:B---3--:R-:W-:Y:S01]  /*fd40*/  @P0 IMAD.MOV.U32 R8, RZ, RZ, R11 ;  /* 0x000000ffff080224 */ /* 0x008fe200078e000b */
[----:B------:R-:W-:Y:S01]  /*fd50*/  PRMT R215, RZ, 0x7610, R215 ;  /* 0x00007610ffd77816 */ /* 0x000fe200000000d7 */
[----:B------:R-:W3:Y:S01]  /*fd60*/  LDL R11, [R1+0x458] ;  /* 0x00045800010b7983 */ /* 0x000ee20000100800 */
[----:B------:R-:W-:-:S03]  /*fd70*/  @P0 IMAD.MOV.U32 R9, RZ, RZ, R12 ;  /* 0x000000ffff090224 */ /* 0x000fc600078e000c */
[----:B------:R-:W3:Y:S04]  /*fd80*/  LDL R12, [R1+0x464] ;  /* 0x00046400010c7983 */ /* 0x000ee80000100800 */
[----:B------:R2:W3:Y:S01]  /*fd90*/  @P0 LDG.E.U16 R216, desc[UR6][R8.64] ;  /* 0x0000000608d80981 */ /* 0x0004e2000c1e1500 */
[----:B------:R-:W-:Y:S01]  /*fda0*/  ISETP.GT.AND P0, PT, R16, 0x71, PT ;  /* 0x000000711000780c */ /* 0x000fe20003f04270 */
[----:B--2---:R-:W-:Y:S02]  /*fdb0*/  @P1 IMAD.MOV.U32 R9, RZ, RZ, R10 ;  /* 0x000000ffff091224 */ /* 0x004fe400078e000a */
[----:B------:R-:W2:Y:S01]  /*fdc0*/  LDL R10, [R1+0x45c] ;  /* 0x00045c00010a7983 */ /* 0x000ea20000100800 */
[----:B----4-:R-:W-:-:S03]  /*fdd0*/  @P1 IMAD.MOV.U32 R8, RZ, RZ, R0 ;  /* 0x000000ffff081224 */ /* 0x010fc600078e0000 */
[----:B------:R-:W4:Y:S04]  /*fde0*/  LDL R0, [R1+0x454] ;  /* 0x0004540001007983 */ /* 0x000f280000100800 */
[----:B------:R1:W4:Y:S02]  /*fdf0*/  @P1 LDG.E.U16 R215, desc[UR6][R8.64] ;  /* 0x0000000608d71981 */ /* 0x000324000c1e1500 */
[----:B-1----:R-:W-:Y:S02]  /*fe00*/  @P0 IMAD.MOV.U32 R8, RZ, RZ, R3 ;  /* 0x000000ffff080224 */ /* 0x002fe400078e0003 */
[----:B------:R-:W2:Y:S01]  /*fe10*/  LDL R3, [R1+0x450] ;  /* 0x0004500001037983 */ /* 0x000ea20000100800 */
        /* <DEDUP_REMOVED lines=14> */
[----:B-1----:R-:W-:Y:S02]  /*ff00*/  @P0 IMAD.MOV.U32 R9, RZ, RZ, R13 ;  /* 0x000000ffff090224 */ /* 0x002fe400078e000d */
[----:B------:R-:W4:Y:S01]  /*ff10*/  LDL R13, [R1+0x440] ;  /* 0x00044000010d7983 */ /* 0x000f220000100800 */
[----:B---3--:R-:W-:-:S03]  /*ff20*/  @P0 IMAD.MOV.U32 R8, RZ, RZ, R12 ;  /* 0x000000ffff080224 */ /* 0x008fc600078e000c */
[----:B------:R-:W3:Y:S04]  /*ff30*/  LDL R12, [R1+0x444] ;  /* 0x00044400010c7983 */ /* 0x000ee80000100800 */
[----:B------:R1:W3:Y:S01]  /*ff40*/  @P0 LDG.E.U16 R213, desc[UR6][R8.64] ;  /* 0x0000000608d50981 */ /* 0x0002e2000c1e1500 */
[----:B------:R-:W-:Y:S01]  /*ff50*/  ISETP.GT.AND P0, PT, R16, 0x75, PT ;  /* 0x000000751000780c */ /* 0x000fe20003f04270 */
[----:B-1----:R-:W-:-:S12]  /*ff60*/  @P1 IMAD.MOV.U32 R9, RZ, RZ, R11 ;  /* 0x000000ffff091224 */ /* 0x002fd800078e000b */
[----:B--2---:R-:W-:Y:S02]  /*ff70*/  @P0 IMAD.MOV.U32 R11, RZ, RZ, R3 ;  /* 0x000000ffff0b0224 */ /* 0x004fe400078e0003 */
[----:B------:R-:W2:Y:S01]  /*ff80*/  LDL R3, [R1+0x430] ;  /* 0x0004300001037983 */ /* 0x000ea20000100800 */
[----:B------:R-:W-:Y:S02]  /*ff90*/  @P1 IMAD.MOV.U32 R8, RZ, RZ, R10 ;  /* 0x000000ffff081224 */ /* 0x000fe400078e000a */
[----:B----4-:R-:W-:Y:S02]  /*ffa0*/  @P0 IMAD.MOV.U32 R10, RZ, RZ, R0 ;  /* 0x000000ffff0a0224 */ /* 0x010fe400078e0000 */
[----:B------:R-:W4:Y:S01]  /*ffb0*/  LDL R0, [R1+0x434] ;  /* 0x0004340001007983 */ /* 0x000f220000100800 */
[----:B------:R-:W-:-:S06]  /*ffc0*/  PRMT R212, RZ, 0x7610, R212 ;  /* 0x00007610ffd47816 */ /* 0x000fcc00000000d4 */
[----:B------:R1:W4:Y:S01]  /*ffd0*/  @P1 LDG.E.U16 R212, desc[UR6][R8.64] ;  /* 0x0000000608d41981 */ /* 0x000322000c1e1500 */
[----:B------:R-:W-:Y:S02]  /*ffe0*/  ISETP.GT.AND P1, PT, R16, 0x76, PT ;  /* 0x000000761000780c */ /* 0x000fe40003f24270 */
[----:B-1----:R-:W-:Y:S02]  /*fff0*/  PRMT R8, RZ, 0x7610, R8 ;  /* 0x00007610ff087816 */ /* 0x002fe40000000008 */
[----:B------:R-:W-:-:S04]  /*10000*/  PRMT R9, RZ, 0x7610, R9 ;  /* 0x00007610ff097816 */ /* 0x000fc80000000009 */
[----:B------:R1:W4:Y:S01]  /*10010*/  @P0 LDG.E.U16 R8, desc[UR6][R10.64] ;  /* 0x000000060a080981 */ /* 0x000322000c1e1500 */
[----:B------:R-:W-:-:S04]  /*10020*/  ISETP.GT.AND P0, PT, R16, 0x77, PT ;  /* 0x000000771000780c */ /* 0x000fc80003f04270 */
[----:B-1----:R-:W-:Y:S02]  /*10030*/  @P1 IMAD.MOV.U32 R10, RZ, RZ, R14 ;  /* 0x000000ffff0a1224 */ /* 0x002fe400078e000e */
[----:B------:R-:W-:Y:S01]  /*10040*/  @P1 IMAD.MOV.U32 R11, RZ, RZ, R15 ;  /* 0x000000ffff0b1224 */ /* 0x000fe200078e000f */
[----:B------:R-:W4:Y:S04]  /*10050*/  LDL R14, [R1+0x41c] ;  /* 0x00041c00010e7983 */ /* 0x000f280000100800 */
[----:B------:R1:W4:Y:S01]  /*10060*/  @P1 LDG.E.U16 R9, desc[UR6][R10.64] ;  /* 0x000000060a091981 */ /* 0x000322000c1e1500 */
[----:B------:R-:W-:-:S03]  /*10070*/  ISETP.GT.AND P1, PT, R16, 0x79, PT ;  /* 0x000000791000780c */ /* 0x000fc60003f24270 */
[----:B------:R-:W4:Y:S01]  /*10080*/  LDL R15, [R1+0x418] ;  /* 0x00041800010f7983 */ /* 0x000f220000100800 */
[----:B-1----:R-:W-:-:S06]  /*10090*/  PRMT R10, RZ, 0x7610, R10 ;  /* 0x00007610ff0a7816 */ /* 0x002fcc000000000a */
[----:B---3--:R2:W3:Y:S03]  /*100a0*/  @P0 LDG.E.U16 R10, desc[UR6][R12.64] ;  /* 0x000000060c0a0981 */ /* 0x0084e6000c1e1500 */
[----:B--2---:R-:W-:Y:S02]  /*100b0*/  @P1 IMAD.MOV.U32 R13, RZ, RZ, R3 ;  /* 0x000000ffff0d1224 */ /* 0x004fe400078e0003 */
[----:B------:R-:W2:Y:S01]  /*100c0*/  LDL R3, [R1+0x410] ;  /* 0x0004100001037983 */ /* 0x000ea20000100800 */
[----:B----4-:R-:W-:-:S03]  /*100d0*/  @P1 IMAD.MOV.U32 R12, RZ, RZ, R0 ;  /* 0x000000ffff0c1224 */ /* 0x010fc600078e0000 */
[----:B------:R-:W4:Y:S01]  /*100e0*/  LDL R0, [R1+0x414] ;  /* 0x0004140001007983 */ /* 0x000f220000100800 */
[----:B------:R-:W-:Y:S02]  /*100f0*/  PRMT R187, RZ, 0x7610, R187 ;  /* 0x00007610ffbb7816 */ /* 0x000fe400000000bb */
[----:B------:R-:W-:-:S04]  /*10100*/  ISETP.GT.AND P0, PT, R16, 0x7a, PT ;  /* 0x0000007a1000780c */ /* 0x000fc80003f04270 */
[----:B------:R1:W3:Y:S01]  /*10110*/  @P1 LDG.E.U16 R187, desc[UR6][R12.64] ;  /* 0x000000060cbb1981 */ /* 0x0002e2000c1e1500 */
[----:B------:R-:W-:Y:S02]  /*10120*/  ISETP.GT.AND P1, PT, R16, 0x7b, PT ;  /* 0x0000007b1000780c */ /* 0x000fe40003f24270 */
[----:B------:R-:W-:Y:S02]  /*10130*/  PRMT R204, RZ, 0x7610, R204 ;  /* 0x00007610ffcc7816 */ /* 0x000fe400000000cc */
[----:B------:R-:W-:-:S04]  /*10140*/  PRMT R11, RZ, 0x7610, R11 ;  /* 0x00007610ff0b7816 */ /* 0x000fc8000000000b */
[----:B-1----:R-:W-:Y:S02]  /*10150*/  @P0 IMAD.MOV.U32 R12, RZ, RZ, R19 ;  /* 0x000000ffff0c0224 */ /* 0x002fe400078e0013 */
[----:B------:R-:W-:Y:S01]  /*10160*/  @P0 IMAD.MOV.U32 R13, RZ, RZ, R20 ;  /* 0x000000ffff0d0224 */ /* 0x000fe200078e0014 */
[----:B------:R-:W3:Y:S04]  /*10170*/  LDL R19, [R1+0x404] ;  /* 0x0004040001137983 */ /* 0x000ee80000100800 */
[----:B------:R1:W3:Y:S01]  /*10180*/  @P0 LDG.E.U16 R204, desc[UR6][R12.64] ;  /* 0x000000060ccc0981 */ /* 0x0002e2000c1e1500 */
[----:B------:R-:W-:-:S03]  /*10190*/  ISETP.GT.AND P0, PT, R16, 0x7c, PT ;  /* 0x0000007c1000780c */ /* 0x000fc60003f04270 */
[----:B------:R-:W3:Y:S01]  /*101a0*/  LDL R20, [R1+0x408] ;  /* 0x0004080001147983 */ /* 0x000ee20000100800 */
[----:B-1----:R-:W-:Y:S02]  /*101b0*/  @P1 IMAD.MOV.U32 R12, RZ, RZ, R17 ;  /* 0x000000ffff0c1224 */ /* 0x002fe400078e0011 */
[----:B------:R-:W-:Y:S01]  /*101c0*/  @P1 IMAD.MOV.U32 R13, RZ, RZ, R18 ;  /* 0x000000ffff0d1224 */ /* 0x000fe200078e0012 */
[----:B------:R-:W3:Y:S04]  /*101d0*/  LDL R17, [R1+0x40c] ;  /* 0x00040c0001117983 */ /* 0x000ee80000100800 */
[----:B------:R1:W3:Y:S01]  /*101e0*/  @P1 LDG.E.U16 R11, desc[UR6][R12.64] ;  /* 0x000000060c0b1981 */ /* 0x0002e2000c1e1500 */
[----:B------:R-:W-:-:S03]  /*101f0*/  ISETP.GT.AND P1, PT, R16, 0x7d, PT ;  /* 0x0000007d1000780c */ /* 0x000fc60003f24270 */
[----:B------:R-:W3:Y:S01]  /*10200*/  LDL R18, [R1+0x808] ;  /* 0x0008080001127983 */ /* 0x000ee20000100800 */
[----:B-1----:R-:W-:-:S06]  /*10210*/  PRMT R12, RZ, 0x7610, R12 ;  /* 0x00007610ff0c7816 */ /* 0x002fcc000000000c */
[----:B------:R2:W3:Y:S03]  /*10220*/  @P0 LDG.E.U16 R12, desc[UR6][R14.64] ;  /* 0x000000060e0c0981 */ /* 0x0004e6000c1e1500 */
[----:B--2---:R-:W-:Y:S02]  /*10230*/  @P1 IMAD.MOV.U32 R15, RZ, RZ, R3 ;  /* 0x000000ffff0f1224 */ /* 0x004fe400078e0003 */
[----:B------:R-:W2:Y:S01]  /*10240*/  LDL R3, [R1+0x80c] ;  /* 0x00080c0001037983 */ /* 0x000ea20000100800 */
[----:B----4-:R-:W-:Y:S02]  /*10250*/  @P1 IMAD.MOV.U32 R14, RZ, RZ, R0 ;  /* 0x000000ffff0e1224 */ /* 0x010fe400078e0000 */
[----:B------:R-:W1:Y:S01]  /*10260*/  S2R R0, SR_TID.X ;  /* 0x0000000000007919 */ /* 0x000e620000002100 */
[----:B------:R-:W-:Y:S02]  /*10270*/  ISETP.GT.AND P2, PT, R16, 0x7e, PT ;  /* 0x0000007e1000780c */ /* 0x000fe40003f44270 */
[----:B------:R-:W-:-:S06]  /*10280*/  PRMT R13, RZ, 0x7610, R13 ;  /* 0x00007610ff0d7816 */ /* 0x000fcc000000000d */
[----:B------:R4:W2:Y:S01]  /*10290*/  @P1 LDG.E.U16 R13, desc[UR6][R14.64] ;  /* 0x000000060e0d1981 */ /* 0x0008a2000c1e1500 */
[----:B------:R-:W-:Y:S02]  /*102a0*/  ISETP.GT.AND P1, PT, R16, 0x7f, PT ;  /* 0x0000007f1000780c */ /* 0x000fe40003f24270 */
[----:B----4-:R-:W-:Y:S02]  /*102b0*/  PRMT R14, RZ, 0x7610, R14 ;  /* 0x00007610ff0e7816 */ /* 0x010fe4000000000e */
[----:B-1----:R-:W-:-:S04]  /*102c0*/  LOP3.LUT R0, R0, 0x7f, RZ, 0xc0, !PT ;  /* 0x0000007f00007812 */ /* 0x002fc800078ec0ff */
[----:B------:R-:W-:Y:S01]  /*102d0*/  ISETP.GE.AND P0, PT, R0, R16, PT ;  /* 0x000000100000720c */ /* 0x000fe20003f06270 */
[----:B---3--:R-:W-:Y:S01]  /*102e0*/  @P2 IMAD.MOV.U32 R16, RZ, RZ, R17 ;  /* 0x000000ffff102224 */ /* 0x008fe200078e0011 */
[----:B------:R-:W3:Y:S01]  /*102f0*/  LDL.LU R0, [R1+0x20] ;  /* 0x0000200001007983 */ /* 0x000ee20000300800 */
[----:B------:R-:W-:-:S03]  /*10300*/  @P2 IMAD.MOV.U32 R17, RZ, RZ, R20 ;  /* 0x000000ffff112224 */ /* 0x000fc600078e0014 */
[----:B------:R-:W4:Y:S04]  /*10310*/  LDL R21, [R1+0x384] ;  /* 0x0003840001157983 */ /* 0x000f280000100800 */
[----:B------:R-:W4:Y:S04]  /*10320*/  LDL R20, [R1+0x388] ;  /* 0x0003880001147983 */ /* 0x000f280000100800 */
[----:B------:R-:W3:Y:S04]  /*10330*/  LDL R155, [R1+0x344] ;  /* 0x00034400019b7983 */ /* 0x000ee80000100800 */
[----:B------:R-:W3:Y:S04]  /*10340*/  LDL R23, [R1+0x348] ;  /* 0x0003480001177983 */ /* 0x000ee80000100800 */
[----:B------:R1:W3:Y:S01]  /*10350*/  @P2 LDG.E.U16 R14, desc[UR6][R16.64] ;  /* 0x00000006100e2981 */ /* 0x0002e2000c1e1500 */
[----:B------:R-:W-:-:S03]  /*10360*/  PRMT R15, RZ, 0x7610, R15 ;  /* 0x00007610ff0f7816 */ /* 0x000fc6000000000f */
[----:B0-----:R-:W3:Y:S04]  /*10370*/  LDL R234, [R1+0x248] ;  /* 0x0002480001ea7983 */ /* 0x001ee80000100800 */
[----:B------:R-:W3:Y:S01]  /*10380*/  LDL R224, [R1+0x204] ;  /* 0x0002040001e07983 */ /* 0x000ee20000100800 */
[----:B-1----:R-:W-:Y:S02]  /*10390*/  @P1 IMAD.MOV.U32 R16, RZ, RZ, R19 ;  /* 0x000000ffff101224 */ /* 0x002fe400078e0013 */
[----:B------:R-:W-:Y:S01]  /*103a0*/  @P1 IMAD.MOV.U32 R17, RZ, RZ, R22 ;  /* 0x000000ffff111224 */ /* 0x000fe200078e0016 */
[----:B------:R-:W3:Y:S01]  /*103b0*/  LDL R217, [R1+0x1c4] ;  /* 0x0001c40001d97983 */ /* 0x000ee20000100800 */
[----:B------:R-:W-:-:S03]  /*103c0*/  @!P0 IMAD.MOV.U32 R19, RZ, RZ, R18 ;  /* 0x000000ffff138224 */ /* 0x000fc600078e0012 */
[----:B------:R-:W3:Y:S04]  /*103d0*/  LDL R22, [R1+0x304] ;  /* 0x0003040001167983 */ /* 0x000ee80000100800 */
[----:B------:R0:W3:Y:S01]  /*103e0*/  @P1 LDG.E.U16 R15, desc[UR6][R16.64] ;  /* 0x00000006100f1981 */ /* 0x0000e2000c1e1500 */
[----:B------:R-:W-:Y:S01]  /*103f0*/  BAR.SYNC.DEFER_BLOCKING 0x0 ;  /* 0x0000000000007b1d */ /* 0x000fe20000010000 */
[----:B--2---:R-:W-:-:S05]  /*10400*/  @!P0 IMAD.MOV.U32 R18, RZ, RZ, R3 ;  /* 0x000000ffff128224 */ /* 0x004fca00078e0003 */
[----:B------:R-:W2:Y:S01]  /*10410*/  LDL R3, [R1+0x308] ;  /* 0x0003080001037983 */ /* 0x000ea20000100800 */
[----:B0-----:R-:W-:Y:S02]  /*10420*/  PRMT R16, RZ, 0x7610, R16 ;  /* 0x00007610ff107816 */ /* 0x001fe40000000010 */
[----:B------:R-:W-:-:S04]  /*10430*/  PRMT R17, RZ, 0x7610, R17 ;  /* 0x00007610ff117816 */ /* 0x000fc80000000011 */
[----:B------:R0:W2:Y:S02]  /*10440*/  @!P0 LDG.E.U16 R16, desc[UR6][R18.64] ;  /* 0x0000000612108981 */ /* 0x0000a4000c1e1500 */
[----:B0-----:R-:W-:Y:S02]  /*10450*/  @!P0 IMAD.MOV.U32 R18, RZ, RZ, R152 ;  /* 0x000000ffff128224 */ /* 0x001fe400078e0098 */
[----:B------:R-:W-:Y:S01]  /*10460*/  @!P0 IMAD.MOV.U32 R19, RZ, RZ, R153 ;  /* 0x000000ffff138224 */ /* 0x000fe200078e0099 */
[----:B------:R-:W2:Y:S04]  /*10470*/  LDL R152, [R1+0x288] ;  /* 0x0002880001987983 */ /* 0x000ea80000100800 */
[----:B------:R0:W2:Y:S04]  /*10480*/  @!P0 LDG.E.U16 R17, desc[UR6][R18.64] ;  /* 0x0000000612118981 */ /* 0x0000a8000c1e1500 */
[----:B------:R-:W2:Y:S01]  /*10490*/  LDL R153, [R1+0x284] ;  /* 0x0002840001997983 */ /* 0x000ea20000100800 */
[----:B0-----:R-:W-:-:S02]  /*104a0*/  PRMT R18, RZ, 0x7610, R18 ;  /* 0x00007610ff127816 */ /* 0x001fc40000000012 */
[----:B------:R-:W-:-:S04]  /*104b0*/  PRMT R19, RZ, 0x7610, R19 ;  /* 0x00007610ff137816 */ /* 0x000fc80000000013 */
[----:B----4-:R3:W4:Y:S02]  /*104c0*/  @!P0 LDG.E.U16 R18, desc[UR6][R20.64] ;  /* 0x0000000614128981 */ /* 0x010724000c1e1500 */
[----:B---3--:R-:W-:Y:S02]  /*104d0*/  @!P0 IMAD.MOV.U32 R20, RZ, RZ, R23 ;  /* 0x000000ffff148224 */ /* 0x008fe400078e0017 */
[----:B------:R-:W-:Y:S02]  /*104e0*/  @!P0 IMAD.MOV.U32 R21, RZ, RZ, R155 ;  /* 0x000000ffff158224 */ /* 0x000fe400078e009b */
[----:B------:R-:W3:Y:S04]  /*104f0*/  LDL R155, [R1+0x208] ;  /* 0x00020800019b7983 */ /* 0x000ee80000100800 */
[----:B------:R0:W4:Y:S02]  /*10500*/  @!P0 LDG.E.U16 R19, desc[UR6][R20.64] ;  /* 0x0000000614138981 */ /* 0x000124000c1e1500 */
[----:B0-----:R-:W-:Y:S01]  /*10510*/  PRMT R20, RZ, 0x7610, R20 ;  /* 0x00007610ff147816 */ /* 0x001fe20000000014 */
[----:B------:R-:W-:-:S02]  /*10520*/  @!P0 IMAD.MOV.U32 R23, RZ, RZ, R22 ;  /* 0x000000ffff178224 */ /* 0x000fc400078e0016 */
[----:B--2---:R-:W-:Y:S01]  /*10530*/  @!P0 IMAD.MOV.U32 R22, RZ, RZ, R3 ;  /* 0x000000ffff168224 */ /* 0x004fe200078e0003 */
[----:B------:R-:W-:Y:S01]  /*10540*/  PRMT R21, RZ, 0x7610, R21 ;  /* 0x00007610ff157816 */ /* 0x000fe20000000015 */
[----:B------:R0:W-:Y:S04]  /*10550*/  STS.U16 [R6+UR4+0x400], R157 ;  /* 0x0004009d06007988 */ /* 0x0001e80008000404 */
[----:B------:R1:W2:Y:S04]  /*10560*/  @!P0 LDG.E.U16 R20, desc[UR6][R22.64] ;  /* 0x0000000616148981 */ /* 0x0002a8000c1e1500 */
[----:B------:R1:W-:Y:S04]  /*10570*/  STS.U16 [R6+UR4+0x800], R156 ;  /* 0x0008009c06007988 */ /* 0x0003e80008000404 */
[----:B0-----:R-:W3:Y:S04]  /*10580*/  LDL R157, [R1+0x188] ;  /* 0x00018800019d7983 */ /* 0x001ee80000100800 */
[----:B------:R-:W4:Y:S04]  /*10590*/  LDL R22, [R1+0x2c4] ;  /* 0x0002c40001167983 */ /* 0x000f280000100800 */
[----:B------:R-:W4:Y:S04]  /*105a0*/  LDL R23, [R1+0x2c8] ;  /* 0x0002c80001177983 */ /* 0x000f280000100800 */
[----:B-1----:R-:W3:Y:S04]  /*105b0*/  LDL R156, [R1+0x184] ;  /* 0x00018400019c7983 */ /* 0x002ee80000100800 */
[----:B------:R-:W2:Y:S01]  /*105c0*/  LDL R3, [R1+0x1c8] ;  /* 0x0001c80001037983 */ /* 0x000ea20000100800 */
[----:B----4-:R-:W-:-:S04]  /*105d0*/  @!P0 LOP3.LUT R23, R23, R22, RZ, 0x3c, !PT ;  /* 0x0000001617178212 */ /* 0x010fc800078e3cff */
[----:B------:R-:W-:-:S04]  /*105e0*/  @!P0 LOP3.LUT R22, R23, R22, RZ, 0x3c, !PT ;  /* 0x0000001617168212 */ /* 0x000fc800078e3cff */
[----:B------:R-:W-:-:S05]  /*105f0*/  @!P0 LOP3.LUT R23, R23, R22, RZ, 0x3c, !PT ;  /* 0x0000001617178212 */ /* 0x000fca00078e3cff */
[----:B------:R0:W4:Y:S02]  /*10600*/  @!P0 LDG.E.U16 R21, desc[UR6][R22.64] ;  /* 0x0000000616158981 */ /* 0x000124000c1e1500 */
[----:B0-----:R-:W-:-:S06]  /*10610*/  PRMT R22, RZ, 0x7610, R22 ;  /* 0x00007610ff167816 */ /* 0x001fcc0000000016 */
[----:B------:R0:W4:Y:S04]  /*10620*/  @!P0 LDG.E.U16 R22, desc[UR6][R152.64] ;  /* 0x0000000698168981 */ /* 0x000128000c1e1500 */
[----:B------:R-:W2:Y:S01]  /*10630*/  LDL R153, [R1+0x244] ;  /* 0x0002440001997983 */ /* 0x000ea20000100800 */
[----:B------:R-:W-:Y:S01]  /*10640*/  PRMT R23, RZ, 0x7610, R23 ;  /* 0x00007610ff177816 */ /* 0x000fe20000000017 */
[----:B0-----:R-:W-:Y:S02]  /*10650*/  @!P0 IMAD.MOV.U32 R152, RZ, RZ, R234 ;  /* 0x000000ffff988224 */ /* 0x001fe400078e00ea */
[----:B------:R0:W-:Y:S01]  /*10660*/  STS.U16 [R6+UR4], R154 ;  /* 0x0000009a06007988 */ /* 0x0001e20008000404 */
[----:B---3--:R-:W-:-:S03]  /*10670*/  @!P0 LOP3.LUT R157, R157, R156, RZ, 0x3c, !PT ;  /* 0x0000009c9d9d8212 */ /* 0x008fc600078e3cff */
[----:B------:R1:W-:Y:S04]  /*10680*/  STS.U16 [R6+UR4+0xc00], R159 ;  /* 0x000c009f06007988 */ /* 0x0003e80008000404 */
[----:B------:R3:W-:Y:S01]  /*10690*/  STS.U16 [R6+UR4+0x1000], R158 ;  /* 0x0010009e06007988 */ /* 0x0007e20008000404 */
[----:B0-----:R-:W-:Y:S02]  /*106a0*/  @!P0 IMAD.MOV.U32 R154, RZ, RZ, R155 ;  /* 0x000000ffff9a8224 */ /* 0x001fe400078e009b */
[----:B------:R-:W-:Y:S01]  /*106b0*/  @!P0 IMAD.MOV.U32 R155, RZ, RZ, R224 ;  /* 0x000000ffff9b8224 */ /* 0x000fe200078e00e0 */
[C---:B------:R-:W-:Y:S01]  /*106c0*/  @!P0 LOP3.LUT R156, R157.reuse, R156, RZ, 0x3c, !PT ;  /* 0x0000009c9d9c8212 */ /* 0x040fe200078e3cff */
[----:B-1----:R-:W4:Y:S03]  /*106d0*/  LDL R159, [R1+0x108] ;  /* 0x00010800019f7983 */ /* 0x002f260000100800 */
[----:B------:R-:W-:Y:S01]  /*106e0*/  @!P0 LOP3.LUT R157, R157, R156, RZ, 0x3c, !PT ;  /* 0x0000009c9d9d8212 */ /* 0x000fe200078e3cff */
[----:B---3--:R-:W4:Y:S04]  /*106f0*/  LDL R158, [R1+0x104] ;  /* 0x00010400019e7983 */ /* 0x008f280000100800 */
[----:B------:R-:W3:Y:S04]  /*10700*/  LDL R234, [R1+0xc4] ;  /* 0x0000c40001ea7983 */ /* 0x000ee80000100800 */
[----:B------:R-:W3:Y:S04]  /*10710*/  LDL R224, [R1+0xc8] ;  /* 0x0000c80001e07983 */ /* 0x000ee80000100800 */
[----:B--2---:R0:W2:Y:S02]  /*10720*/  @!P0 LDG.E.U16 R23, desc[UR6][R152.64] ;  /* 0x0000000698178981 */ /* 0x0040a4000c1e1500 */
[----:B0-----:R-:W-:-:S02]  /*10730*/  PRMT R152, RZ, 0x7610, R152 ;  /* 0x00007610ff987816 */ /* 0x001fc40000000098 */
[----:B------:R-:W-:-:S04]  /*10740*/  PRMT R153, RZ, 0x7610, R153 ;  /* 0x00007610ff997816 */ /* 0x000fc80000000099 */
[----:B------:R0:W2:Y:S02]  /*10750*/  @!P0 LDG.E.U16 R152, desc[UR6][R154.64] ;  /* 0x000000069a988981 */ /* 0x0000a4000c1e1500 */
[----:B0-----:R-:W-:Y:S02]  /*10760*/  @!P0 IMAD.MOV.U32 R154, RZ, RZ, R3 ;  /* 0x000000ffff9a8224 */ /* 0x001fe400078e0003 */
[----:B------:R-:W-:Y:S01]  /*10770*/  @!P0 IMAD.MOV.U32 R155, RZ, RZ, R217 ;  /* 0x000000ffff9b8224 */ /* 0x000fe200078e00d9 */
[----:B------:R-:W3:Y:S04]  /*10780*/  LDL R3, [R1+0x88] ;  /* 0x0000880001037983 */ /* 0x000ee80000100800 */
[----:B------:R0:W2:Y:S04]  /*10790*/  @!P0 LDG.E.U16 R153, desc[UR6][R154.64] ;  /* 0x000000069a998981 */ /* 0x0000a8000c1e1500 */
[----:B------:R-:W2:Y:S01]  /*107a0*/  LDL R217, [R1+0x84] ;  /* 0x0000840001d97983 */ /* 0x000ea20000100800 */
[----:B0-----:R-:W-:-:S06]  /*107b0*/  PRMT R154, RZ, 0x7610, R154 ;  /* 0x00007610ff9a7816 */ /* 0x001fcc000000009a */
[----:B------:R0:W2:Y:S04]  /*107c0*/  @!P0 LDG.E.U16 R154, desc[UR6][R156.64] ;  /* 0x000000069c9a8981 */ /* 0x0000a8000c1e1500 */
[----:B------:R-:W0:Y:S04]  /*107d0*/  LDL R156, [R1+0x144] ;  /* 0x00014400019c7983 */ /* 0x000e280000100800 */
[----:B------:R-:W0:Y:S01]  /*107e0*/  LDL R157, [R1+0x148] ;  /* 0x00014800019d7983 */ /* 0x000e220000100800 */
[----:B------:R-:W-:Y:S02]  /*107f0*/  PRMT R155, RZ, 0x7610, R155 ;  /* 0x00007610ff9b7816 */ /* 0x000fe4000000009b */
[----:B----4-:R-:W-:-:S04]  /*10800*/  @!P0 LOP3.LUT R159, R159, R158, RZ, 0x3c, !PT ;  /* 0x0000009e9f9f8212 */ /* 0x010fc800078e3cff */
[----:B------:R-:W-:-:S04]  /*10810*/  @!P0 LOP3.LUT R158, R159, R158, RZ, 0x3c, !PT ;  /* 0x0000009e9f9e8212 */ /* 0x000fc800078e3cff */
[----:B------:R-:W-:Y:S01]  /*10820*/  @!P0 LOP3.LUT R159, R159, R158, RZ, 0x3c, !PT ;  /* 0x0000009e9f9f8212 */ /* 0x000fe200078e3cff */
[----:B------:R-:W-:Y:S04]  /*10830*/  STS.U16 [R6+UR4+0x1400], R161 ;  /* 0x001400a106007988 */ /* 0x000fe80008000404 */
[----:B------:R-:W-:Y:S04]  /*10840*/  STS.U16 [R6+UR4+0x1800], R160 ;  /* 0x001800a006007988 */ /* 0x000fe80008000404 */
[----:B------:R1:W-:Y:S04]  /*10850*/  STS.U16 [R6+UR4+0x1c00], R163 ;  /* 0x001c00a306007988 */ /* 0x0003e80008000404 */
[----:B-1----:R-:W4:Y:S01]  /*10860*/  LDL R163, [R1+0x804] ;  /* 0x0008040001a37983 */ /* 0x002f220000100800 */
[----:B---3--:R-:W-:-:S03]  /*10870*/  @!P0 IMAD.MOV.U32 R160, RZ, RZ, R3 ;  /* 0x000000ffffa08224 */ /* 0x008fc600078e0003 */
[----:B------:R-:W3:Y:S01]  /*10880*/  LDL R3, [R1+0x3cc] ;  /* 0x0003cc0001037983 */ /* 0x000ee20000100800 */
[----:B0-----:R-:W-:-:S04]  /*10890*/  @!P0 LOP3.LUT R157, R157, R156, RZ, 0x3c, !PT ;  /* 0x0000009c9d9d8212 */ /* 0x001fc800078e3cff */
[----:B------:R-:W-:-:S04]  /*108a0*/  @!P0 LOP3.LUT R156, R157, R156, RZ, 0x3c, !PT ;  /* 0x0000009c9d9c8212 */ /* 0x000fc800078e3cff */
[----:B------:R-:W-:-:S05]  /*108b0*/  @!P0 LOP3.LUT R157, R157, R156, RZ, 0x3c, !PT ;  /* 0x0000009c9d9d8212 */ /* 0x000fca00078e3cff */
[----:B------:R0:W3:Y:S02]  /*108c0*/  @!P0 LDG.E.U16 R155, desc[UR6][R156.64] ;  /* 0x000000069c9b8981 */ /* 0x0000e4000c1e1500 */
[----:B0-----:R-:W-:Y:S02]  /*108d0*/  PRMT R156, RZ, 0x7610, R156 ;  /* 0x00007610ff9c7816 */ /* 0x001fe4000000009c */
[----:B------:R-:W-:-:S04]  /*108e0*/  PRMT R157, RZ, 0x7610, R157 ;  /* 0x00007610ff9d7816 */ /* 0x000fc8000000009d */
[----:B------:R0:W3:Y:S01]  /*108f0*/  @!P0 LDG.E.U16 R156, desc[UR6][R158.64] ;  /* 0x000000069e9c8981 */ /* 0x0000e2000c1e1500 */
[----:B--2---:R-:W-:-:S03]  /*10900*/  @!P0 IMAD.MOV.U32 R161, RZ, RZ, R217 ;  /* 0x000000ffffa18224 */ /* 0x004fc600078e00d9 */
[----:B------:R-:W2:Y:S01]  /*10910*/  LDL R217, [R1+0x380] ;  /* 0x0003800001d97983 */ /* 0x000ea20000100800 */
[----:B0-----:R-:W-:Y:S02]  /*10920*/  @!P0 IMAD.MOV.U32 R158, RZ, RZ, R224 ;  /* 0x000000ffff9e8224 */ /* 0x001fe400078e00e0 */
[----:B------:R-:W-:Y:S01]  /*10930*/  @!P0 IMAD.MOV.U32 R159, RZ, RZ, R234 ;  /* 0x000000ffff9f8224 */ /* 0x000fe200078e00ea */
[----:B------:R-:W3:Y:S04]  /*10940*/  LDL R224, [R1+0x3c8] ;  /* 0x0003c80001e07983 */ /* 0x000ee80000100800 */
[----:B------:R0:W3:Y:S04]  /*10950*/  @!P0 LDG.E.U16 R157, desc[UR6][R158.64] ;  /* 0x000000069e9d8981 */ /* 0x0000e8000c1e1500 */
[----:B------:R-:W3:Y:S01]  /*10960*/  LDL R234, [R1+0x37c] ;  /* 0x00037c0001ea7983 */ /* 0x000ee20000100800 */
[----:B0-----:R-:W-:-:S03]  /*10970*/  PRMT R158, RZ, 0x7610, R158 ;  /* 0x00007610ff9e7816 */ /* 0x001fc6000000009e */
[----:B------:R0:W-:Y:S04]  /*10980*/  STL [R1+0x854], R252 ;  /* 0x000854fc01007387 */ /* 0x0001e80000100800 */
[----:B------:R1:W3:Y:S02]  /*10990*/  @!P0 LDG.E.U16 R158, desc[UR6][R160.64] ;  /* 0x00000006a09e8981 */ /* 0x0002e4000c1e1500 */
[----:B-1----:R-:W-:Y:S02]  /*109a0*/  @!P0 IMAD.MOV.U32 R160, RZ, RZ, R252 ;  /* 0x000000ffffa08224 */ /* 0x002fe400078e00fc */
[----:B0-----:R-:W3:Y:S01]  /*109b0*/  LDL R252, [R1+0x3fc] ;  /* 0x0003fc0001fc7983 */ /* 0x001ee20000100800 */
[----:B------:R-:W-:Y:S01]  /*109c0*/  PRMT R159, RZ, 0x7610, R159 ;  /* 0x00007610ff9f7816 */ /* 0x000fe2000000009f */
[----:B------:R-:W-:-:S02]  /*109d0*/  @!P0 IMAD.MOV.U32 R161, RZ, RZ, R250 ;  /* 0x000000ffffa18224 */ /* 0x000fc400078e00fa */
[----:B------:R4:W-:Y:S04]  /*109e0*/  STS.U16 [R6+UR4+0x2000], R162 ;  /* 0x002000a206007988 */ /* 0x0009e80008000404 */
[----:B------:R0:W3:Y:S01]  /*109f0*/  @!P0 LDG.E.U16 R159, desc[UR6][R160.64] ;  /* 0x00000006a09f8981 */ /* 0x0000e2000c1e1500 */
[----:B----4-:R-:W-:Y:S01]  /*10a00*/  @!P0 IMAD.MOV.U32 R162, RZ, RZ, R163 ;  /* 0x000000ffffa28224 */ /* 0x010fe200078e00a3 */
[----:B0-----:R-:W-:Y:S02]  /*10a10*/  PRMT R160, RZ, 0x7610, R160 ;  /* 0x00007610ffa07816 */ /* 0x001fe400000000a0 */
[----:B------:R-:W-:Y:S01]  /*10a20*/  PRMT R161, RZ, 0x7610, R161 ;  /* 0x00007610ffa17816 */ /* 0x000fe200000000a1 */
[----:B------:R-:W-:Y:S04]  /*10a30*/  STS.U16 [R6+UR4+0x2400], R165 ;  /* 0x002400a506007988 */ /* 0x000fe80008000404 */
[----:B------:R-:W-:Y:S04]  /*10a40*/  STS.U16 [R6+UR4+0x2800], R164 ;  /* 0x002800a406007988 */ /* 0x000fe80008000404 */
[----:B------:R0:W-:Y:S04]  /*10a50*/  STL [R1+0x850], R250 ;  /* 0x000850fa01007387 */ /* 0x0001e80000100800 */
[----:B0-----:R-:W4:Y:S04]  /*10a60*/  LDL.LU R250, [R1+0x74] ;  /* 0x0000740001fa7983 */ /* 0x001f280000300800 */
[----:B------:R0:W-:Y:S04]  /*10a70*/  STS.U16 [R6+UR4+0x2c00], R167 ;  /* 0x002c00a706007988 */ /* 0x0001e80008000404 */
[----:B0-----:R-:W4:Y:S01]  /*10a80*/  LDL R167, [R1+0x2fc] ;  /* 0x0002fc0001a77983 */ /* 0x001f220000100800 */
[----:B--2---:R-:W-:-:S03]  /*10a90*/  @!P0 IMAD.MOV.U32 R164, RZ, RZ, R217 ;  /* 0x000000ffffa48224 */ /* 0x004fc600078e00d9 */
[----:B------:R-:W2:Y:S01]  /*10aa0*/  LDL R217, [R1+0x280] ;  /* 0x0002800001d97983 */ /* 0x000ea20000100800 */
[----:B---3--:R-:W-:-:S03]  /*10ab0*/  @!P0 IMAD.MOV.U32 R165, RZ, RZ, R234 ;  /* 0x000000ffffa58224 */ /* 0x008fc600078e00ea */
[----:B------:R-:W3:Y:S01]  /*10ac0*/  LDL R234, [R1+0x27c] ;  /* 0x00027c0001ea7983 */ /* 0x000ee20000100800 */
[----:B------:R-:W-:-:S03]  /*10ad0*/  @!P0 IMAD.MOV.U32 R163, RZ, RZ, R252 ;  /* 0x000000ffffa38224 */ /* 0x000fc600078e00fc */
[----:B------:R-:W4:Y:S04]  /*10ae0*/  LDL R252, [R1+0x300] ;  /* 0x0003000001fc7983 */ /* 0x000f280000100800 */
[----:B------:R0:W4:Y:S02]  /*10af0*/  @!P0 LDG.E.U16 R160, desc[UR6][R162.64] ;  /* 0x00000006a2a08981 */ /* 0x000124000c1e1500 */
[----:B0-----:R-:W-:Y:S02]  /*10b00*/  @!P0 IMAD.MOV.U32 R162, RZ, RZ, R3 ;  /* 0x000000ffffa28224 */ /* 0x001fe400078e0003 */
[----:B------:R-:W-:Y:S01]  /*10b10*/  @!P0 IMAD.MOV.U32 R163, RZ, RZ, R224 ;  /* 0x000000ffffa38224 */ /* 0x000fe200078e00e0 */
[----:B------:R-:W4:Y:S04]  /*10b20*/  LDL R3, [R1+0x2c0] ;  /* 0x0002c00001037983 */ /* 0x000f280000100800 */
[----:B------:R0:W4:Y:S04]  /*10b30*/  @!P0 LDG.E.U16 R161, desc[UR6][R162.64] ;  /* 0x00000006a2a18981 */ /* 0x000128000c1e1500 */
[----:B------:R-:W4:Y:S01]  /*10b40*/  LDL R224, [R1+0x2bc] ;  /* 0x0002bc0001e07983 */ /* 0x000f220000100800 */
[----:B0-----:R-:W-:-:S06]  /*10b50*/  PRMT R162, RZ, 0x7610, R162 ;  /* 0x00007610ffa27816 */ /* 0x001fcc00000000a2 */
[----:B------:R0:W4:Y:S04]  /*10b60*/  @!P0 LDG.E.U16 R162, desc[UR6][R164.64] ;  /* 0x00000006a4a28981 */ /* 0x000128000c1e1500 */
[----:B------:R-:W0:Y:S04]  /*10b70*/  LDL R164, [R1+0x33c] ;  /* 0x00033c0001a47983 */ /* 0x000e280000100800 */
[----:B------:R-:W0:Y:S01]  /*10b80*/  LDL R165, [R1+0x340] ;  /* 0x0003400001a57983 */ /* 0x000e220000100800 */
[----:B------:R-:W-:-:S03]  /*10b90*/  PRMT R163, RZ, 0x7610, R163 ;  /* 0x00007610ffa37816 */ /* 0x000fc600000000a3 */
[----:B------:R-:W-:Y:S04]  /*10ba0*/  STS.U16 [R6+UR4+0x3000], R166 ;  /* 0x003000a606007988 */ /* 0x000fe80008000404 */
[----:B------:R-:W-:Y:S04]  /*10bb0*/  STS.U16 [R6+UR4+0x3400], R169 ;  /* 0x003400a906007988 */ /* 0x000fe80008000404 */
[----:B------:R-:W-:Y:S04]  /*10bc0*/  STS.U16 [R6+UR4+0x3800], R168 ;  /* 0x003800a806007988 */ /* 0x000fe80008000404 */
[----:B------:R1:W-:Y:S04]  /*10bd0*/  STS.U16 [R6+UR4+0x3c00], R171 ;  /* 0x003c00ab06007988 */ /* 0x0003e80008000404 */
[----:B-1----:R-:W4:Y:S01]  /*10be0*/  LDL R171, [R1+0x200] ;  /* 0x0002000001ab7983 */ /* 0x002f220000100800 */
[----:B--2---:R-:W-:Y:S01]  /*10bf0*/  @!P0 IMAD.MOV.U32 R168, RZ, RZ, R217 ;  /* 0x000000ffffa88224 */ /* 0x004fe200078e00d9 */
[----:B------:R-:W-:Y:S01]  /*10c00*/  LOP3.LUT R217, R6, 0x10, RZ, 0x3c, !PT ;  /* 0x0000001006d97812 */ /* 0x000fe200078e3cff */
[----:B---3--:R-:W-:-:S02]  /*10c10*/  @!P0 IMAD.MOV.U32 R169, RZ, RZ, R234 ;  /* 0x000000ffffa98224 */ /* 0x008fc400078e00ea */
[----:B----4-:R-:W-:Y:S02]  /*10c20*/  @!P0 IMAD.MOV.U32 R166, RZ, RZ, R252 ;  /* 0x000000ffffa68224 */ /* 0x010fe400078e00fc */
[----:B------:R1:W-:Y:S04]  /*10c30*/  STS.U16 [R217+UR4+0x80], R170 ;  /* 0x000080aad9007988 */ /* 0x0003e80008000404 */
[----:B------:R-:W2:Y:S04]  /*10c40*/  LDL R252, [R1+0x17c] ;  /* 0x00017c0001fc7983 */ /* 0x000ea80000100800 */
[----:B------:R-:W3:Y:S04]  /*10c50*/  LDL R234, [R1+0x180] ;  /* 0x0001800001ea7983 */ /* 0x000ee80000100800 */
[----:B-1----:R-:W4:Y:S01]  /*10c60*/  LDL R170, [R1+0x1fc] ;  /* 0x0001fc0001aa7983 */ /* 0x002f220000100800 */
[----:B0-----:R-:W-:-:S04]  /*10c70*/  @!P0 LOP3.LUT R165, R165, R164, RZ, 0x3c, !PT ;  /* 0x000000a4a5a58212 */ /* 0x001fc800078e3cff */
[----:B------:R-:W-:-:S04]  /*10c80*/  @!P0 LOP3.LUT R164, R165, R164, RZ, 0x3c, !PT ;  /* 0x000000a4a5a48212 */ /* 0x000fc800078e3cff */
[----:B------:R-:W-:-:S05]  /*10c90*/  @!P0 LOP3.LUT R165, R165, R164, RZ, 0x3c, !PT ;  /* 0x000000a4a5a58212 */ /* 0x000fca00078e3cff */
[----:B------:R0:W2:Y:S02]  /*10ca0*/  @!P0 LDG.E.U16 R163, desc[UR6][R164.64] ;  /* 0x00000006a4a38981 */ /* 0x0000a4000c1e1500 */
        /* <DEDUP_REMOVED lines=8> */
[----:B0-----:R-:W-:-:S06]  /*10d30*/  PRMT R166, RZ, 0x7610, R166 ;  /* 0x00007610ffa67816 */ /* 0x001fcc00000000a6 */
[----:B------:R0:W2:Y:S04]  /*10d40*/  @!P0 LDG.E.U16 R166, desc[UR6][R168.64] ;  /* 0x00000006a8a68981 */ /* 0x0000a8000c1e1500 */
[----:B------:R-:W0:Y:S04]  /*10d50*/  LDL R168, [R1+0x23c] ;  /* 0x00023c0001a87983 */ /* 0x000e280000100800 */
[----:B------:R-:W0:Y:S01]  /*10d60*/  LDL R169, [R1+0x240] ;  /* 0x0002400001a97983 */ /* 0x000e220000100800 */
[----:B------:R-:W-:-:S03]  /*10d70*/  PRMT R167, RZ, 0x7610, R167 ;  /* 0x00007610ffa77816 */ /* 0x000fc600000000a7 */
[----:B------:R-:W-:Y:S04]  /*10d80*/  STS.U16 [R217+UR4+0x480], R173 ;  /* 0x000480add9007988 */ /* 0x000fe80008000404 */
[----:B------:R-:W-:Y:S04]  /*10d90*/  STS.U16 [R217+UR4+0x880], R172 ;  /* 0x000880acd9007988 */ /* 0x000fe80008000404 */
[----:B------:R1:W-:Y:S04]  /*10da0*/  STS.U16 [R217+UR4+0xc80], R175 ;  /* 0x000c80afd9007988 */ /* 0x0003e80008000404 */
[----:B------:R1:W-:Y:S04]  /*10db0*/  STS.U16 [R217+UR4+0x1080], R174 ;  /* 0x001080aed9007988 */ /* 0x0003e80008000404 */
[----:B-1----:R-:W2:Y:S04]  /*10dc0*/  LDL R175, [R1+0x100] ;  /* 0x0001000001af7983 */ /* 0x002ea80000100800 */
[----:B------:R-:W2:Y:S01]  /*10dd0*/  LDL R174, [R1+0xfc] ;  /* 0x0000fc0001ae7983 */ /* 0x000ea20000100800 */
[----:B----4-:R-:W-:-:S04]  /*10de0*/  @!P0 LOP3.LUT R171, R171, R170, RZ, 0x3c, !PT ;  /* 0x000000aaabab8212 */ /* 0x010fc800078e3cff */
[----:B------:R-:W-:-:S04]  /*10df0*/  @!P0 LOP3.LUT R170, R171, R170, RZ, 0x3c, !PT ;  /* 0x000000aaabaa8212 */ /* 0x000fc800078e3cff */
[----:B------:R-:W-:Y:S01]  /*10e00*/  @!P0 LOP3.LUT R171, R171, R170, RZ, 0x3c, !PT ;  /* 0x000000aaabab8212 */ /* 0x000fe200078e3cff */
[----:B---3--:R-:W-:Y:S02]  /*10e10*/  @!P0 IMAD.MOV.U32 R172, RZ, RZ, R234 ;  /* 0x000000ffffac8224 */ /* 0x008fe400078e00ea */
[----:B--2---:R-:W-:Y:S01]  /*10e20*/  @!P0 IMAD.MOV.U32 R173, RZ, RZ, R252 ;  /* 0x000000ffffad8224 */ /* 0x004fe200078e00fc */
[----:B------:R-:W2:Y:S04]  /*10e30*/  LDL R234, [R1+0x80] ;  /* 0x0000800001ea7983 */ /* 0x000ea80000100800 */
[----:B------:R-:W3:Y:S01]  /*10e40*/  LDL R252, [R1+0x7c] ;  /* 0x00007c0001fc7983 */ /* 0x000ee20000100800 */
[----:B0-----:R-:W-:-:S04]  /*10e50*/  @!P0 LOP3.LUT R169, R169, R168, RZ, 0x3c, !PT ;  /* 0x000000a8a9a98212 */ /* 0x001fc800078e3cff */
[----:B------:R-:W-:-:S04]  /*10e60*/  @!P0 LOP3.LUT R168, R169, R168, RZ, 0x3c, !PT ;  /* 0x000000a8a9a88212 */ /* 0x000fc800078e3cff */
[----:B------:R-:W-:-:S05]  /*10e70*/  @!P0 LOP3.LUT R169, R169, R168, RZ, 0x3c, !PT ;  /* 0x000000a8a9a98212 */ /* 0x000fca00078e3cff */
[----:B------:R0:W4:Y:S02]  /*10e80*/  @!P0 LDG.E.U16 R167, desc[UR6][R168.64] ;  /* 0x00000006a8a78981 */ /* 0x000124000c1e1500 */
[----:B0-----:R-:W-:Y:S02]  /*10e90*/  PRMT R168, RZ, 0x7610, R168 ;  /* 0x00007610ffa87816 */ /* 0x001fe400000000a8 */
[----:B------:R-:W-:-:S04]  /*10ea0*/  PRMT R169, RZ, 0x7610, R169 ;  /* 0x00007610ffa97816 */ /* 0x000fc800000000a9 */
[----:B------:R0:W4:Y:S02]  /*10eb0*/  @!P0 LDG.E.U16 R168, desc[UR6][R170.64] ;  /* 0x00000006aaa88981 */ /* 0x000124000c1e1500 */
[----:B0-----:R-:W-:Y:S02]  /*10ec0*/  @!P0 IMAD.MOV.U32 R170, RZ, RZ, R3 ;  /* 0x000000ffffaa8224 */ /* 0x001fe400078e0003 */
[----:B------:R-:W-:Y:S01]  /*10ed0*/  @!P0 IMAD.MOV.U32 R171, RZ, RZ, R224 ;  /* 0x000000ffffab8224 */ /* 0x000fe200078e00e0 */
[----:B------:R-:W2:Y:S04]  /*10ee0*/  LDL R3, [R1+0xc0] ;  /* 0x0000c00001037983 */ /* 0x000ea80000100800 */
[----:B------:R0:W4:Y:S04]  /*10ef0*/  @!P0 LDG.E.U16 R169, desc[UR6][R170.64] ;  /* 0x00000006aaa98981 */ /* 0x000128000c1e1500 */
[----:B------:R-:W3:Y:S01]  /*10f00*/  LDL R224, [R1+0xbc] ;  /* 0x0000bc0001e07983 */ /* 0x000ee20000100800 */
[----:B0-----:R-:W-:-:S06]  /*10f10*/  PRMT R170, RZ, 0x7610, R170 ;  /* 0x00007610ffaa7816 */ /* 0x001fcc00000000aa */
[----:B------:R0:W4:Y:S04]  /*10f20*/  @!P0 LDG.E.U16 R170, desc[UR6][R172.64] ;  /* 0x00000006acaa8981 */ /* 0x000128000c1e1500 */
[----:B------:R-:W0:Y:S04]  /*10f30*/  LDL R172, [R1+0x13c] ;  /* 0x00013c0001ac7983 */ /* 0x000e280000100800 */
[----:B------:R-:W0:Y:S01]  /*10f40*/  LDL R173, [R1+0x140] ;  /* 0x0001400001ad7983 */ /* 0x000e220000100800 */
[----:B------:R-:W-:Y:S02]  /*10f50*/  PRMT R171, RZ, 0x7610, R171 ;  /* 0x00007610ffab7816 */ /* 0x000fe400000000ab */
[----:B------:R-:W-:-:S04]  /*10f60*/  @!P0 LOP3.LUT R175, R175, R174, RZ, 0x3c, !PT ;  /* 0x000000aeafaf8212 */ /* 0x000fc800078e3cff */
[----:B------:R-:W-:-:S04]  /*10f70*/  @!P0 LOP3.LUT R174, R175, R174, RZ, 0x3c, !PT ;  /* 0x000000aeafae8212 */ /* 0x000fc800078e3cff */
[----:B------:R-:W-:Y:S02]  /*10f80*/  @!P0 LOP3.LUT R175, R175, R174, RZ, 0x3c, !PT ;  /* 0x000000aeafaf8212 */ /* 0x000fe400078e3cff */
[----:B0-----:R-:W-:-:S04]  /*10f90*/  @!P0 LOP3.LUT R173, R173, R172, RZ, 0x3c, !PT ;  /* 0x000000acadad8212 */ /* 0x001fc800078e3cff */
[----:B------:R-:W-:-:S04]  /*10fa0*/  @!P0 LOP3.LUT R172, R173, R172, RZ, 0x3c, !PT ;  /* 0x000000acadac8212 */ /* 0x000fc800078e3cff */
[----:B------:R-:W-:-:S05]  /*10fb0*/  @!P0 LOP3.LUT R173, R173, R172, RZ, 0x3c, !PT ;  /* 0x000000acadad8212 */ /* 0x000fca00078e3cff */
[----:B------:R0:W4:Y:S02]  /*10fc0*/  @!P0 LDG.E.U16 R171, desc[UR6][R172.64] ;  /* 0x00000006acab8981 */ /* 0x000124000c1e1500 */
[----:B0-----:R-:W-:-:S06]  /*10fd0*/  PRMT R172, RZ, 0x7610, R172 ;  /* 0x00007610ffac7816 */ /* 0x001fcc00000000ac */
[----:B------:R2:W4:Y:S02]  /*10fe0*/  @!P0 LDG.E.U16 R172, desc[UR6][R174.64] ;  /* 0x00000006aeac8981 */ /* 0x000524000c1e1500 */
[----:B--2---:R-:W-:Y:S02]  /*10ff0*/  @!P0 IMAD.MOV.U32 R174, RZ, RZ, R3 ;  /* 0x000000ffffae8224 */ /* 0x004fe400078e0003 */
[----:B---3--:R-:W-:Y:S01]  /*11000*/  @!P0 IMAD.MOV.U32 R175, RZ, RZ, R224 ;  /* 0x000000ffffaf8224 */ /* 0x008fe200078e00e0 */
[----:B------:R-:W2:Y:S04]  /*11010*/  LDL R3, [R1+0x800] ;  /* 0x0008000001037983 */ /* 0x000ea80000100800 */
[----:B------:R-:W3:Y:S01]  /*11020*/  LDL R224, [R1+0x7fc] ;  /* 0x0007fc0001e07983 */ /* 0x000ee20000100800 */
[----:B------:R-:W-:-:S03]  /*11030*/  PRMT R173, RZ, 0x7610, R173 ;  /* 0x00007610ffad7816 */ /* 0x000fc600000000ad */
[----:B------:R0:W-:Y:S04]  /*11040*/  STS.U16 [R217+UR4+0x1480], R177 ;  /* 0x001480b1d9007988 */ /* 0x0001e80008000404 */
[----:B------:R1:W4:Y:S04]  /*11050*/  @!P0 LDG.E.U16 R173, desc[UR6][R174.64] ;  /* 0x00000006aead8981 */ /* 0x000328000c1e1500 */
[----:B------:R1:W-:Y:S01]  /*11060*/  STS.U16 [R217+UR4+0x1880], R176 ;  /* 0x001880b0d9007988 */ /* 0x0003e20008000404 */
[----:B0-----:R-:W-:Y:S01]  /*11070*/  @!P0 IMAD.MOV.U32 R177, RZ, RZ, R252 ;  /* 0x000000ffffb18224 */ /* 0x001fe200078e00fc */
[----:B-1----:R-:W-:Y:S01]  /*11080*/  PRMT R174, RZ, 0x7610, R174 ;  /* 0x00007610ffae7816 */ /* 0x002fe200000000ae */
[----:B------:R-:W-:Y:S01]  /*11090*/  @!P0 IMAD.MOV.U32 R176, RZ, RZ, R234 ;  /* 0x000000ffffb08224 */ /* 0x000fe200078e00ea */
[----:B------:R-:W-:Y:S01]  /*110a0*/  PRMT R175, RZ, 0x7610, R175 ;  /* 0x00007610ffaf7816 */ /* 0x000fe200000000af */
[----:B------:R-:W-:Y:S04]  /*110b0*/  STS.U16 [R217+UR4+0x1c80], R179 ;  /* 0x001c80b3d9007988 */ /* 0x000fe80008000404 */
[----:B------:R0:W4:Y:S04]  /*110c0*/  @!P0 LDG.E.U16 R174, desc[UR6][R176.64] ;  /* 0x00000006b0ae8981 */ /* 0x000128000c1e1500 */
[----:B------:R-:W-:Y:S04]  /*110d0*/  STS.U16 [R217+UR4+0x2080], R178 ;  /* 0x002080b2d9007988 */ /* 0x000fe80008000404 */
[----:B------:R-:W4:Y:S01]  /*110e0*/  LDL R234, [R1+0x338] ;  /* 0x0003380001ea7983 */ /* 0x000f220000100800 */
[----:B0-----:R-:W-:-:S02]  /*110f0*/  @!P0 IMAD.MOV.U32 R176, RZ, RZ, R248 ;  /* 0x000000ffffb08224 */ /* 0x001fc400078e00f8 */
[----:B------:R-:W-:Y:S01]  /*11100*/  @!P0 IMAD.MOV.U32 R177, RZ, RZ, R247 ;  /* 0x000000ffffb18224 */ /* 0x000fe200078e00f7 */
[----:B------:R-:W4:Y:S04]  /*11110*/  LDL.LU R252, [R1+0x24] ;  /* 0x0000240001fc7983 */ /* 0x000f280000300800 */
[----:B------:R0:W4:Y:S04]  /*11120*/  @!P0 LDG.E.U16 R175, desc[UR6][R176.64] ;  /* 0x00000006b0af8981 */ /* 0x000128000c1e1500 */
[----:B------:R1:W-:Y:S01]  /*11130*/  STL [R1+0x85c], R248 ;  /* 0x00085cf801007387 */ /* 0x0003e20000100800 */
[----:B0-----:R-:W-:-:S03]  /*11140*/  PRMT R176, RZ, 0x7610, R176 ;  /* 0x00007610ffb07816 */ /* 0x001fc600000000b0 */
[----:B-1----:R-:W4:Y:S04]  /*11150*/  LDL.LU R248, [R1+0xac] ;  /* 0x0000ac0001f87983 */ /* 0x002f280000300800 */
[----:B------:R0:W-:Y:S04]  /*11160*/  STL [R1+0x858], R247 ;  /* 0x000858f701007387 */ /* 0x0001e80000100800 */
[----:B------:R1:W-:Y:S04]  /*11170*/  STS.U16 [R217+UR4+0x2480], R181 ;  /* 0x002480b5d9007988 */ /* 0x0003e80008000404 */
[----:B0-----:R-:W4:Y:S04]  /*11180*/  LDL.LU R247, [R1+0x78] ;  /* 0x0000780001f77983 */ /* 0x001f280000300800 */
[----:B------:R0:W-:Y:S04]  /*11190*/  STS.U16 [R217+UR4+0x2880], R180 ;  /* 0x002880b4d9007988 */ /* 0x0001e80008000404 */
[----:B-1----:R-:W4:Y:S04]  /*111a0*/  LDL R181, [R1+0x378] ;  /* 0x0003780001b57983 */ /* 0x002f280000100800 */
[----:B0-----:R-:W4:Y:S01]  /*111b0*/  LDL R180, [R1+0x374] ;  /* 0x0003740001b47983 */ /* 0x001f220000100800 */
[----:B--2---:R-:W-:-:S02]  /*111c0*/  @!P0 IMAD.MOV.U32 R178, RZ, RZ, R3 ;  /* 0x000000ffffb28224 */ /* 0x004fc400078e0003 */
[----:B---3--:R-:W-:Y:S01]  /*111d0*/  @!P0 IMAD.MOV.U32 R179, RZ, RZ, R224 ;  /* 0x000000ffffb38224 */ /* 0x008fe200078e00e0 */
[----:B------:R-:W-:Y:S01]  /*111e0*/  PRMT R177, RZ, 0x7610, R177 ;  /* 0x00007610ffb17816 */ /* 0x000fe200000000b1 */
[----:B------:R-:W2:Y:S04]  /*111f0*/  LDL R224, [R1+0x2f4] ;  /* 0x0002f40001e07983 */ /* 0x000ea80000100800 */
[----:B------:R0:W3:Y:S04]  /*11200*/  @!P0 LDG.E.U16 R176, desc[UR6][R178.64] ;  /* 0x00000006b2b08981 */ /* 0x0000e8000c1e1500 */
[----:B------:R-:W3:Y:S04]  /*11210*/  LDL R3, [R1+0x2f8] ;  /* 0x0002f80001037983 */ /* 0x000ee80000100800 */
[----:B------:R-:W0:Y:S04]  /*11220*/  LDL R178, [R1+0x3c0] ;  /* 0x0003c00001b27983 */ /* 0x000e280000100800 */
[----:B------:R-:W0:Y:S01]  /*11230*/  LDL R179, [R1+0x3c4] ;  /* 0x0003c40001b37983 */ /* 0x000e220000100800 */
[----:B----4-:R-:W-:-:S04]  /*11240*/  @!P0 LOP3.LUT R181, R181, R180, RZ, 0x3c, !PT ;  /* 0x000000b4b5b58212 */ /* 0x010fc800078e3cff */
[----:B------:R-:W-:-:S04]  /*11250*/  @!P0 LOP3.LUT R180, R181, R180, RZ, 0x3c, !PT ;  /* 0x000000b4b5b48212 */ /* 0x000fc800078e3cff */
[----:B------:R-:W-:Y:S02]  /*11260*/  @!P0 LOP3.LUT R181, R181, R180, RZ, 0x3c, !PT ;  /* 0x000000b4b5b58212 */ /* 0x000fe400078e3cff */
[----:B0-----:R-:W-:-:S04]  /*11270*/  @!P0 LOP3.LUT R179, R179, R178, RZ, 0x3c, !PT ;  /* 0x000000b2b3b38212 */ /* 0x001fc800078e3cff */
[----:B------:R-:W-:-:S04]  /*11280*/  @!P0 LOP3.LUT R178, R179, R178, RZ, 0x3c, !PT ;  /* 0x000000b2b3b28212 */ /* 0x000fc800078e3cff */
[----:B------:R-:W-:-:S05]  /*11290*/  @!P0 LOP3.LUT R179, R179, R178, RZ, 0x3c, !PT ;  /* 0x000000b2b3b38212 */ /* 0x000fca00078e3cff */
[----:B------:R0:W4:Y:S02]  /*112a0*/  @!P0 LDG.E.U16 R177, desc[UR6][R178.64] ;  /* 0x00000006b2b18981 */ /* 0x000124000c1e1500 */
[----:B0-----:R-:W-:-:S06]  /*112b0*/  PRMT R178, RZ, 0x7610, R178 ;  /* 0x00007610ffb27816 */ /* 0x001fcc00000000b2 */
[----:B------:R0:W4:Y:S04]  /*112c0*/  @!P0 LDG.E.U16 R178, desc[UR6][R180.64] ;  /* 0x00000006b4b28981 */ /* 0x000128000c1e1500 */
[----:B------:R-:W4:Y:S01]  /*112d0*/  LDL R181, [R1+0x334] ;  /* 0x0003340001b57983 */ /* 0x000f220000100800 */
[----:B------:R-:W-:Y:S01]  /*112e0*/  PRMT R179, RZ, 0x7610, R179 ;  /* 0x00007610ffb37816 */ /* 0x000fe200000000b3 */
[----:B0-----:R-:W-:Y:S02]  /*112f0*/  @!P0 IMAD.MOV.U32 R180, RZ, RZ, R234 ;  /* 0x000000ffffb48224 */ /* 0x001fe400078e00ea */
[----:B------:R2:W-:Y:S04]  /*11300*/  STS.U16 [R217+UR4+0x2c80], R183 ;  /* 0x002c80b7d9007988 */ /* 0x0005e80008000404 */
[----:B------:R3:W-:Y:S04]  /*11310*/  STS.U16 [R217+UR4+0x3080], R182 ;  /* 0x003080b6d9007988 */ /* 0x0007e80008000404 */
[----:B------:R-:W4:Y:S01]  /*11320*/  LDL R234, [R1+0x238] ;  /* 0x0002380001ea7983 */ /* 0x000f220000100800 */
[----:B--2---:R-:W-:-:S02]  /*11330*/  @!P0 IMAD.MOV.U32 R183, RZ, RZ, R224 ;  /* 0x000000ffffb78224 */ /* 0x004fc400078e00e0 */
[----:B---3--:R-:W-:Y:S01]  /*11340*/  @!P0 IMAD.MOV.U32 R182, RZ, RZ, R3 ;  /* 0x000000ffffb68224 */ /* 0x008fe200078e0003 */
[----:B------:R0:W-:Y:S04]  /*11350*/  STS.U16 [R217+UR4+0x3480], R185 ;  /* 0x003480b9d9007988 */ /* 0x0001e80008000404 */
[----:B------:R1:W-:Y:S04]  /*11360*/  STS.U16 [R217+UR4+0x3880], R184 ;  /* 0x003880b8d9007988 */ /* 0x0003e80008000404 */
[----:B------:R-:W2:Y:S04]  /*11370*/  LDL R224, [R1+0x1f4] ;  /* 0x0001f40001e07983 */ /* 0x000ea80000100800 */
[----:B0-----:R-:W3:Y:S04]  /*11380*/  LDL R185, [R1+0x278] ;  /* 0x0002780001b97983 */ /* 0x001ee80000100800 */
[----:B-1----:R-:W3:Y:S04]  /*11390*/  LDL R184, [R1+0x274] ;  /* 0x0002740001b87983 */ /* 0x002ee80000100800 */
[----:B------:R-:W2:Y:S04]  /*113a0*/  LDL R3, [R1+0x1f8] ;  /* 0x0001f80001037983 */ /* 0x000ea80000100800 */
[----:B----4-:R0:W4:Y:S02]  /*113b0*/  @!P0 LDG.E.U16 R179, desc[UR6][R180.64] ;  /* 0x00000006b4b38981 */ /* 0x010124000c1e1500 */
[----:B0-----:R-:W-:-:S06]  /*113c0*/  PRMT R180, RZ, 0x7610, R180 ;  /* 0x00007610ffb47816 */ /* 0x001fcc00000000b4 */
[----:B------:R0:W4:Y:S04]  /*113d0*/  @!P0 LDG.E.U16 R180, desc[UR6][R182.64] ;  /* 0x00000006b6b48981 */ /* 0x000128000c1e1500 */
[----:B------:R-:W0:Y:S04]  /*113e0*/  LDL R182, [R1+0x2b4] ;  /* 0x0002b40001b67983 */ /* 0x000e280000100800 */
[----:B------:R-:W0:Y:S01]  /*113f0*/  LDL R183, [R1+0x2b8] ;  /* 0x0002b80001b77983 */ /* 0x000e220000100800 */
[----:B------:R-:W-:Y:S02]  /*11400*/  PRMT R181, RZ, 0x7610, R181 ;  /* 0x00007610ffb57816 */ /* 0x000fe400000000b5 */
[----:B---3--:R-:W-:-:S04]  /*11410*/  @!P0 LOP3.LUT R185, R185, R184, RZ, 0x3c, !PT ;  /* 0x000000b8b9b98212 */ /* 0x008fc800078e3cff */
[----:B------:R-:W-:-:S04]  /*11420*/  @!P0 LOP3.LUT R184, R185, R184, RZ, 0x3c, !PT ;  /* 0x000000b8b9b88212 */ /* 0x000fc800078e3cff */
[----:B------:R-:W-:Y:S02]  /*11430*/  @!P0 LOP3.LUT R185, R185, R184, RZ, 0x3c, !PT ;  /* 0x000000b8b9b98212 */ /* 0x000fe400078e3cff */
[----:B0-----:R-:W-:-:S04]  /*11440*/  @!P0 LOP3.LUT R183, R183, R182, RZ, 0x3c, !PT ;  /* 0x000000b6b7b78212 */ /* 0x001fc800078e3cff */
[----:B------:R-:W-:-:S04]  /*11450*/  @!P0 LOP3.LUT R182, R183, R182, RZ, 0x3c, !PT ;  /* 0x000000b6b7b68212 */ /* 0x000fc800078e3cff */
[----:B------:R-:W-:-:S05]  /*11460*/  @!P0 LOP3.LUT R183, R183, R182, RZ, 0x3c, !PT ;  /* 0x000000b6b7b78212 */ /* 0x000fca00078e3cff */
[----:B------:R0:W3:Y:S02]  /*11470*/  @!P0 LDG.E.U16 R181, desc[UR6][R182.64] ;  /* 0x00000006b6b58981 */ /* 0x0000e4000c1e1500 */
[----:B0-----:R-:W-:-:S06]  /*11480*/  PRMT R182, RZ, 0x7610, R182 ;  /* 0x00007610ffb67816 */ /* 0x001fcc00000000b6 */
[----:B------:R0:W3:Y:S04]  /*11490*/  @!P0 LDG.E.U16 R182, desc[UR6][R184.64] ;  /* 0x00000006b8b68981 */ /* 0x0000e8000c1e1500 */
[----:B------:R-:W4:Y:S01]  /*114a0*/  LDL R185, [R1+0x234] ;  /* 0x0002340001b97983 */ /* 0x000f220000100800 */
[----:B------:R-:W-:Y:S01]  /*114b0*/  PRMT R183, RZ, 0x7610, R183 ;  /* 0x00007610ffb77816 */ /* 0x000fe200000000b7 */
[----:B0-----:R-:W-:Y:S02]  /*114c0*/  @!P0 IMAD.MOV.U32 R184, RZ, RZ, R234 ;  /* 0x000000ffffb88224 */ /* 0x001fe400078e00ea */
[----:B------:R0:W-:Y:S04]  /*114d0*/  STS.U16 [R217+UR4+0x3c80], R187 ;  /* 0x003c80bbd9007988 */ /* 0x0001e80008000404 */
[----:B------:R-:W3:Y:S01]  /*114e0*/  LDL R234, [R1+0xf8] ;  /* 0x0000f80001ea7983 */ /* 0x000ee20000100800 */
[----:B0-----:R-:W-:Y:S01]  /*114f0*/  LOP3.LUT R217, R6, 0x20, RZ, 0x3c, !PT ;  /* 0x0000002006d97812 */ /* 0x001fe200078e3cff */
[----:B--2---:R-:W-:-:S02]  /*11500*/  @!P0 IMAD.MOV.U32 R187, RZ, RZ, R224 ;  /* 0x000000ffffbb8224 */ /* 0x004fc400078e00e0 */
[----:B------:R-:W2:Y:S04]  /*11510*/  LDL R224, [R1+0xb4] ;  /* 0x0000b40001e07983 */ /* 0x000ea80000100800 */
[----:B------:R0:W-:Y:S02]  /*11520*/  STS.U16 [R217+UR4+0x100], R186 ;  /* 0x000100bad9007988 */ /* 0x0001e40008000404 */
[----:B0-----:R-:W-:Y:S02]  /*11530*/  @!P0 IMAD.MOV.U32 R186, RZ, RZ, R3 ;  /* 0x000000ffffba8224 */ /* 0x001fe400078e0003 */
[----:B------:R0:W-:Y:S04]  /*11540*/  STS.U16 [R217+UR4+0x500], R189 ;  /* 0x000500bdd9007988 */ /* 0x0001e80008000404 */
[----:B------:R1:W-:Y:S04]  /*11550*/  STS.U16 [R217+UR4+0x900], R188 ;  /* 0x000900bcd9007988 */ /* 0x0003e80008000404 */
[----:B------:R-:W2:Y:S04]  /*11560*/  LDL R3, [R1+0xb8] ;  /* 0x0000b80001037983 */ /* 0x000ea80000100800 */
[----:B0-----:R-:W3:Y:S04]  /*11570*/  LDL R189, [R1+0x178] ;  /* 0x0001780001bd7983 */ /* 0x001ee80000100800 */
[----:B-1----:R-:W3:Y:S04]  /*11580*/  LDL R188, [R1+0x174] ;  /* 0x0001740001bc7983 */ /* 0x002ee80000100800 */
        /* <DEDUP_REMOVED lines=8> */
[----:B------:R-:W-:Y:S01]  /*11610*/  @!P0 LOP3.LUT R189, R189, R188, RZ, 0x3c, !PT ;  /* 0x000000bcbdbd8212 */ /* 0x000fe200078e3cff */
[----:B------:R1:W-:Y:S04]  /*11620*/  STS.U16 [R217+UR4+0xd00], R191 ;  /* 0x000d00bfd9007988 */ /* 0x0003e80008000404 */
[----:B-1----:R-:W3:Y:S01]  /*11630*/  LDL R191, [R1+0xf4] ;  /* 0x0000f40001bf7983 */ /* 0x002ee20000100800 */
[----:B0-----:R-:W-:-:S04]  /*11640*/  @!P0 LOP3.LUT R187, R187, R186, RZ, 0x3c, !PT ;  /* 0x000000babbbb8212 */ /* 0x001fc800078e3cff */
[----:B------:R-:W-:-:S04]  /*11650*/  @!P0 LOP3.LUT R186, R187, R186, RZ, 0x3c, !PT ;  /* 0x000000babbba8212 */ /* 0x000fc800078e3cff */
[----:B------:R-:W-:-:S05]  /*11660*/  @!P0 LOP3.LUT R187, R187, R186, RZ, 0x3c, !PT ;  /* 0x000000babbbb8212 */ /* 0x000fca00078e3cff */
[----:B------:R0:W4:Y:S02]  /*11670*/  @!P0 LDG.E.U16 R185, desc[UR6][R186.64] ;  /* 0x00000006bab98981 */ /* 0x000124000c1e1500 */
[----:B0-----:R-:W-:-:S06]  /*11680*/  PRMT R186, RZ, 0x7610, R186 ;  /* 0x00007610ffba7816 */ /* 0x001fcc00000000ba */
[----:B------:R0:W4:Y:S04]  /*11690*/  @!P0 LDG.E.U16 R186, desc[UR6][R188.64] ;  /* 0x00000006bcba8981 */ /* 0x000128000c1e1500 */
[----:B------:R-:W0:Y:S04]  /*116a0*/  LDL R188, [R1+0x134] ;  /* 0x0001340001bc7983 */ /* 0x000e280000100800 */
[----:B------:R-:W0:Y:S01]  /*116b0*/  LDL R189, [R1+0x138] ;  /* 0x0001380001bd7983 */ /* 0x000e220000100800 */
[----:B------:R-:W-:-:S03]  /*116c0*/  PRMT R187, RZ, 0x7610, R187 ;  /* 0x00007610ffbb7816 */ /* 0x000fc600000000bb */
[----:B------:R1:W-:Y:S02]  /*116d0*/  STS.U16 [R217+UR4+0x1100], R190 ;  /* 0x001100bed9007988 */ /* 0x0003e40008000404 */
[----:B-1----:R-:W-:Y:S02]  /*116e0*/  @!P0 IMAD.MOV.U32 R190, RZ, RZ, R234 ;  /* 0x000000ffffbe8224 */ /* 0x002fe400078e00ea */
[----:B------:R-:W-:Y:S04]  /*116f0*/  STS.U16 [R217+UR4+0x1500], R211 ;  /* 0x001500d3d9007988 */ /* 0x000fe80008000404 */
[----:B------:R1:W-:Y:S04]  /*11700*/  STS.U16 [R217+UR4+0x1900], R192 ;  /* 0x001900c0d9007988 */ /* 0x0003e80008000404 */
[----:B------:R-:W4:Y:S01]  /*11710*/  LDL R234, [R1+0x7f8] ;  /* 0x0007f80001ea7983 */ /* 0x000f220000100800 */
[----:B-1----:R-:W-:-:S03]  /*11720*/  PRMT R192, RZ, 0x7610, R192 ;  /* 0x00007610ffc07816 */ /* 0x002fc600000000c0 */
[----:B------:R1:W-:Y:S02]  /*11730*/  STS.U16 [R217+UR4+0x1d00], R193 ;  /* 0x001d00c1d9007988 */ /* 0x0003e40008000404 */
[----:B-1----:R-:W-:Y:S02]  /*11740*/  PRMT R193, RZ, 0x7610, R193 ;  /* 0x00007610ffc17816 */ /* 0x002fe400000000c1 */
[----:B0-----:R-:W-:-:S04]  /*11750*/  @!P0 LOP3.LUT R189, R189, R188, RZ, 0x3c, !PT ;  /* 0x000000bcbdbd8212 */ /* 0x001fc800078e3cff */
[----:B------:R-:W-:-:S04]  /*11760*/  @!P0 LOP3.LUT R188, R189, R188, RZ, 0x3c, !PT ;  /* 0x000000bcbdbc8212 */ /* 0x000fc800078e3cff */
[----:B------:R-:W-:-:S05]  /*11770*/  @!P0 LOP3.LUT R189, R189, R188, RZ, 0x3c, !PT ;  /* 0x000000bcbdbd8212 */ /* 0x000fca00078e3cff */
[----:B------:R0:W4:Y:S02]  /*11780*/  @!P0 LDG.E.U16 R187, desc[UR6][R188.64] ;  /* 0x00000006bcbb8981 */ /* 0x000124000c1e1500 */
[----:B0-----:R-:W-:Y:S02]  /*11790*/  PRMT R188, RZ, 0x7610, R188 ;  /* 0x00007610ffbc7816 */ /* 0x001fe400000000bc */
[----:B------:R-:W-:-:S04]  /*117a0*/  PRMT R189, RZ, 0x7610, R189 ;  /* 0x00007610ffbd7816 */ /* 0x000fc800000000bd */
[----:B---3--:R2:W3:Y:S02]  /*117b0*/  @!P0 LDG.E.U16 R188, desc[UR6][R190.64] ;  /* 0x00000006bebc8981 */ /* 0x0084e4000c1e1500 */
[----:B--2---:R-:W-:Y:S02]  /*117c0*/  @!P0 IMAD.MOV.U32 R190, RZ, RZ, R3 ;  /* 0x000000ffffbe8224 */ /* 0x004fe400078e0003 */
[----:B------:R-:W-:Y:S01]  /*117d0*/  @!P0 IMAD.MOV.U32 R191, RZ, RZ, R224 ;  /* 0x000000ffffbf8224 */ /* 0x000fe200078e00e0 */
[----:B------:R-:W2:Y:S04]  /*117e0*/  LDL R3, [R1+0x3b0] ;  /* 0x0003b00001037983 */ /* 0x000ea80000100800 */
[----:B------:R0:W3:Y:S04]  /*117f0*/  @!P0 LDG.E.U16 R189, desc[UR6][R190.64] ;  /* 0x00000006bebd8981 */ /* 0x0000e8000c1e1500 */
[----:B------:R-:W3:Y:S01]  /*11800*/  LDL R224, [R1+0x3ac] ;  /* 0x0003ac0001e07983 */ /* 0x000ee20000100800 */
[----:B0-----:R-:W-:-:S02]  /*11810*/  @!P0 IMAD.MOV.U32 R190, RZ, RZ, R247 ;  /* 0x000000ffffbe8224 */ /* 0x001fc400078e00f7 */
[----:B------:R-:W-:Y:S01]  /*11820*/  @!P0 IMAD.MOV.U32 R191, RZ, RZ, R250 ;  /* 0x000000ffffbf8224 */ /* 0x000fe200078e00fa */
[----:B------:R0:W-:Y:S04]  /*11830*/  STL [R1+0x864], R247 ;  /* 0x000864f701007387 */ /* 0x0001e80000100800 */
[----:B------:R1:W3:Y:S04]  /*11840*/  @!P0 LDG.E.U16 R192, desc[UR6][R190.64] ;  /* 0x00000006bec08981 */ /* 0x0002e8000c1e1500 */
[----:B0-----:R-:W3:Y:S04]  /*11850*/  LDL.LU R247, [R1+0xec] ;  /* 0x0000ec0001f77983 */ /* 0x001ee80000300800 */
[----:B------:R0:W-:Y:S01]  /*11860*/  STL [R1+0x860], R250 ;  /* 0x000860fa01007387 */ /* 0x0001e20000100800 */
[----:B-1----:R-:W-:-:S02]  /*11870*/  @!P0 IMAD.MOV.U32 R190, RZ, RZ, R244 ;  /* 0x000000ffffbe8224 */ /* 0x002fc400078e00f4 */
[----:B------:R-:W-:-:S05]  /*11880*/  @!P0 IMAD.MOV.U32 R191, RZ, RZ, R242 ;  /* 0x000000ffffbf8224 */ /* 0x000fca00078e00f2 */
[----:B------:R4:W3:Y:S04]  /*11890*/  @!P0 LDG.E.U16 R193, desc[UR6][R190.64] ;  /* 0x00000006bec18981 */ /* 0x0008e8000c1e1500 */
[----:B0-----:R-:W3:Y:S04]  /*118a0*/  LDL.LU R250, [R1+0xb0] ;  /* 0x0000b00001fa7983 */ /* 0x001ee80000300800 */
[----:B------:R0:W-:Y:S04]  /*118b0*/  STL [R1+0x86c], R244 ;  /* 0x00086cf401007387 */ /* 0x0001e80000100800 */
[----:B0-----:R-:W3:Y:S04]  /*118c0*/  LDL.LU R244, [R1+0x12c] ;  /* 0x00012c0001f47983 */ /* 0x001ee80000300800 */
[----:B------:R0:W-:Y:S04]  /*118d0*/  STL [R1+0x868], R242 ;  /* 0x000868f201007387 */ /* 0x0001e80000100800 */
[----:B0-----:R-:W3:Y:S04]  /*118e0*/  LDL.LU R242, [R1+0xf0] ;  /* 0x0000f00001f27983 */ /* 0x001ee80000300800 */
[----:B------:R-:W2:Y:S01]  /*118f0*/  LDL R191, [R1+0x3f8] ;  /* 0x0003f80001bf7983 */ /* 0x000ea20000100800 */
[----:B----4-:R-:W-:-:S03]  /*11900*/  @!P0 IMAD.MOV.U32 R190, RZ, RZ, R234 ;  /* 0x000000ffffbe8224 */ /* 0x010fc600078e00ea */
[----:B------:R0:W-:Y:S04]  /*11910*/  STS.U16 [R217+UR4+0x2100], R194 ;  /* 0x002100c2d9007988 */ /* 0x0001e80008000404 */
[----:B------:R1:W-:Y:S04]  /*11920*/  STS.U16 [R217+UR4+0x2500], R210 ;  /* 0x002500d2d9007988 */ /* 0x0003e80008000404 */
[----:B------:R-:W4:Y:S01]  /*11930*/  LDL R234, [R1+0x2b0] ;  /* 0x0002b00001ea7983 */ /* 0x000f220000100800 */
[----:B0-----:R-:W-:Y:S02]  /*11940*/  PRMT R194, RZ, 0x7610, R194 ;  /* 0x00007610ffc27816 */ /* 0x001fe400000000c2 */
[----:B-1----:R-:W-:-:S04]  /*11950*/  PRMT R210, RZ, 0x7610, R210 ;  /* 0x00007610ffd27816 */ /* 0x002fc800000000d2 */
[----:B--2---:R0:W2:Y:S02]  /*11960*/  @!P0 LDG.E.U16 R194, desc[UR6][R190.64] ;  /* 0x00000006bec28981 */ /* 0x0040a4000c1e1500 */
[----:B0-----:R-:W-:Y:S02]  /*11970*/  @!P0 IMAD.MOV.U32 R190, RZ, RZ, R3 ;  /* 0x000000ffffbe8224 */ /* 0x001fe400078e0003 */
[----:B---3--:R-:W-:Y:S01]  /*11980*/  @!P0 IMAD.MOV.U32 R191, RZ, RZ, R224 ;  /* 0x000000ffffbf8224 */ /* 0x008fe200078e00e0 */
[----:B------:R0:W-:Y:S04]  /*11990*/  STS.U16 [R217+UR4+0x2900], R209 ;  /* 0x002900d1d9007988 */ /* 0x0001e80008000404 */
[----:B------:R1:W3:Y:S04]  /*119a0*/  @!P0 LDG.E.U16 R210, desc[UR6][R190.64] ;  /* 0x00000006bed28981 */ /* 0x0002e8000c1e1500 */
[----:B------:R-:W2:Y:S04]  /*119b0*/  LDL R224, [R1+0x26c] ;  /* 0x00026c0001e07983 */ /* 0x000ea80000100800 */
[----:B------:R-:W3:Y:S04]  /*119c0*/  LDL R3, [R1+0x270] ;  /* 0x0002700001037983 */ /* 0x000ee80000100800 */
[----:B------:R-:W1:Y:S04]  /*119d0*/  LDL R190, [R1+0x36c] ;  /* 0x00036c0001be7983 */ /* 0x000e680000100800 */
[----:B------:R-:W1:Y:S01]  /*119e0*/  LDL R191, [R1+0x370] ;  /* 0x0003700001bf7983 */ /* 0x000e620000100800 */
[----:B0-----:R-:W-:-:S02]  /*119f0*/  PRMT R209, RZ, 0x7610, R209 ;  /* 0x00007610ffd17816 */ /* 0x001fc400000000d1 */
[----:B-1----:R-:W-:-:S04]  /*11a00*/  @!P0 LOP3.LUT R191, R191, R190, RZ, 0x3c, !PT ;  /* 0x000000bebfbf8212 */ /* 0x002fc800078e3cff */
[----:B------:R-:W-:-:S04]  /*11a10*/  @!P0 LOP3.LUT R190, R191, R190, RZ, 0x3c, !PT ;  /* 0x000000bebfbe8212 */ /* 0x000fc800078e3cff */
[----:B------:R-:W-:-:S05]  /*11a20*/  @!P0 LOP3.LUT R191, R191, R190, RZ, 0x3c, !PT ;  /* 0x000000bebfbf8212 */ /* 0x000fca00078e3cff */
[----:B------:R0:W2:Y:S04]  /*11a30*/  @!P0 LDG.E.U16 R209, desc[UR6][R190.64] ;  /* 0x00000006bed18981 */ /* 0x0000a8000c1e1500 */
[----:B------:R-:W0:Y:S04]  /*11a40*/  LDL R190, [R1+0x32c] ;  /* 0x00032c0001be7983 */ /* 0x000e280000100800 */
[----:B------:R-:W0:Y:S04]  /*11a50*/  LDL R191, [R1+0x330] ;  /* 0x0003300001bf7983 */ /* 0x000e280000100800 */
[----:B------:R1:W-:Y:S02]  /*11a60*/  STS.U16 [R217+UR4+0x2d00], R208 ;  /* 0x002d00d0d9007988 */ /* 0x0003e40008000404 */
[----:B-1----:R-:W-:-:S02]  /*11a70*/  PRMT R208, RZ, 0x7610, R208 ;  /* 0x00007610ffd07816 */ /* 0x002fc400000000d0 */
[----:B0-----:R-:W-:-:S04]  /*11a80*/  @!P0 LOP3.LUT R191, R191, R190, RZ, 0x3c, !PT ;  /* 0x000000bebfbf8212 */ /* 0x001fc800078e3cff */
        /* <DEDUP_REMOVED lines=11> */
[----:B------:R-:W3:Y:S01]  /*11b40*/  LDL R191, [R1+0x2ac] ;  /* 0x0002ac0001bf7983 */ /* 0x000ee20000100800 */
[----:B----4-:R-:W-:-:S03]  /*11b50*/  @!P0 IMAD.MOV.U32 R190, RZ, RZ, R234 ;  /* 0x000000ffffbe8224 */ /* 0x010fc600078e00ea */
[----:B------:R0:W-:Y:S04]  /*11b60*/  STS.U16 [R217+UR4+0x3500], R206 ;  /* 0x003500ced9007988 */ /* 0x0001e80008000404 */
[----:B------:R1:W-:Y:S04]  /*11b70*/  STS.U16 [R217+UR4+0x3900], R205 ;  /* 0x003900cdd9007988 */ /* 0x0003e80008000404 */
[----:B------:R-:W4:Y:S01]  /*11b80*/  LDL R234, [R1+0x170] ;  /* 0x0001700001ea7983 */ /* 0x000f220000100800 */
[----:B0-----:R-:W-:Y:S02]  /*11b90*/  PRMT R206, RZ, 0x7610, R206 ;  /* 0x00007610ffce7816 */ /* 0x001fe400000000ce */
[----:B-1----:R-:W-:-:S04]  /*11ba0*/  PRMT R205, RZ, 0x7610, R205 ;  /* 0x00007610ffcd7816 */ /* 0x002fc800000000cd */
[----:B---3--:R0:W3:Y:S02]  /*11bb0*/  @!P0 LDG.E.U16 R206, desc[UR6][R190.64] ;  /* 0x00000006bece8981 */ /* 0x0080e4000c1e1500 */
[----:B0-----:R-:W-:Y:S02]  /*11bc0*/  @!P0 IMAD.MOV.U32 R190, RZ, RZ, R3 ;  /* 0x000000ffffbe8224 */ /* 0x001fe400078e0003 */
[----:B--2---:R-:W-:Y:S01]  /*11bd0*/  @!P0 IMAD.MOV.U32 R191, RZ, RZ, R224 ;  /* 0x000000ffffbf8224 */ /* 0x004fe200078e00e0 */
[----:B------:R0:W-:Y:S04]  /*11be0*/  STS.U16 [R217+UR4+0x3d00], R204 ;  /* 0x003d00ccd9007988 */ /* 0x0001e80008000404 */
[----:B------:R1:W2:Y:S04]  /*11bf0*/  @!P0 LDG.E.U16 R205, desc[UR6][R190.64] ;  /* 0x00000006becd8981 */ /* 0x0002a8000c1e1500 */
        /* <DEDUP_REMOVED lines=9> */
[----:B------:R-:W0:Y:S01]  /*11c90*/  LDL R191, [R1+0x1f0] ;  /* 0x0001f00001bf7983 */ /* 0x000e220000100800 */
[----:B------:R-:W-:-:S05]  /*11ca0*/  LOP3.LUT R224, R6, 0x30, RZ, 0x3c, !PT ;  /* 0x0000003006e07812 */ /* 0x000fca00078e3cff */
[----:B------:R1:W-:Y:S02]  /*11cb0*/  STS.U16 [R224+UR4+0x180], R203 ;  /* 0x000180cbe0007988 */ /* 0x0003e40008000404 */
[----:B-1----:R-:W-:Y:S02]  /*11cc0*/  PRMT R203, RZ, 0x7610, R203 ;  /* 0x00007610ffcb7816 */ /* 0x002fe400000000cb */
        /* <DEDUP_REMOVED lines=15> */
[----:B------:R-:W4:Y:S01]  /*11dc0*/  LDL R234, [R1+0x3f4] ;  /* 0x0003f40001ea7983 */ /* 0x000f220000100800 */
[----:B0-----:R-:W-:-:S03]  /*11dd0*/  PRMT R201, RZ, 0x7610, R201 ;  /* 0x00007610ffc97816 */ /* 0x001fc600000000c9 */
[----:B------:R0:W-:Y:S04]  /*11de0*/  STS.U16 [R224+UR4+0xd80], R200 ;  /* 0x000d80c8e0007988 */ /* 0x0001e80008000404 */
[----:B0-----:R-:W2:Y:S01]  /*11df0*/  LDL R224, [R1+0x3a4] ;  /* 0x0003a40001e07983 */ /* 0x001ea20000100800 */
[----:B------:R-:W-:-:S03]  /*11e00*/  PRMT R200, RZ, 0x7610, R200 ;  /* 0x00007610ffc87816 */ /* 0x000fc600000000c8 */
[----:B---3--:R0:W3:Y:S02]  /*11e10*/  @!P0 LDG.E.U16 R201, desc[UR6][R190.64] ;  /* 0x00000006bec98981 */ /* 0x0080e4000c1e1500 */
[----:B0-----:R-:W-:Y:S02]  /*11e20*/  @!P0 IMAD.MOV.U32 R190, RZ, RZ, R3 ;  /* 0x000000ffffbe8224 */ /* 0x001fe400078e0003 */
[----:B------:R-:W2:Y:S01]  /*11e30*/  LDL R3, [R1+0x3a8] ;  /* 0x0003a80001037983 */ /* 0x000ea20000100800 */
[----:B------:R-:W-:-:S03]  /*11e40*/  @!P0 IMAD.MOV.U32 R191, RZ, RZ, R244 ;  /* 0x000000ffffbf8224 */ /* 0x000fc600078e00f4 */
[----:B------:R0:W-:Y:S04]  /*11e50*/  STL [R1+0x870], R244 ;  /* 0x000870f401007387 */ /* 0x0001e80000100800 */
[----:B------:R1:W3:Y:S01]  /*11e60*/  @!P0 LDG.E.U16 R200, desc[UR6][R190.64] ;  /* 0x00000006bec88981 */ /* 0x0002e2000c1e1500 */
[----:B0-----:R-:W-:-:S05]  /*11e70*/  LOP3.LUT R244, R6, 0x30, RZ, 0x3c, !PT ;  /* 0x0000003006f47812 */ /* 0x001fca00078e3cff */
[----:B------:R0:W-:Y:S01]  /*11e80*/  STS.U16 [R244+UR4+0x1180], R199 ;  /* 0x001180c7f4007988 */ /* 0x0001e20008000404 */
[----:B-1----:R-:W-:Y:S02]  /*11e90*/  @!P0 IMAD.MOV.U32 R190, RZ, RZ, R242 ;  /* 0x000000ffffbe8224 */ /* 0x002fe400078e00f2 */
[----:B------:R-:W-:Y:S01]  /*11ea0*/  @!P0 IMAD.MOV.U32 R191, RZ, RZ, R247 ;  /* 0x000000ffffbf8224 */ /* 0x000fe200078e00f7 */
[----:B------:R1:W-:Y:S01]  /*11eb0*/  STS.U16 [R244+UR4+0x1580], R198 ;  /* 0x001580c6f4007988 */ /* 0x0003e20008000404 */
[----:B0-----:R-:W-:-:S03]  /*11ec0*/  PRMT R199, RZ, 0x7610, R199 ;  /* 0x00007610ffc77816 */ /* 0x001fc600000000c7 */
[----:B------:R0:W-:Y:S01]  /*11ed0*/  STL [R1+0x878], R242 ;  /* 0x000878f201007387 */ /* 0x0001e20000100800 */
[----:B-1----:R-:W-:-:S03]  /*11ee0*/  PRMT R198, RZ, 0x7610, R198 ;  /* 0x00007610ffc67816 */ /* 0x002fc600000000c6 */
[----:B------:R1:W3:Y:S04]  /*11ef0*/  @!P0 LDG.E.U16 R199, desc[UR6][R190.64] ;  /* 0x00000006bec78981 */ /* 0x0002e8000c1e1500 */
[----:B0-----:R-:W2:Y:S01]  /*11f00*/  LDL R242, [R1+0x3f0] ;  /* 0x0003f00001f27983 */ /* 0x001ea20000100800 */
[----:B-1----:R-:W-:Y:S02]  /*11f10*/  @!P0 IMAD.MOV.U32 R190, RZ, RZ, R250 ;  /* 0x000000ffffbe8224 */ /* 0x002fe400078e00fa */
[----:B------:R-:W-:Y:S01]  /*11f20*/  @!P0 IMAD.MOV.U32 R191, RZ, RZ, R248 ;  /* 0x000000ffffbf8224 */ /* 0x000fe200078e00f8 */
[----:B------:R0:W-:Y:S04]  /*11f30*/  STS.U16 [R244+UR4+0x1980], R197 ;  /* 0x001980c5f4007988 */ /* 0x0001e80008000404 */
[----:B------:R1:W3:Y:S04]  /*11f40*/  @!P0 LDG.E.U16 R198, desc[UR6][R190.64] ;  /* 0x00000006bec68981 */ /* 0x0002e8000c1e1500 */
[----:B------:R-:W-:Y:S01]  /*11f50*/  STL [R1+0x874], R247 ;  /* 0x000874f701007387 */ /* 0x000fe20000100800 */
[----:B0-----:R-:W-:-:S03]  /*11f60*/  PRMT R197, RZ, 0x7610, R197 ;  /* 0x00007610ffc57816 */ /* 0x001fc600000000c5 */
[----:B------:R-:W-:Y:S01]  /*11f70*/  STL [R1+0x880], R250 ;  /* 0x000880fa01007387 */ /* 0x000fe20000100800 */
[----:B-1----:R-:W-:Y:S02]  /*11f80*/  @!P0 IMAD.MOV.U32 R190, RZ, RZ, R252 ;  /* 0x000000ffffbe8224 */ /* 0x002fe400078e00fc */
[----:B------:R-:W-:Y:S01]  /*11f90*/  @!P0 IMAD.MOV.U32 R191, RZ, RZ, R0 ;  /* 0x000000ffffbf8224 */ /* 0x000fe200078e0000 */
[----:B------:R-:W-:Y:S04]  /*11fa0*/  STL [R1+0x87c], R248 ;  /* 0x00087cf801007387 */ /* 0x000fe80000100800 */
[----:B------:R-:W-:Y:S04]  /*11fb0*/  STL [R1+0x888], R252 ;  /* 0x000888fc01007387 */ /* 0x000fe80000100800 */
[----:B------:R-:W-:Y:S04]  /*11fc0*/  STL [R1+0x884], R0 ;  /* 0x0008840001007387 */ /* 0x000fe80000100800 */
[----:B------:R0:W3:Y:S04]  /*11fd0*/  @!P0 LDG.E.U16 R197, desc[UR6][R190.64] ;  /* 0x00000006bec58981 */ /* 0x0000e8000c1e1500 */
[----:B------:R1:W-:Y:S04]  /*11fe0*/  STL [R1+0x890], R239 ;  /* 0x000890ef01007387 */ /* 0x0003e80000100800 */
[----:B------:R4:W-:Y:S01]  /*11ff0*/  STL [R1+0x88c], R236 ;  /* 0x00088cec01007387 */ /* 0x0009e20000100800 */
[----:B0-----:R-:W-:-:S02]  /*12000*/  @!P0 IMAD.MOV.U32 R190, RZ, RZ, R239 ;  /* 0x000000ffffbe8224 */ /* 0x001fc400078e00ef */
[----:B------:R-:W-:Y:S01]  /*12010*/  @!P0 IMAD.MOV.U32 R191, RZ, RZ, R236 ;  /* 0x000000ffffbf8224 */ /* 0x000fe200078e00ec */
[----:B-1----:R-:W3:Y:S04]  /*12020*/  LDL R239, [R1+0x364] ;  /* 0x0003640001ef7983 */ /* 0x002ee80000100800 */
[----:B----4-:R-:W4:Y:S04]  /*12030*/  LDL R236, [R1+0x368] ;  /* 0x0003680001ec7983 */ /* 0x010f280000100800 */
[----:B------:R0:W-:Y:S04]  /*12040*/  STS.U16 [R244+UR4+0x1d80], R196 ;  /* 0x001d80c4f4007988 */ /* 0x0001e80008000404 */
[----:B------:R1:W-:Y:S01]  /*12050*/  STS.U16 [R244+UR4+0x2180], R195 ;  /* 0x002180c3f4007988 */ /* 0x0003e20008000404 */
[----:B0-----:R-:W-:-:S02]  /*12060*/  PRMT R196, RZ, 0x7610, R196 ;  /* 0x00007610ffc47816 */ /* 0x001fc400000000c4 */
[----:B-1----:R-:W-:-:S04]  /*12070*/  PRMT R195, RZ, 0x7610, R195 ;  /* 0x00007610ffc37816 */ /* 0x002fc800000000c3 */
[----:B------:R0:W4:Y:S01]  /*12080*/  @!P0 LDG.E.U16 R196, desc[UR6][R190.64] ;  /* 0x00000006bec48981 */ /* 0x000122000c1e1500 */
[----:B------:R-:W-:Y:S01]  /*12090*/  PRMT R211, RZ, 0x7610, R211 ;  /* 0x00007610ffd37816 */ /* 0x000fe200000000d3 */
[----:B0-----:R-:W-:Y:S02]  /*120a0*/  @!P0 IMAD.MOV.U32 R190, RZ, RZ, R234 ;  /* 0x000000ffffbe8224 */ /* 0x001fe400078e00ea */
[----:B------:R0:W-:Y:S02]  /*120b0*/  STS.U16 [R244+UR4+0x2580], R214 ;  /* 0x002580d6f4007988 */ /* 0x0001e40008000404 */
[----:B0-----:R-:W-:Y:S01]  /*120c0*/  PRMT R214, RZ, 0x7610, R214 ;  /* 0x00007610ffd67816 */ /* 0x001fe200000000d6 */
[----:B--2---:R-:W-:Y:S02]  /*120d0*/  @!P0 IMAD.MOV.U32 R191, RZ, RZ, R242 ;  /* 0x000000ffffbf8224 */ /* 0x004fe400078e00f2 */
[----:B------:R-:W2:Y:S04]  /*120e0*/  LDL R242, [R1+0x2a4] ;  /* 0x0002a40001f27983 */ /* 0x000ea80000100800 */
[----:B------:R0:W2:Y:S02]  /*120f0*/  @!P0 LDG.E.U16 R195, desc[UR6][R190.64] ;  /* 0x00000006bec38981 */ /* 0x0000a4000c1e1500 */
[----:B0-----:R-:W-:-:S02]  /*12100*/  @!P0 IMAD.MOV.U32 R190, RZ, RZ, R3 ;  /* 0x000000ffffbe8224 */ /* 0x001fc400078e0003 */
[----:B------:R-:W-:Y:S01]  /*12110*/  @!P0 IMAD.MOV.U32 R191, RZ, RZ, R224 ;  /* 0x000000ffffbf8224 */ /* 0x000fe200078e00e0 */
[----:B------:R-:W2:Y:S04]  /*12120*/  LDL R3, [R1+0x2a8] ;  /* 0x0002a80001037983 */ /* 0x000ea80000100800 */
[----:B------:R-:W2:Y:S04]  /*12130*/  LDL.LU R234, [R1+0x70] ;  /* 0x0000700001ea7983 */ /* 0x000ea80000300800 */
[----:B------:R3:W2:Y:S04]  /*12140*/  @!P0 LDG.E.U16 R211, desc[UR6][R190.64] ;  /* 0x00000006bed38981 */ /* 0x0006a8000c1e1500 */
[----:B------:R-:W2:Y:S04]  /*12150*/  LDL.LU R224, [R1+0x60] ;  /* 0x0000600001e07983 */ /* 0x000ea80000300800 */
[----:B------:R-:W2:Y:S04]  /*12160*/  LDL.LU R0, [R1+0x54] ;  /* 0x0000540001007983 */ /* 0x000ea80000300800 */
[----:B------:R-:W2:Y:S04]  /*12170*/  LDL.LU R252, [R1+0x48] ;  /* 0x0000480001fc7983 */ /* 0x000ea80000300800 */
[----:B------:R-:W2:Y:S04]  /*12180*/  LDL.LU R248, [R1+0x3c] ;  /* 0x00003c0001f87983 */ /* 0x000ea80000300800 */
[----:B------:R-:W2:Y:S01]  /*12190*/  LDL.LU R250, [R1+0x30] ;  /* 0x0000300001fa7983 */ /* 0x000ea20000300800 */
[----:B---3--:R-:W-:-:S03]  /*121a0*/  @!P0 IMAD.MOV.U32 R191, RZ, RZ, R239 ;  /* 0x000000ffffbf8224 */ /* 0x008fc600078e00ef */
[----:B------:R-:W3:Y:S01]  /*121b0*/  LDL.LU R247, [R1+0x28] ;  /* 0x0000280001f77983 */ /* 0x000ee20000300800 */
[----:B----4-:R-:W-:-:S03]  /*121c0*/  @!P0 IMAD.MOV.U32 R190, RZ, RZ, R236 ;  /* 0x000000ffffbe8224 */ /* 0x010fc600078e00ec */
[----:B------:R0:W-:Y:S04]  /*121d0*/  STS.U16 [R244+UR4+0x2980], R241 ;  /* 0x002980f1f4007988 */ /* 0x0001e80008000404 */
[----:B------:R1:W4:Y:S04]  /*121e0*/  @!P0 LDG.E.U16 R214, desc[UR6][R190.64] ;  /* 0x00000006bed68981 */ /* 0x000328000c1e1500 */
[----:B------:R-:W3:Y:S04]  /*121f0*/  LDL R236, [R1+0x268] ;  /* 0x0002680001ec7983 */ /* 0x000ee80000100800 */
[----:B0-----:R-:W2:Y:S04]  /*12200*/  LDL R241, [R1+0x2e8] ;  /* 0x0002e80001f17983 */ /* 0x001ea80000100800 */
[----:B------:R-:W1:Y:S04]  /*12210*/  LDL R190, [R1+0x324] ;  /* 0x0003240001be7983 */ /* 0x000e680000100800 */
[----:B------:R-:W1:Y:S04]  /*12220*/  LDL R191, [R1+0x328] ;  /* 0x0003280001bf7983 */ /* 0x000e680000100800 */
[----:B------:R0:W-:Y:S04]  /*12230*/  STS.U16 [R244+UR4+0x2d80], R233 ;  /* 0x002d80e9f4007988 */ /* 0x0001e80008000404 */
[----:B------:R-:W4:Y:S01]  /*12240*/  LDL R239, [R1+0x264] ;  /* 0x0002640001ef7983 */ /* 0x000f220000100800 */
[----:B0-----:R-:W-:-:S02]  /*12250*/  PRMT R233, RZ, 0x7610, R233 ;  /* 0x00007610ffe97816 */ /* 0x001fc400000000e9 */
[----:B-1----:R-:W-:-:S04]  /*12260*/  @!P0 LOP3.LUT R191, R191, R190, RZ, 0x3c, !PT ;  /* 0x000000bebfbf8212 */ /* 0x002fc800078e3cff */
[----:B------:R-:W-:-:S04]  /*12270*/  @!P0 LOP3.LUT R190, R191, R190, RZ, 0x3c, !PT ;  /* 0x000000bebfbe8212 */ /* 0x000fc800078e3cff */
[----:B------:R-:W-:-:S05]  /*12280*/  @!P0 LOP3.LUT R191, R191, R190, RZ, 0x3c, !PT ;  /* 0x000000bebfbf8212 */ /* 0x000fca00078e3cff */
[----:B------:R2:W4:Y:S04]  /*12290*/  @!P0 LDG.E.U16 R233, desc[UR6][R190.64] ;  /* 0x00000006bee98981 */ /* 0x000528000c1e1500 */
[----:B------:R-:W3:Y:S01]  /*122a0*/  LDL R191, [R1+0x2e4] ;  /* 0x0002e40001bf7983 */ /* 0x000ee20000100800 */
[----:B--2---:R-:W-:-:S03]  /*122b0*/  @!P0 IMAD.MOV.U32 R190, RZ, RZ, R241 ;  /* 0x000000ffffbe8224 */ /* 0x004fc600078e00f1 */
[----:B------:R0:W-:Y:S04]  /*122c0*/  STS.U16 [R244+UR4+0x3180], R226 ;  /* 0x003180e2f4007988 */ /* 0x0001e80008000404 */
[----:B------:R1:W-:Y:S04]  /*122d0*/  STS.U16 [R244+UR4+0x3580], R219 ;  /* 0x003580dbf4007988 */ /* 0x0003e80008000404 */
[----:B------:R-:W2:Y:S01]  /*122e0*/  LDL.LU R241, [R1+0x50] ;  /* 0x0000500001f17983 */ /* 0x000ea20000300800 */
[----:B0-----:R-:W-:Y:S02]  /*122f0*/  PRMT R226, RZ, 0x7610, R226 ;  /* 0x00007610ffe27816 */ /* 0x001fe400000000e2 */
[----:B-1----:R-:W-:Y:S01]  /*12300*/  PRMT R219, RZ, 0x7610, R219 ;  /* 0x00007610ffdb7816 */ /* 0x002fe200000000db */
[----:B------:R-:W-:Y:S04]  /*12310*/  STS.U16 [R244+UR4+0x3980], R213 ;  /* 0x003980d5f4007988 */ /* 0x000fe80008000404 */
[----:B------:R-:W-:Y:S04]  /*12320*/  STS.U16 [R244+UR4+0x3d80], R11 ;  /* 0x003d800bf4007988 */ /* 0x000fe80008000404 */
[----:B---3--:R0:W3:Y:S02]  /*12330*/  @!P0 LDG.E.U16 R226, desc[UR6][R190.64] ;  /* 0x00000006bee28981 */ /* 0x0080e4000c1e1500 */
[----:B0-----:R-:W-:-:S02]  /*12340*/  @!P0 IMAD.MOV.U32 R190, RZ, RZ, R3 ;  /* 0x000000ffffbe8224 */ /* 0x001fc400078e0003 */
[----:B------:R-:W-:Y:S01]  /*12350*/  @!P0 IMAD.MOV.U32 R191, RZ, RZ, R242 ;  /* 0x000000ffffbf8224 */ /* 0x000fe200078e00f2 */
[----:B------:R-:W-:Y:S01]  /*12360*/  LOP3.LUT R3, R6, 0x40, RZ, 0x3c, !PT ;  /* 0x0000004006037812 */ /* 0x000fe200078e3cff */
[----:B------:R-:W3:Y:S04]  /*12370*/  LDL.LU R242, [R1+0x44] ;  /* 0x0000440001f27983 */ /* 0x000ee80000300800 */
[----:B------:R0:W3:Y:S04]  /*12380*/  @!P0 LDG.E.U16 R219, desc[UR6][R190.64] ;  /* 0x00000006bedb8981 */ /* 0x0000e8000c1e1500 */
[----:B------:R1:W-:Y:S01]  /*12390*/  STS.U16 [R3+UR4+0x200], R234 ;  /* 0x000200ea03007988 */ /* 0x0003e20008000404 */
[----:B0-----:R-:W-:-:S02]  /*123a0*/  @!P0 IMAD.MOV.U32 R190, RZ, RZ, R236 ;  /* 0x000000ffffbe8224 */ /* 0x001fc400078e00ec */
[----:B----4-:R-:W-:Y:S01]  /*123b0*/  @!P0 IMAD.MOV.U32 R191, RZ, RZ, R239 ;  /* 0x000000ffffbf8224 */ /* 0x010fe200078e00ef */
[----:B------:R-:W4:Y:S04]  /*123c0*/  LDL.LU R236, [R1+0x38] ;  /* 0x0000380001ec7983 */ /* 0x000f280000300800 */
[----:B------:R-:W4:Y:S04]  /*123d0*/  LDL.LU R239, [R1+0x2c] ;  /* 0x00002c0001ef7983 */ /* 0x000f280000300800 */
[----:B-1----:R-:W2:Y:S04]  /*123e0*/  LDL.LU R234, [R1+0x8fc] ;  /* 0x0008fc0001ea7983 */ /* 0x002ea80000300800 */
[----:B------:R0:W-:Y:S04]  /*123f0*/  STS.U16 [R3+UR4+0x600], R224 ;  /* 0x000600e003007988 */ /* 0x0001e80008000404 */
[----:B------:R-:W-:Y:S04]  /*12400*/  STS.U16 [R3+UR4+0xa00], R0 ;  /* 0x000a000003007988 */ /* 0x000fe80008000404 */
[----:B------:R-:W-:Y:S04]  /*12410*/  STS.U16 [R3+UR4+0xe00], R252 ;  /* 0x000e00fc03007988 */ /* 0x000fe80008000404 */
[----:B------:R-:W-:Y:S04]  /*12420*/  STS.U16 [R3+UR4+0x1200], R248 ;  /* 0x001200f803007988 */ /* 0x000fe80008000404 */
[----:B------:R-:W-:Y:S04]  /*12430*/  STS.U16 [R3+UR4+0x1600], R250 ;  /* 0x001600fa03007988 */ /* 0x000fe80008000404 */
[----:B------:R-:W-:Y:S04]  /*12440*/  STS.U16 [R3+UR4+0x1a00], R247 ;  /* 0x001a00f703007988 */ /* 0x000fe80008000404 */
[----:B0-----:R-:W4:Y:S04]  /*12450*/  LDL.LU R224, [R1+0x8f8] ;  /* 0x0008f80001e07983 */ /* 0x001f280000300800 */
[----:B--2---:R0:W-:Y:S04]  /*12460*/  STS.U16 [R3+UR4+0x1e00], R234 ;  /* 0x001e00ea03007988 */ /* 0x0041e80008000404 */
[----:B------:R1:W-:Y:S04]  /*12470*/  STS.U16 [R3+UR4+0x2200], R227 ;  /* 0x002200e303007988 */ /* 0x0003e80008000404 */
[----:B0-----:R-:W2:Y:S04]  /*12480*/  LDL.LU R234, [R1+0x8f4] ;  /* 0x0008f40001ea7983 */ /* 0x001ea80000300800 */
[----:B-1----:R-:W2:Y:S04]  /*12490*/  LDL.LU R227, [R1+0x8f0] ;  /* 0x0008f00001e37983 */ /* 0x002ea80000300800 */
[----:B------:R-:W2:Y:S04]  /*124a0*/  LDL.LU R0, [R1+0x68] ;  /* 0x0000680001007983 */ /* 0x000ea80000300800 */
[----:B------:R-:W2:Y:S04]  /*124b0*/  LDL.LU R252, [R1+0x58] ;  /* 0x0000580001fc7983 */ /* 0x000ea80000300800 */
[----:B------:R-:W2:Y:S04]  /*124c0*/  LDL.LU R248, [R1+0x4c] ;  /* 0x00004c0001f87983 */ /* 0x000ea80000300800 */
[----:B------:R-:W2:Y:S04]  /*124d0*/  LDL.LU R250, [R1+0x40] ;  /* 0x0000400001fa7983 */ /* 0x000ea80000300800 */
[----:B------:R-:W-:Y:S04]  /*124e0*/  STS.U16 [R3+UR4+0x2600], R7 ;  /* 0x0026000703007988 */ /* 0x000fe80008000404 */
[----:B------:R-:W2:Y:S04]  /*124f0*/  LDL.LU R247, [R1+0x34] ;  /* 0x0000340001f77983 */ /* 0x000ea80000300800 */
[----:B------:R0:W-:Y:S04]  /*12500*/  STS.U16 [R3+UR4+0x2a00], R246 ;  /* 0x002a00f603007988 */ /* 0x0001e80008000404 */
[----:B------:R1:W-:Y:S04]  /*12510*/  STS.U16 [R3+UR4+0x2e00], R238 ;  /* 0x002e00ee03007988 */ /* 0x0003e80008000404 */
[----:B0-----:R-:W3:Y:S04]  /*12520*/  LDL.LU R246, [R1+0x5c] ;  /* 0x00005c0001f67983 */ /* 0x001ee80000300800 */
[----:B-1----:R-:W4:Y:S01]  /*12530*/  LDL.LU R238, [R1+0x6c] ;  /* 0x00006c0001ee7983 */ /* 0x002f220000300800 */
[----:B------:R-:W-:-:S03]  /*12540*/  LOP3.LUT R7, R6, 0x50, RZ, 0x3c, !PT ;  /* 0x0000005006077812 */ /* 0x000fc600078e3cff */
[----:B------:R-:W-:Y:S04]  /*12550*/  STS.U16 [R3+UR4+0x3200], R230 ;  /* 0x003200e603007988 */ /* 0x000fe80008000404 */
[----:B------:R-:W-:Y:S04]  /*12560*/  STS.U16 [R3+UR4+0x3600], R221 ;  /* 0x003600dd03007988 */ /* 0x000fe80008000404 */
[----:B------:R-:W-:Y:S04]  /*12570*/  STS.U16 [R3+UR4+0x3a00], R212 ;  /* 0x003a00d403007988 */ /* 0x000fe80008000404 */
[----:B------:R-:W-:Y:S04]  /*12580*/  STS.U16 [R3+UR4+0x3e00], R12 ;  /* 0x003e000c03007988 */ /* 0x000fe80008000404 */
[----:B----4-:R-:W-:Y:S04]  /*12590*/  STS.U16 [R7+UR4+0x280], R238 ;  /* 0x000280ee07007988 */ /* 0x010fe80008000404 */
[----:B---3--:R-:W-:Y:S04]  /*125a0*/  STS.U16 [R7+UR4+0x680], R246 ;  /* 0x000680f607007988 */ /* 0x008fe80008000404 */
[----:B------:R-:W-:Y:S04]  /*125b0*/  STS.U16 [R7+UR4+0xa80], R241 ;  /* 0x000a80f107007988 */ /* 0x000fe80008000404 */
[----:B------:R0:W-:Y:S04]  /*125c0*/  STS.U16 [R7+UR4+0xe80], R242 ;  /* 0x000e80f207007988 */ /* 0x0001e80008000404 */
[----:B------:R-:W-:Y:S04]  /*125d0*/  STS.U16 [R7+UR4+0x1280], R236 ;  /* 0x001280ec07007988 */ /* 0x000fe80008000404 */
[----:B------:R-:W-:Y:S04]  /*125e0*/  STS.U16 [R7+UR4+0x1680], R239 ;  /* 0x001680ef07007988 */ /* 0x000fe80008000404 */
[----:B0-----:R-:W3:Y:S04]  /*125f0*/  LDL.LU R242, [R1+0x64] ;  /* 0x0000640001f27983 */ /* 0x001ee80000300800 */
[----:B--2---:R0:W-:Y:S04]  /*12600*/  STS.U16 [R7+UR4+0x1a80], R227 ;  /* 0x001a80e307007988 */ /* 0x0041e80008000404 */
[----:B------:R1:W-:Y:S04]  /*12610*/  STS.U16 [R7+UR4+0x1e80], R231 ;  /* 0x001e80e707007988 */ /* 0x0003e80008000404 */
[----:B0-----:R-:W2:Y:S04]  /*12620*/  LDL.LU R227, [R1+0x8ec] ;  /* 0x0008ec0001e37983 */ /* 0x001ea80000300800 */
[----:B-1----:R-:W4:Y:S04]  /*12630*/  LDL.LU R231, [R1+0x8e8] ;  /* 0x0008e80001e77983 */ /* 0x002f280000300800 */
[----:B------:R-:W-:Y:S04]  /*12640*/  STS.U16 [R7+UR4+0x2280], R229 ;  /* 0x002280e507007988 */ /* 0x000fe80008000404 */
[----:B------:R0:W-:Y:S04]  /*12650*/  STS.U16 [R7+UR4+0x2680], R2 ;  /* 0x0026800207007988 */ /* 0x0001e80008000404 */
[----:B------:R-:W-:Y:S04]  /*12660*/  STS.U16 [R7+UR4+0x2a80], R245 ;  /* 0x002a80f507007988 */ /* 0x000fe80008000404 */
[----:B------:R-:W-:Y:S01]  /*12670*/  STS.U16 [R7+UR4+0x2e80], R237 ;  /* 0x002e80ed07007988 */ /* 0x000fe20008000404 */
[----:B0-----:R-:W-:-:S03]  /*12680*/  LOP3.LUT R2, R6, 0x60, RZ, 0x3c, !PT ;  /* 0x0000006006027812 */ /* 0x001fc600078e3cff */
[----:B------:R-:W-:Y:S04]  /*12690*/  STS.U16 [R7+UR4+0x3280], R228 ;  /* 0x003280e407007988 */ /* 0x000fe80008000404 */
        /* <DEDUP_REMOVED lines=8> */
[----:B------:R-:W2:Y:S04]  /*12720*/  LDL.LU R229, [R1+0x8e4] ;  /* 0x0008e40001e57983 */ /* 0x000ea80000300800 */
[----:B----4-:R0:W-:Y:S04]  /*12730*/  STS.U16 [R2+UR4+0x1700], R231 ;  /* 0x001700e702007988 */ /* 0x0101e80008000404 */
[----:B------:R1:W-:Y:S04]  /*12740*/  STS.U16 [R2+UR4+0x1b00], R234 ;  /* 0x001b00ea02007988 */ /* 0x0003e80008000404 */
[----:B------:R4:W-:Y:S04]  /*12750*/  STS.U16 [R2+UR4+0x1f00], R4 ;  /* 0x001f000402007988 */ /* 0x0009e80008000404 */
[----:B0-----:R-:W2:Y:S04]  /*12760*/  LDL.LU R231, [R1+0x8e0] ;  /* 0x0008e00001e77983 */ /* 0x001ea80000300800 */
[----:B-1----:R-:W2:Y:S04]  /*12770*/  LDL.LU R234, [R1+0x8dc] ;  /* 0x0008dc0001ea7983 */ /* 0x002ea80000300800 */
[----:B----4-:R-:W4:Y:S04]  /*12780*/  LDL.LU R4, [R1+0x8d8] ;  /* 0x0008d80001047983 */ /* 0x010f280000300800 */
        /* <DEDUP_REMOVED lines=9> */
[----:B---3--:R0:W-:Y:S02]  /*12820*/  STS.U16 [R5+UR4+0x380], R242 ;  /* 0x000380f205007988 */ /* 0x0081e40008000404 */
[----:B0-----:R-:W-:-:S02]  /*12830*/  LOP3.LUT R242, R6, 0x10, RZ, 0x3c, !PT ;  /* 0x0000001006f27812 */ /* 0x001fc400078e3cff */
[----:B------:R-:W-:-:S06]  /*12840*/  PRMT R213, RZ, 0x7610, R213 ;  /* 0x00007610ffd57816 */ /* 0x000fcc00000000d5 */
[----:B------:R-:W3:Y:S04]  /*12850*/  @!P0 LDG.E.U16 R213, desc[UR6][R190.64] ;  /* 0x00000006bed58981 */ /* 0x000ee8000c1e1500 */
[----:B----4-:R0:W-:Y:S04]  /*12860*/  STS.U16 [R5+UR4+0x780], R4 ;  /* 0x0007800405007988 */ /* 0x0101e80008000404 */
[----:B--2---:R1:W-:Y:S04]  /*12870*/  STS.U16 [R5+UR4+0xb80], R234 ;  /* 0x000b80ea05007988 */ /* 0x0043e80008000404 */
[----:B------:R2:W-:Y:S04]  /*12880*/  STS.U16 [R5+UR4+0xf80], R231 ;  /* 0x000f80e705007988 */ /* 0x0005e80008000404 */
[----:B------:R4:W-:Y:S04]  /*12890*/  STS.U16 [R5+UR4+0x1380], R229 ;  /* 0x001380e505007988 */ /* 0x0009e80008000404 */
[----:B------:R4:W-:Y:S04]  /*128a0*/  STS.U16 [R5+UR4+0x1780], R227 ;  /* 0x001780e305007988 */ /* 0x0009e80008000404 */
[----:B------:R4:W-:Y:S04]  /*128b0*/  STS.U16 [R5+UR4+0x1b80], R224 ;  /* 0x001b80e005007988 */ /* 0x0009e80008000404 */
[----:B------:R3:W-:Y:S04]  /*128c0*/  STS.U16 [R5+UR4+0x1f80], R222 ;  /* 0x001f80de05007988 */ /* 0x0007e80008000404 */
[----:B------:R3:W-:Y:S04]  /*128d0*/  STS.U16 [R5+UR4+0x2380], R220 ;  /* 0x002380dc05007988 */ /* 0x0007e80008000404 */
        /* <DEDUP_REMOVED lines=46> */
[----:B0-----:R-:W3:Y:S04]  /*12bc0*/  LDL.LU R4, [R1+0x8d4] ;  /* 0x0008d40001047983 */ /* 0x001ee80000300800 */
[----:B------:R-:W-:Y:S04]  /*12bd0*/  STS.U16 [R217+UR4+0x9d00], R183 ;  /* 0x009d00b7d9007988 */ /* 0x000fe80008000404 */
[----:B-1----:R-:W3:Y:S04]  /*12be0*/  LDL.LU R234, [R1+0x8d0] ;  /* 0x0008d00001ea7983 */ /* 0x002ee80000300800 */
[----:B------:R-:W-:Y:S04]  /*12bf0*/  STS.U16 [R217+UR4+0xa100], R184 ;  /* 0x00a100b8d9007988 */ /* 0x000fe80008000404 */
[----:B--2---:R-:W2:Y:S04]  /*12c00*/  LDL.LU R231, [R1+0x8cc] ;  /* 0x0008cc0001e77983 */ /* 0x004ea80000300800 */
[----:B------:R-:W-:Y:S04]  /*12c10*/  STS.U16 [R217+UR4+0xa500], R185 ;  /* 0x00a500b9d9007988 */ /* 0x000fe80008000404 */
[----:B----4-:R-:W4:Y:S04]  /*12c20*/  LDL.LU R229, [R1+0x8c8] ;  /* 0x0008c80001e57983 */ /* 0x010f280000300800 */
[----:B------:R-:W-:Y:S04]  /*12c30*/  STS.U16 [R217+UR4+0xa900], R186 ;  /* 0x00a900bad9007988 */ /* 0x000fe80008000404 */
[----:B------:R-:W4:Y:S04]  /*12c40*/  LDL.LU R227, [R1+0x8c4] ;  /* 0x0008c40001e37983 */ /* 0x000f280000300800 */
[----:B------:R-:W-:Y:S04]  /*12c50*/  STS.U16 [R217+UR4+0xad00], R187 ;  /* 0x00ad00bbd9007988 */ /* 0x000fe80008000404 */
[----:B------:R-:W4:Y:S04]  /*12c60*/  LDL.LU R224, [R1+0x8c0] ;  /* 0x0008c00001e07983 */ /* 0x000f280000300800 */
[----:B------:R-:W-:Y:S04]  /*12c70*/  STS.U16 [R217+UR4+0xb100], R188 ;  /* 0x00b100bcd9007988 */ /* 0x000fe80008000404 */
[----:B---3--:R-:W3:Y:S04]  /*12c80*/  LDL.LU R222, [R1+0x8bc] ;  /* 0x0008bc0001de7983 */ /* 0x008ee80000300800 */
[----:B------:R-:W-:Y:S04]  /*12c90*/  STS.U16 [R217+UR4+0xb500], R189 ;  /* 0x00b500bdd9007988 */ /* 0x000fe80008000404 */
[----:B------:R-:W3:Y:S04]  /*12ca0*/  LDL.LU R220, [R1+0x8b8] ;  /* 0x0008b80001dc7983 */ /* 0x000ee80000300800 */
[----:B------:R-:W-:Y:S04]  /*12cb0*/  STS.U16 [R217+UR4+0xb900], R192 ;  /* 0x00b900c0d9007988 */ /* 0x000fe80008000404 */
[----:B------:R-:W-:Y:S04]  /*12cc0*/  STL [R1+0x894], R6 ;  /* 0x0008940601007387 */ /* 0x000fe80000100800 */
[----:B------:R0:W-:Y:S04]  /*12cd0*/  STS.U16 [R217+UR4+0xbd00], R193 ;  /* 0x00bd00c1d9007988 */ /* 0x0001e80008000404 */
[----:B0-----:R-:W3:Y:S04]  /*12ce0*/  LDL.LU R217, [R1+0x8b4] ;  /* 0x0008b40001d97983 */ /* 0x001ee80000300800 */
[----:B------:R-:W2:Y:S04]  /*12cf0*/  LDL R13, [R1+0x3e8] ;  /* 0x0003e800010d7983 */ /* 0x000ea80000100800 */
[----:B------:R-:W2:Y:S04]  /*12d00*/  LDL R12, [R1+0x3ec] ;  /* 0x0003ec00010c7983 */ /* 0x000ea80000100800 */
[----:B------:R-:W4:Y:S04]  /*12d10*/  LDL R23, [R1+0x3e0] ;  /* 0x0003e00001177983 */ /* 0x000f280000100800 */
[----:B------:R-:W3:Y:S04]  /*12d20*/  LDL R22, [R1+0x3e4] ;  /* 0x0003e40001167983 */ /* 0x000ee80000100800 */
[----:B------:R-:W-:Y:S04]  /*12d30*/  STS.U16 [R244+UR4+0x8180], R194 ;  /* 0x008180c2f4007988 */ /* 0x000fe80008000404 */
[----:B------:R-:W-:Y:S04]  /*12d40*/  STS.U16 [R244+UR4+0x8580], R210 ;  /* 0x008580d2f4007988 */ /* 0x000fe80008000404 */
[----:B------:R-:W4:Y:S04]  /*12d50*/  LDL R21, [R1+0x3d8] ;  /* 0x0003d80001157983 */ /* 0x000f280000100800 */
[----:B------:R-:W4:Y:S04]  /*12d60*/  LDL R20, [R1+0x3dc] ;  /* 0x0003dc0001147983 */ /* 0x000f280000100800 */
[----:B------:R-:W4:Y:S04]  /*12d70*/  LDL R15, [R1+0x39c] ;  /* 0x00039c00010f7983 */ /* 0x000f280000100800 */
[----:B------:R-:W4:Y:S04]  /*12d80*/  LDL R14, [R1+0x3a0] ;  /* 0x0003a000010e7983 */ /* 0x000f280000100800 */
[----:B------:R-:W4:Y:S04]  /*12d90*/  LDL R19, [R1+0x394] ;  /* 0x0003940001137983 */ /* 0x000f280000100800 */
[----:B------:R-:W4:Y:S04]  /*12da0*/  LDL R18, [R1+0x398] ;  /* 0x0003980001127983 */ /* 0x000f280000100800 */
[----:B------:R-:W-:Y:S04]  /*12db0*/  STS.U16 [R244+UR4+0x8980], R209 ;  /* 0x008980d1f4007988 */ /* 0x000fe80008000404 */
[----:B------:R-:W4:Y:S04]  /*12dc0*/  LDL.LU R246, [R1+0x1d8] ;  /* 0x0001d80001f67983 */ /* 0x000f280000300800 */
        /* <DEDUP_REMOVED lines=24> */
[----:B------:R0:W-:Y:S04]  /*12f50*/  STS.U16 [R244+UR4+0xbd80], R196 ;  /* 0x00bd80c4f4007988 */ /* 0x0001e80008000404 */
[----:B------:R-:W4:Y:S04]  /*12f60*/  LDL.LU R247, [R1+0x150] ;  /* 0x0001500001f77983 */ /* 0x000f280000300800 */
[----:B0-----:R-:W4:Y:S04]  /*12f70*/  LDL.LU R244, [R1+0x164] ;  /* 0x0001640001f47983 */ /* 0x001f280000300800 */
[----:B------:R-:W4:Y:S04]  /*12f80*/  LDL.LU R241, [R1+0x154] ;  /* 0x0001540001f17983 */ /* 0x000f280000300800 */
        /* <DEDUP_REMOVED lines=25> */
[----:B------:R-:W4:Y:S01]  /*13120*/  LDL.LU R200, [R1+0x18] ;  /* 0x0000180001c87983 */ /* 0x000f220000300800 */
[----:B------:R-:W-:-:S03]  /*13130*/  PRMT R8, RZ, 0x7610, R8 ;  /* 0x00007610ff087816 */ /* 0x000fc60000000008 */
[----:B------:R-:W4:Y:S04]  /*13140*/  LDL.LU R199, [R1+0x10] ;  /* 0x0000100001c77983 */ /* 0x000f280000300800 */
[----:B------:R-:W4:Y:S04]  /*13150*/  LDL.LU R198, [R1+0x8] ;  /* 0x0000080001c67983 */ /* 0x000f280000300800 */
[----:B------:R-:W4:Y:S04]  /*13160*/  LDL.LU R197, [R1] ;  /* 0x0000000001c57983 */ /* 0x000f280000300800 */
[----:B------:R0:W-:Y:S04]  /*13170*/  STS.U16 [R3+UR4+0x8200], R195 ;  /* 0x008200c303007988 */ /* 0x0001e80008000404 */
[----:B------:R1:W-:Y:S04]  /*13180*/  STS.U16 [R3+UR4+0x8600], R211 ;  /* 0x008600d303007988 */ /* 0x0003e80008000404 */
[----:B------:R2:W-:Y:S04]  /*13190*/  STS.U16 [R3+UR4+0x8a00], R214 ;  /* 0x008a00d603007988 */ /* 0x0005e80008000404 */
[----:B0-----:R-:W4:Y:S04]  /*131a0*/  LDL.LU R195, [R1+0xe8] ;  /* 0x0000e80001c37983 */ /* 0x001f280000300800 */
[----:B-1----:R-:W4:Y:S04]  /*131b0*/  LDL.LU R211, [R1+0x114] ;  /* 0x0001140001d37983 */ /* 0x002f280000300800 */
[----:B--2---:R-:W2:Y:S04]  /*131c0*/  LDL.LU R214, [R1+0x168] ;  /* 0x0001680001d67983 */ /* 0x004ea80000300800 */
[----:B------:R0:W-:Y:S04]  /*131d0*/  STS.U16 [R3+UR4+0x8e00], R233 ;  /* 0x008e00e903007988 */ /* 0x0001e80008000404 */
[----:B------:R1:W-:Y:S04]  /*131e0*/  STS.U16 [R3+UR4+0x9200], R226 ;  /* 0x009200e203007988 */ /* 0x0003e80008000404 */
[----:B------:R3:W-:Y:S04]  /*131f0*/  STS.U16 [R3+UR4+0x9600], R219 ;  /* 0x009600db03007988 */ /* 0x0007e80008000404 */
[----:B0-----:R-:W2:Y:S04]  /*13200*/  LDL.LU R233, [R1+0x110] ;  /* 0x0001100001e97983 */ /* 0x001ea80000300800 */
[----:B-1----:R-:W2:Y:S04]  /*13210*/  LDL.LU R226, [R1+0x194] ;  /* 0x0001940001e27983 */ /* 0x002ea80000300800 */
[----:B---3--:R-:W3:Y:S04]  /*13220*/  LDL.LU R219, [R1+0x128] ;  /* 0x0001280001db7983 */ /* 0x008ee80000300800 */
[----:B------:R0:W-:Y:S04]  /*13230*/  STS.U16 [R3+UR4+0x9a00], R213 ;  /* 0x009a00d503007988 */ /* 0x0001e80008000404 */
[----:B------:R1:W3:Y:S04]  /*13240*/  @!P0 LDG.E.U16 R8, desc[UR6][R12.64] ;  /* 0x000000060c088981 */ /* 0x0002e8000c1e1500 */
[----:B0-----:R-:W3:Y:S04]  /*13250*/  LDL.LU R213, [R1+0x15c] ;  /* 0x00015c0001d57983 */ /* 0x001ee80000300800 */
[----:B------:R-:W2:Y:S01]  /*13260*/  LDL R17, [R1+0x38c] ;  /* 0x00038c0001117983 */ /* 0x000ea20000100800 */
[----:B-1----:R-:W-:-:S02]  /*13270*/  @!P0 IMAD.MOV.U32 R12, RZ, RZ, R22 ;  /* 0x000000ffff0c8224 */ /* 0x002fc400078e0016 */
[----:B----4-:R-:W-:Y:S01]  /*13280*/  @!P0 IMAD.MOV.U32 R13, RZ, RZ, R23 ;  /* 0x000000ffff0d8224 */ /* 0x010fe200078e0017 */
[----:B------:R-:W2:Y:S04]  /*13290*/  LDL R16, [R1+0x390] ;  /* 0x0003900001107983 */ /* 0x000ea80000100800 */
[----:B------:R-:W4:Y:S04]  /*132a0*/  LDL R23, [R1+0x35c] ;  /* 0x00035c0001177983 */ /* 0x000f280000100800 */
[----:B------:R-:W3:Y:S01]  /*132b0*/  LDL R22, [R1+0x360] ;  /* 0x0003600001167983 */ /* 0x000ee20000100800 */
[----:B------:R-:W-:-:S02]  /*132c0*/  PRMT R9, RZ, 0x7610, R9 ;  /* 0x00007610ff097816 */ /* 0x000fc40000000009 */
[----:B------:R-:W-:Y:S01]  /*132d0*/  PRMT R11, RZ, 0x7610, R11 ;  /* 0x00007610ff0b7816 */ /* 0x000fe2000000000b */
[----:B------:R-:W4:Y:S01]  /*132e0*/  LDL R153, [R1+0x34c] ;  /* 0x00034c0001997983 */ /* 0x000f220000100800 */
[----:B------:R-:W-:-:S03]  /*132f0*/  PRMT R10, RZ, 0x7610, R10 ;  /* 0x00007610ff0a7816 */ /* 0x000fc6000000000a */
[----:B------:R0:W4:Y:S04]  /*13300*/  @!P0 LDG.E.U16 R9, desc[UR6][R12.64] ;  /* 0x000000060c098981 */ /* 0x000128000c1e1500 */
[----:B------:R1:W4:Y:S04]  /*13310*/  @!P0 LDG.E.U16 R11, desc[UR6][R14.64] ;  /* 0x000000060e0b8981 */ /* 0x000328000c1e1500 */
[----:B------:R-:W4:Y:S01]  /*13320*/  LDL R152, [R1+0x350] ;  /* 0x0003500001987983 */ /* 0x000f220000100800 */
[----:B0-----:R-:W-:Y:S02]  /*13330*/  @!P0 IMAD.MOV.U32 R12, RZ, RZ, R20 ;  /* 0x000000ffff0c8224 */ /* 0x001fe400078e0014 */
[----:B------:R-:W-:Y:S01]  /*13340*/  @!P0 IMAD.MOV.U32 R13, RZ, RZ, R21 ;  /* 0x000000ffff0d8224 */ /* 0x000fe200078e0015 */
[----:B------:R-:W4:Y:S01]  /*13350*/  LDL R155, [R1+0x2dc] ;  /* 0x0002dc00019b7983 */ /* 0x000f220000100800 */
[----:B-1----:R-:W-:-:S02]  /*13360*/  @!P0 IMAD.MOV.U32 R14, RZ, RZ, R18 ;  /* 0x000000ffff0e8224 */ /* 0x002fc400078e0012 */
[----:B------:R-:W-:Y:S01]  /*13370*/  @!P0 IMAD.MOV.U32 R15, RZ, RZ, R19 ;  /* 0x000000ffff0f8224 */ /* 0x000fe200078e0013 */
[----:B------:R-:W4:Y:S04]  /*13380*/  LDL R18, [R1+0x358] ;  /* 0x0003580001127983 */ /* 0x000f280000100800 */
[----:B------:R-:W4:Y:S04]  /*13390*/  LDL R19, [R1+0x354] ;  /* 0x0003540001137983 */ /* 0x000f280000100800 */
[----:B------:R0:W4:Y:S04]  /*133a0*/  @!P0 LDG.E.U16 R10, desc[UR6][R12.64] ;  /* 0x000000060c0a8981 */ /* 0x000128000c1e1500 */
[----:B------:R-:W4:Y:S04]  /*133b0*/  LDL R154, [R1+0x2e0] ;  /* 0x0002e000019a7983 */ /* 0x000f280000100800 */
[----:B------:R-:W4:Y:S01]  /*133c0*/  LDL R21, [R1+0x31c] ;  /* 0x00031c0001157983 */ /* 0x000f220000100800 */
[----:B0-----:R-:W-:-:S03]  /*133d0*/  PRMT R13, RZ, 0x7610, R13 ;  /* 0x00007610ff0d7816 */ /* 0x001fc6000000000d */
[----:B------:R-:W4:Y:S04]  /*133e0*/  LDL R20, [R1+0x320] ;  /* 0x0003200001147983 */ /* 0x000f280000100800 */
        /* <DEDUP_REMOVED lines=10> */
[----:B--2---:R3:W2:Y:S02]  /*13490*/  @!P0 LDG.E.U16 R13, desc[UR6][R16.64] ;  /* 0x00000006100d8981 */ /* 0x0046a4000c1e1500 */
[----:B---3--:R-:W-:-:S02]  /*134a0*/  @!P0 IMAD.MOV.U32 R16, RZ, RZ, R22 ;  /* 0x000000ffff108224 */ /* 0x008fc400078e0016 */
[----:B----4-:R-:W-:Y:S01]  /*134b0*/  @!P0 IMAD.MOV.U32 R17, RZ, RZ, R23 ;  /* 0x000000ffff118224 */ /* 0x010fe200078e0017 */
[----:B------:R-:W3:Y:S04]  /*134c0*/  LDL R22, [R1+0x310] ;  /* 0x0003100001167983 */ /* 0x000ee80000100800 */
[----:B------:R-:W3:Y:S01]  /*134d0*/  LDL R23, [R1+0x30c] ;  /* 0x00030c0001177983 */ /* 0x000ee20000100800 */
[----:B------:R-:W-:-:S06]  /*134e0*/  PRMT R12, RZ, 0x7610, R12 ;  /* 0x00007610ff0c7816 */ /* 0x000fcc000000000c */
[----:B------:R0:W4:Y:S02]  /*134f0*/  @!P0 LDG.E.U16 R12, desc[UR6][R14.64] ;  /* 0x000000060e0c8981 */ /* 0x000124000c1e1500 */
[----:B0-----:R-:W-:Y:S02]  /*13500*/  PRMT R14, RZ, 0x7610, R14 ;  /* 0x00007610ff0e7816 */ /* 0x001fe4000000000e */
[----:B------:R-:W-:-:S04]  /*13510*/  PRMT R15, RZ, 0x7610, R15 ;  /* 0x00007610ff0f7816 */ /* 0x000fc8000000000f */
[----:B------:R0:W2:Y:S04]  /*13520*/  @!P0 LDG.E.U16 R14, desc[UR6][R16.64] ;  /* 0x00000006100e8981 */ /* 0x0000a8000c1e1500 */
[----:B------:R1:W4:Y:S01]  /*13530*/  @!P0 LDG.E.U16 R15, desc[UR6][R18.64] ;  /* 0x00000006120f8981 */ /* 0x000322000c1e1500 */
[----:B0-----:R-:W-:Y:S01]  /*13540*/  PRMT R16, RZ, 0x7610, R16 ;  /* 0x00007610ff107816 */ /* 0x001fe20000000010 */
[----:B-1----:R-:W-:Y:S02]  /*13550*/  @!P0 IMAD.MOV.U32 R18, RZ, RZ, R152 ;  /* 0x000000ffff128224 */ /* 0x002fe400078e0098 */
[----:B------:R-:W-:Y:S01]  /*13560*/  @!P0 IMAD.MOV.U32 R19, RZ, RZ, R153 ;  /* 0x000000ffff138224 */ /* 0x000fe200078e0099 */
[----:B------:R-:W2:Y:S04]  /*13570*/  LDL R152, [R1+0x2d8] ;  /* 0x0002d80001987983 */ /* 0x000ea80000100800 */
[----:B------:R0:W4:Y:S04]  /*13580*/  @!P0 LDG.E.U16 R16, desc[UR6][R18.64] ;  /* 0x0000000612108981 */ /* 0x000128000c1e1500 */
[----:B------:R-:W2:Y:S01]  /*13590*/  LDL R153, [R1+0x2d4] ;  /* 0x0002d40001997983 */ /* 0x000ea20000100800 */
[----:B0-----:R-:W-:-:S06]  /*135a0*/  PRMT R19, RZ, 0x7610, R19 ;  /* 0x00007610ff137816 */ /* 0x001fcc0000000013 */
[----:B---3--:R0:W3:Y:S02]  /*135b0*/  @!P0 LDG.E.U16 R19, desc[UR6][R22.64] ;  /* 0x0000000616138981 */ /* 0x0080e4000c1e1500 */
[----:B0-----:R-:W-:Y:S02]  /*135c0*/  @!P0 IMAD.MOV.U32 R22, RZ, RZ, R154 ;  /* 0x000000ffff168224 */ /* 0x001fe400078e009a */
[----:B------:R-:W-:Y:S01]  /*135d0*/  @!P0 IMAD.MOV.U32 R23, RZ, RZ, R155 ;  /* 0x000000ffff178224 */ /* 0x000fe200078e009b */
[----:B------:R-:W4:Y:S04]  /*135e0*/  LDL R154, [R1+0x2a0] ;  /* 0x0002a000019a7983 */ /* 0x000f280000100800 */
[----:B------:R-:W4:Y:S01]  /*135f0*/  LDL R155, [R1+0x29c] ;  /* 0x00029c00019b7983 */ /* 0x000f220000100800 */
[----:B------:R-:W-:-:S02]  /*13600*/  PRMT R17, RZ, 0x7610, R17 ;  /* 0x00007610ff117816 */ /* 0x000fc40000000011 */
[----:B------:R-:W-:-:S04]  /*13610*/  PRMT R18, RZ, 0x7610, R18 ;  /* 0x00007610ff127816 */ /* 0x000fc80000000012 */
[----:B------:R0:W3:Y:S02]  /*13620*/  @!P0 LDG.E.U16 R17, desc[UR6][R20.64] ;  /* 0x0000000614118981 */ /* 0x0000e4000c1e1500 */
[----:B0-----:R-:W-:Y:S02]  /*13630*/  @!P0 IMAD.MOV.U32 R20, RZ, RZ, R156 ;  /* 0x000000ffff148224 */ /* 0x001fe400078e009c */
[----:B------:R-:W-:Y:S01]  /*13640*/  @!P0 IMAD.MOV.U32 R21, RZ, RZ, R157 ;  /* 0x000000ffff158224 */ /* 0x000fe200078e009d */
[----:B------:R-:W3:Y:S04]  /*13650*/  LDL R156, [R1+0x290] ;  /* 0x00029000019c7983 */ /* 0x000ee80000100800 */
[----:B------:R0:W3:Y:S04]  /*13660*/  @!P0 LDG.E.U16 R18, desc[UR6][R20.64] ;  /* 0x0000000614128981 */ /* 0x0000e8000c1e1500 */
[----:B------:R-:W3:Y:S01]  /*13670*/  LDL R157, [R1+0x28c] ;  /* 0x00028c00019d7983 */ /* 0x000ee20000100800 */
[----:B0-----:R-:W-:-:S02]  /*13680*/  PRMT R20, RZ, 0x7610, R20 ;  /* 0x00007610ff147816 */ /* 0x001fc40000000014 */
[----:B------:R-:W-:-:S04]  /*13690*/  PRMT R21, RZ, 0x7610, R21 ;  /* 0x00007610ff157816 */ /* 0x000fc80000000015 */
[----:B------:R0:W3:Y:S04]  /*136a0*/  @!P0 LDG.E.U16 R20, desc[UR6][R22.64] ;  /* 0x0000000616148981 */ /* 0x0000e8000c1e1500 */
[----:B--2---:R1:W2:Y:S01]  /*136b0*/  @!P0 LDG.E.U16 R21, desc[UR6][R152.64] ;  /* 0x0000000698158981 */ /* 0x0042a2000c1e1500 */
[----:B0-----:R-:W-:Y:S01]  /*136c0*/  PRMT R23, RZ, 0x7610, R23 ;  /* 0x00007610ff177816 */ /* 0x001fe20000000017 */
[----:B-1----:R-:W-:Y:S02]  /*136d0*/  @!P0 IMAD.MOV.U32 R152, RZ, RZ, R158 ;  /* 0x000000ffff988224 */ /* 0x002fe400078e009e */
[----:B------:R-:W-:Y:S01]  /*136e0*/  @!P0 IMAD.MOV.U32 R153, RZ, RZ, R159 ;  /* 0x000000ffff998224 */ /* 0x000fe200078e009f */
[----:B------:R-:W2:Y:S04]  /*136f0*/  LDL R158, [R1+0x258] ;  /* 0x00025800019e7983 */ /* 0x000ea80000100800 */
[----:B------:R-:W2:Y:S04]  /*13700*/  LDL R159, [R1+0x254] ;  /* 0x00025400019f7983 */ /* 0x000ea80000100800 */
[----:B----4-:R0:W4:Y:S02]  /*13710*/  @!P0 LDG.E.U16 R23, desc[UR6][R154.64] ;  /* 0x000000069a178981 */ /* 0x010124000c1e1500 */
[----:B0-----:R-:W-:-:S02]  /*13720*/  @!P0 IMAD.MOV.U32 R154, RZ, RZ, R160 ;  /* 0x000000ffff9a8224 */ /* 0x001fc400078e00a0 */
[----:B------:R-:W-:Y:S01]  /*13730*/  @!P0 IMAD.MOV.U32 R155, RZ, RZ, R161 ;  /* 0x000000ffff9b8224 */ /* 0x000fe200078e00a1 */
[----:B------:R-:W4:Y:S04]  /*13740*/  LDL R160, [R1+0x228] ;  /* 0x0002280001a07983 */ /* 0x000f280000100800 */
[----:B------:R-:W4:Y:S01]  /*13750*/  LDL R161, [R1+0x224] ;  /* 0x0002240001a17983 */ /* 0x000f220000100800 */
[----:B------:R-:W-:-:S06]  /*13760*/  PRMT R22, RZ, 0x7610, R22 ;  /* 0x00007610ff167816 */ /* 0x000fcc0000000016 */
[----:B------:R0:W4:Y:S02]  /*13770*/  @!P0 LDG.E.U16 R22, desc[UR6][R152.64] ;  /* 0x0000000698168981 */ /* 0x000124000c1e1500 */
[----:B0-----:R-:W-:Y:S02]  /*13780*/  PRMT R152, RZ, 0x7610, R152 ;  /* 0x00007610ff987816 */ /* 0x001fe40000000098 */
[----:B------:R-:W-:-:S04]  /*13790*/  PRMT R153, RZ, 0x7610, R153 ;  /* 0x00007610ff997816 */ /* 0x000fc80000000099 */
[----:B------:R0:W4:Y:S04]  /*137a0*/  @!P0 LDG.E.U16 R152, desc[UR6][R154.64] ;  /* 0x000000069a988981 */ /* 0x000128000c1e1500 */
[----:B---3--:R1:W3:Y:S01]  /*137b0*/  @!P0 LDG.E.U16 R153, desc[UR6][R156.64] ;  /* 0x000000069c998981 */ /* 0x0082e2000c1e1500 */
[----:B0-----:R-:W-:Y:S02]  /*137c0*/  PRMT R154, RZ, 0x7610, R154 ;  /* 0x00007610ff9a7816 */ /* 0x001fe4000000009a */
[----:B------:R-:W-:Y:S01]  /*137d0*/  PRMT R155, RZ, 0x7610, R155 ;  /* 0x00007610ff9b7816 */ /* 0x000fe2000000009b */
[----:B-1----:R-:W-:Y:S02]  /*137e0*/  @!P0 IMAD.MOV.U32 R156, RZ, RZ, R162 ;  /* 0x000000ffff9c8224 */ /* 0x002fe400078e00a2 */
[----:B------:R-:W-:Y:S01]  /*137f0*/  @!P0 IMAD.MOV.U32 R157, RZ, RZ, R163 ;  /* 0x000000ffff9d8224 */ /* 0x000fe200078e00a3 */
[----:B------:R-:W3:Y:S04]  /*13800*/  LDL R162, [R1+0x218] ;  /* 0x0002180001a27983 */ /* 0x000ee80000100800 */
[----:B------:R0:W3:Y:S04]  /*13810*/  @!P0 LDG.E.U16 R154, desc[UR6][R156.64] ;  /* 0x000000069c9a8981 */ /* 0x0000e8000c1e1500 */
[----:B--2---:R1:W2:Y:S04]  /*13820*/  @!P0 LDG.E.U16 R155, desc[UR6][R158.64] ;  /* 0x000000069e9b8981 */ /* 0x0042a8000c1e1500 */
[----:B------:R-:W3:Y:S01]  /*13830*/  LDL R163, [R1+0x214] ;  /* 0x0002140001a37983 */ /* 0x000ee20000100800 */
[----:B0-----:R-:W-:-:S03]  /*13840*/  PRMT R157, RZ, 0x7610, R157 ;  /* 0x00007610ff9d7816 */ /* 0x001fc6000000009d */
[----:B------:R-:W1:Y:S04]  /*13850*/  LDL R158, [R1+0x24c] ;  /* 0x00024c00019e7983 */ /* 0x000e680000100800 */
[----:B------:R-:W1:Y:S04]  /*13860*/  LDL R159, [R1+0x250] ;  /* 0x00025000019f7983 */ /* 0x000e680000100800 */
[----:B----4-:R-:W4:Y:S04]  /*13870*/  @!P0 LDG.E.U16 R157, desc[UR6][R160.64] ;  /* 0x00000006a09d8981 */ /* 0x010f28000c1e1500 */
[----:B------:R-:W2:Y:S04]  /*13880*/  LDL R160, [R1+0x21c] ;  /* 0x00021c0001a07983 */ /* 0x000ea80000100800 */
[----:B------:R-:W2:Y:S01]  /*13890*/  LDL R161, [R1+0x220] ;  /* 0x0002200001a17983 */ /* 0x000ea20000100800 */
[----:B------:R-:W-:-:S02]  /*138a0*/  PRMT R156, RZ, 0x7610, R156 ;  /* 0x00007610ff9c7816 */ /* 0x000fc4000000009c */
[----:B-1----:R-:W-:-:S04]  /*138b0*/  @!P0 LOP3.LUT R159, R159, R158, RZ, 0x3c, !PT ;  /* 0x0000009e9f9f8212 */ /* 0x002fc800078e3cff */
[----:B------:R-:W-:-:S04]  /*138c0*/  @!P0 LOP3.LUT R158, R159, R158, RZ, 0x3c, !PT ;  /* 0x0000009e9f9e8212 */ /* 0x000fc800078e3cff */
[----:B------:R-:W-:-:S05]  /*138d0*/  @!P0 LOP3.LUT R159, R159, R158, RZ, 0x3c, !PT ;  /* 0x0000009e9f9f8212 */ /* 0x000fca00078e3cff */
[----:B------:R0:W4:Y:S02]  /*138e0*/  @!P0 LDG.E.U16 R156, desc[UR6][R158.64] ;  /* 0x000000069e9c8981 */ /* 0x000124000c1e1500 */
[----:B0-----:R-:W-:Y:S02]  /*138f0*/  PRMT R158, RZ, 0x7610, R158 ;  /* 0x00007610ff9e7816 */ /* 0x001fe4000000009e */
[----:B--2---:R-:W-:-:S04]  /*13900*/  @!P0 LOP3.LUT R161, R161, R160, RZ, 0x3c, !PT ;  /* 0x000000a0a1a18212 */ /* 0x004fc800078e3cff */
[----:B------:R-:W-:-:S04]  /*13910*/  @!P0 LOP3.LUT R160, R161, R160, RZ, 0x3c, !PT ;  /* 0x000000a0a1a08212 */ /* 0x000fc800078e3cff */
[----:B------:R-:W-:-:S05]  /*13920*/  @!P0 LOP3.LUT R161, R161, R160, RZ, 0x3c, !PT ;  /* 0x000000a0a1a18212 */ /* 0x000fca00078e3cff */
[----:B------:R0:W2:Y:S02]  /*13930*/  @!P0 LDG.E.U16 R158, desc[UR6][R160.64] ;  /* 0x00000006a09e8981 */ /* 0x0000a4000c1e1500 */
[----:B0-----:R-:W-:-:S06]  /*13940*/  PRMT R161, RZ, 0x7610, R161 ;  /* 0x00007610ffa17816 */ /* 0x001fcc00000000a1 */
[----:B------:R0:W2:Y:S04]  /*13950*/  @!P0 LDG.E.U16 R161, desc[UR6][R164.64] ;  /* 0x00000006a4a18981 */ /* 0x0000a8000c1e1500 */
[----:B------:R-:W0:Y:S01]  /*13960*/  LDL R165, [R1+0x1e0] ;  /* 0x0001e00001a57983 */ /* 0x000e220000100800 */
[----:B------:R-:W-:-:S06]  /*13970*/  PRMT R159, RZ, 0x7610, R159 ;  /* 0x00007610ff9f7816 */ /* 0x000fcc000000009f */
[----:B---3--:R1:W3:Y:S04]  /*13980*/  @!P0 LDG.E.U16 R159, desc[UR6][R162.64] ;  /* 0x00000006a29f8981 */ /* 0x0082e8000c1e1500 */
[----:B------:R-:W1:Y:S04]  /*13990*/  LDL R162, [R1+0x20c] ;  /* 0x00020c0001a27983 */ /* 0x000e680000100800 */
[----:B------:R-:W1:Y:S04]  /*139a0*/  LDL R163, [R1+0x210] ;  /* 0x0002100001a37983 */ /* 0x000e680000100800 */
[----:B------:R4:W-:Y:S01]  /*139b0*/  STL [R1+0x898], R6 ;  /* 0x0008980601007387 */ /* 0x0009e20000100800 */
[----:B0-----:R-:W-:-:S02]  /*139c0*/  @!P0 IMAD.MOV.U32 R164, RZ, RZ, R165 ;  /* 0x000000ffffa48224 */ /* 0x001fc400078e00a5 */
[----:B------:R-:W-:Y:S02]  /*139d0*/  @!P0 IMAD.MOV.U32 R165, RZ, RZ, R6 ;  /* 0x000000ffffa58224 */ /* 0x000fe400078e0006 */
[----:B----4-:R-:W4:Y:S01]  /*139e0*/  LDL.LU R6, [R1+0x1d0] ;  /* 0x0001d00001067983 */ /* 0x010f220000300800 */
[----:B------:R-:W-:Y:S02]  /*139f0*/  PRMT R160, RZ, 0x7610, R160 ;  /* 0x00007610ffa07816 */ /* 0x000fe400000000a0 */
[----:B-1----:R-:W-:-:S04]  /*13a00*/  @!P0 LOP3.LUT R163, R163, R162, RZ, 0x3c, !PT ;  /* 0x000000a2a3a38212 */ /* 0x002fc800078e3cff */
[----:B------:R-:W-:-:S04]  /*13a10*/  @!P0 LOP3.LUT R162, R163, R162, RZ, 0x3c, !PT ;  /* 0x000000a2a3a28212 */ /* 0x000fc800078e3cff */
[----:B------:R-:W-:-:S05]  /*13a20*/  @!P0 LOP3.LUT R163, R163, R162, RZ, 0x3c, !PT ;  /* 0x000000a2a3a38212 */ /* 0x000fca00078e3cff */
[----:B------:R0:W3:Y:S02]  /*13a30*/  @!P0 LDG.E.U16 R160, desc[UR6][R162.64] ;  /* 0x00000006a2a08981 */ /* 0x0000e4000c1e1500 */
[----:B0-----:R-:W-:Y:S02]  /*13a40*/  PRMT R162, RZ, 0x7610, R162 ;  /* 0x00007610ffa27816 */ /* 0x001fe400000000a2 */
[----:B------:R-:W-:-:S04]  /*13a50*/  PRMT R163, RZ, 0x7610, R163 ;  /* 0x00007610ffa37816 */ /* 0x000fc800000000a3 */
[----:B------:R0:W3:Y:S01]  /*13a60*/  @!P0 LDG.E.U16 R162, desc[UR6][R164.64] ;  /* 0x00000006a4a28981 */ /* 0x0000e2000c1e1500 */
[----:B------:R-:W-:Y:S01]  /*13a70*/  PRMT R166, RZ, 0x7610, R166 ;  /* 0x00007610ffa67816 */ /* 0x000fe200000000a6 */
[----:B0-----:R-:W-:Y:S02]  /*13a80*/  @!P0 IMAD.MOV.U32 R164, RZ, RZ, R246 ;  /* 0x000000ffffa48224 */ /* 0x001fe400078e00f6 */
[----:B------:R-:W-:-:S05]  /*13a90*/  @!P0 IMAD.MOV.U32 R165, RZ, RZ, R239 ;  /* 0x000000ffffa58224 */ /* 0x000fca00078e00ef */
[----:B------:R0:W3:Y:S01]  /*13aa0*/  @!P0 LDG.E.U16 R163, desc[UR6][R164.64] ;  /* 0x00000006a4a38981 */ /* 0x0000e2000c1e1500 */
[----:B------:R-:W-:Y:S01]  /*13ab0*/  PRMT R167, RZ, 0x7610, R167 ;  /* 0x00007610ffa77816 */ /* 0x000fe200000000a7 */
[----:B0-----:R-:W-:Y:S01]  /*13ac0*/  @!P0 IMAD.MOV.U32 R165, RZ, RZ, R252 ;  /* 0x000000ffffa58224 */ /* 0x001fe200078e00fc */
[----:B------:R-:W-:Y:S02]  /*13ad0*/  PRMT R168, RZ, 0x7610, R168 ;  /* 0x00007610ffa87816 */ /* 0x000fe400000000a8 */
[----:B------:R-:W-:Y:S02]  /*13ae0*/  PRMT R169, RZ, 0x7610, R169 ;  /* 0x00007610ffa97816 */ /* 0x000fe400000000a9 */
[----:B------:R-:W-:Y:S02]  /*13af0*/  PRMT R170, RZ, 0x7610, R170 ;  /* 0x00007610ffaa7816 */ /* 0x000fe400000000aa */
[----:B------:R-:W-:Y:S02]  /*13b00*/  PRMT R171, RZ, 0x7610, R171 ;  /* 0x00007610ffab7816 */ /* 0x000fe400000000ab */
[----:B------:R-:W-:-:S02]  /*13b10*/  PRMT R172, RZ, 0x7610, R172 ;  /* 0x00007610ffac7816 */ /* 0x000fc400000000ac */
[----:B------:R-:W-:Y:S02]  /*13b20*/  PRMT R173, RZ, 0x7610, R173 ;  /* 0x00007610ffad7816 */ /* 0x000fe400000000ad */
        /* <DEDUP_REMOVED lines=20> */
[----:B------:R-:W-:Y:S01]  /*13c70*/  PRMT R194, RZ, 0x7610, R194 ;  /* 0x00007610ffc27816 */ /* 0x000fe200000000c2 */
[----:B----4-:R-:W-:-:S05]  /*13c80*/  @!P0 IMAD.MOV.U32 R164, RZ, RZ, R6 ;  /* 0x000000ffffa48224 */ /* 0x010fca00078e0006 */
[----:B------:R0:W4:Y:S02]  /*13c90*/  @!P0 LDG.E.U16 R166, desc[UR6][R164.64] ;  /* 0x00000006a4a68981 */ /* 0x000124000c1e1500 */
[----:B0-----:R-:W-:Y:S02]  /*13ca0*/  @!P0 IMAD.MOV.U32 R164, RZ, RZ, R236 ;  /* 0x000000ffffa48224 */ /* 0x001fe400078e00ec */
[----:B------:R-:W-:-:S05]  /*13cb0*/  @!P0 IMAD.MOV.U32 R165, RZ, RZ, R248 ;  /* 0x000000ffffa58224 */ /* 0x000fca00078e00f8 */
[----:B------:R0:W3:Y:S02]  /*13cc0*/  @!P0 LDG.E.U16 R167, desc[UR6][R164.64] ;  /* 0x00000006a4a78981 */ /* 0x0000e4000c1e1500 */
[----:B0-----:R-:W-:Y:S02]  /*13cd0*/  @!P0 IMAD.MOV.U32 R164, RZ, RZ, R230 ;  /* 0x000000ffffa48224 */ /* 0x001fe400078e00e6 */
[----:B------:R-:W-:-:S05]  /*13ce0*/  @!P0 IMAD.MOV.U32 R165, RZ, RZ, R251 ;  /* 0x000000ffffa58224 */ /* 0x000fca00078e00fb */
[----:B------:R0:W4:Y:S02]  /*13cf0*/  @!P0 LDG.E.U16 R168, desc[UR6][R164.64] ;  /* 0x00000006a4a88981 */ /* 0x000124000c1e1500 */
        /* <DEDUP_REMOVED lines=77> */
[----:B------:R-:W4:Y:S04]  /*141d0*/  @!P0 LDG.E.U16 R194, desc[UR6][R164.64] ;  /* 0x00000006a4c28981 */ /* 0x000f28000c1e1500 */
[----:B------:R-:W-:Y:S04]  /*141e0*/  STS.U16 [R3+UR4+0x9e00], R157 ;  /* 0x009e009d03007988 */ /* 0x000fe80008000404 */
[----:B--2---:R-:W-:Y:S04]  /*141f0*/  STS.U16 [R3+UR4+0xa200], R161 ;  /* 0x00a200a103007988 */ /* 0x004fe80008000404 */
[----:B---3--:R-:W-:Y:S04]  /*14200*/  STS.U16 [R3+UR4+0xa600], R167 ;  /* 0x00a600a703007988 */ /* 0x008fe80008000404 */
[----:B----4-:R-:W-:Y:S04]  /*14210*/  STS.U16 [R3+UR4+0xaa00], R171 ;  /* 0x00aa00ab03007988 */ /* 0x010fe80008000404 */
[----:B------:R-:W-:Y:S04]  /*14220*/  STS.U16 [R3+UR4+0xae00], R173 ;  /* 0x00ae00ad03007988 */ /* 0x000fe80008000404 */
[----:B------:R-:W-:Y:S04]  /*14230*/  STS.U16 [R3+UR4+0xb200], R174 ;  /* 0x00b200ae03007988 */ /* 0x000fe80008000404 */
[----:B------:R-:W-:Y:S04]  /*14240*/  STS.U16 [R3+UR4+0xb600], R175 ;  /* 0x00b600af03007988 */ /* 0x000fe80008000404 */
[----:B------:R-:W-:Y:S04]  /*14250*/  STS.U16 [R3+UR4+0xba00], R176 ;  /* 0x00ba00b003007988 */ /* 0x000fe80008000404 */
        /* <DEDUP_REMOVED lines=15> */
[----:B------:R-:W-:Y:S01]  /*14350*/  STS.U16 [R7+UR4+0xba80], R182 ;  /* 0x00ba80b607007988 */ /* 0x000fe20008000404 */
[----:B------:R-:W-:-:S03]  /*14360*/  UMOV UR37, 0x40000040 ;  /* 0x4000004000257882 */ /* 0x000fc60000000000 */
[----:B0-----:R-:W2:Y:S04]  /*14370*/  LDL.LU R3, [R1+0x8b0] ;  /* 0x0008b00001037983 */ /* 0x001ea80000300800 */
        /* <DEDUP_REMOVED lines=31> */
[----:B0-----:R-:W4:Y:S04]  /*14570*/  LDL.LU R2, [R1+0x8a8] ;  /* 0x0008a80001027983 */ /* 0x001f280000300800 */
[----:B------:R-:W2:Y:S04]  /*14580*/  LDL.LU R167, [R1+0x824] ;  /* 0x0008240001a77983 */ /* 0x000ea80000300800 */
[----:B------:R-:W3:Y:S04]  /*14590*/  LDL.LU R161, [R1+0x820] ;  /* 0x0008200001a17983 */ /* 0x000ee80000300800 */
[----:B------:R-:W-:Y:S04]  /*145a0*/  STS.U16 [R5+UR4+0xb780], R192 ;  /* 0x00b780c005007988 */ /* 0x000fe80008000404 */
[----:B------:R-:W4:Y:S04]  /*145b0*/  LDL.LU R157, [R1+0x81c] ;  /* 0x00081c00019d7983 */ /* 0x000f280000300800 */
[----:B------:R-:W2:Y:S04]  /*145c0*/  LDL.LU R164, [R1+0x818] ;  /* 0x0008180001a47983 */ /* 0x000ea80000300800 */
[----:B------:R-:W3:Y:S04]  /*145d0*/  LDL.LU R165, [R1+0x814] ;  /* 0x0008140001a57983 */ /* 0x000ee80000300800 */
[----:B------:R-:W-:Y:S04]  /*145e0*/  STS.U16 [R5+UR4+0xbb80], R193 ;  /* 0x00bb80c105007988 */ /* 0x000fe80008000404 */
[----:B------:R0:W-:Y:S01]  /*145f0*/  STS.U16 [R5+UR4+0xbf80], R194 ;  /* 0x00bf80c205007988 */ /* 0x0001e20008000404 */
[----:B------:R1:W-:Y:S06]  /*14600*/  MEMBAR.ALL.CTA ;  /* 0x0000000000007992 */ /* 0x0003ec0000008000 */
[----:B-1----:R-:W1:Y:S04]  /*14610*/  FENCE.VIEW.ASYNC.S ;  /* 0x00000000000073c6 */ /* 0x002e680000000000 */
[----:B0-----:R-:W3:Y:S04]  /*14620*/  LDL.LU R5, [R1+0x8a4] ;  /* 0x0008a40001057983 */ /* 0x001ee80000300800 */
[----:B------:R-:W3:Y:S04]  /*14630*/  LDL R9, [R1+0x844] ;  /* 0x0008440001097983 */ /* 0x000ee80000100800 */
[----:B------:R-:W3:Y:S01]  /*14640*/  LDL.LU R171, [R1+0x7f4] ;  /* 0x0007f40001ab7983 */ /* 0x000ee20000300800 */
[----:B-1----:R-:W-:Y:S06]  /*14650*/  BAR.SYNC.DEFER_BLOCKING 0x0 ;  /* 0x0000000000007b1d */ /* 0x002fec0000010000 */
[----:B------:R-:W-:-:S06]  /*14660*/  WARPGROUP.ARRIVE ;  /* 0x00000000000079c5 */ /* 0x000fcc0000000000 */
[----:B------:R-:W-:-:S12]  /*14670*/  HGMMA.64x128x16.F32 R88, gdesc[UR36].tnspA, R88 ;  /* 0x21e00000245879f0 */ /* 0x000fd80008700858 */
[----:B------:R-:W-:-:S12]  /*14680*/  HGMMA.64x128x16.F32 R88, gdesc[UR8].tnspA, R88 ;  /* 0x21e00000085879f0 */ /* 0x000fd80008700858 */
[----:B------:R-:W-:-:S12]  /*14690*/  HGMMA.64x128x16.F32 R88, gdesc[UR12].tnspA, R88 ;  /* 0x21e000000c5879f0 */ /* 0x000fd80008700858 */
[----:B------:R-:W-:-:S12]  /*146a0*/  HGMMA.64x128x16.F32 R88, gdesc[UR16].tnspA, R88 ;  /* 0x21e00000105879f0 */ /* 0x000fd80008700858 */
[----:B------:R-:W-:-:S12]  /*146b0*/  HGMMA.64x128x16.F32 R88, gdesc[UR20].tnspA, R88 ;  /* 0x21e00000145879f0 */ /* 0x000fd80008700858 */
[----:B------:R-:W-:Y:S01]  /*146c0*/  HGMMA.64x128x16.F32 R88, gdesc[UR24].tnspA, R88 ;  /* 0x21e00000185879f0 */ /* 0x000fe20008700858 */
[----:B------:R-:W-:-:S11]  /*146d0*/  UIADD3.64 UR48, UR8, 0x380, URZ ;  /* 0x0000038008307897 */ /* 0x000fd6000fffe03f */
[----:B------:R-:W-:Y:S01]  /*146e0*/  HGMMA.64x128x16.F32 R88, gdesc[UR28].tnspA, R88 ;  /* 0x21e000001c5879f0 */ /* 0x000fe20008700858 */
[----:B------:R-:W-:Y:S01]  /*146f0*/  UMOV UR50, UR38 ;  /* 0x0000002600327c82 */ /* 0x000fe20008000000 */
[----:B------:R-:W-:Y:S01]  /*14700*/  UMOV UR51, UR39 ;  /* 0x0000002700337c82 */ /* 0x000fe20008000000 */
[----:B------:R-:W-:-:S09]  /*14710*/  UIADD3.64 UR52, UR8, 0x400, URZ ;  /* 0x0000040008347897 */ /* 0x000fd2000fffe03f */
[----:B------:R-:W-:-:S12]  /*14720*/  HGMMA.64x128x16.F32 R88, gdesc[UR32].tnspA, R88 ;  /* 0x21e00000205879f0 */ /* 0x000fd80008700858 */
[----:B------:R-:W-:Y:S01]  /*14730*/  HGMMA.64x128x16.F32 R24, gdesc[UR48].tnspA, R24 ;  /* 0x21e00000301879f0 */ /* 0x000fe20008700818 */
[----:B------:R-:W-:Y:S01]  /*14740*/  UMOV UR54, UR10 ;  /* 0x0000000a00367c82 */ /* 0x000fe20008000000 */
[----:B------:R-:W-:Y:S01]  /*14750*/  UMOV UR55, UR11 ;  /* 0x0000000b00377c82 */ /* 0x000fe20008000000 */
[----:B------:R-:W-:-:S09]  /*14760*/  UIADD3.64 UR56, UR8, 0x480, URZ ;  /* 0x0000048008387897 */ /* 0x000fd2000fffe03f */
[----:B------:R-:W-:Y:S01]  /*14770*/  HGMMA.64x128x16.F32 R24, gdesc[UR52].tnspA, R24 ;  /* 0x21e00000341879f0 */ /* 0x000fe20008700818 */
[----:B------:R-:W-:Y:S01]  /*14780*/  UMOV UR58, UR14 ;  /* 0x0000000e003a7c82 */ /* 0x000fe20008000000 */
[----:B------:R-:W-:Y:S01]  /*14790*/  UMOV UR59, UR15 ;  /* 0x0000000f003b7c82 */ /* 0x000fe20008000000 */
[----:B----4-:R-:W-:Y:S02]  /*147a0*/  R2UR UR53, R157 ;  /* 0x000000009d3572ca */ /* 0x010fe400000e0000 */
[----:B--2---:R-:W-:Y:S01]  /*147b0*/  R2UR UR52, R164 ;  /* 0x00000000a43472ca */ /* 0x004fe200000e0000 */
[----:B------:R-:W2:Y:S04]  /*147c0*/  LDL.LU R157, [R1+0x7dc] ;  /* 0x0007dc00019d7983 */ /* 0x000ea80000300800 */
[----:B------:R-:W4:Y:S01]  /*147d0*/  LDL.LU R164, [R1+0x7d4] ;  /* 0x0007d40001a47983 */ /* 0x000f220000300800 */
[----:B------:R-:W-:-:S02]  /*147e0*/  R2UR UR49, R167 ;  /* 0x00000000a73172ca */ /* 0x000fc400000e0000 */
[----:B---3--:R-:W-:Y:S01]  /*147f0*/  R2UR UR48, R161 ;  /* 0x00000000a13072ca */ /* 0x008fe200000e0000 */
[----:B------:R-:W-:Y:S01]  /*14800*/  HGMMA.64x128x16.F32 R24, gdesc[UR56].tnspA, R24 ;  /* 0x21e00000381879f0 */ /* 0x000fe20008700818 */
[----:B------:R-:W-:Y:S02]  /*14810*/  R2UR UR56, R5 ;  /* 0x00000000053872ca */ /* 0x000fe400000e0000 */
[----:B------:R-:W0:Y:S01]  /*14820*/  LDC R5, c[0x0][0x238] ;  /* 0x00008e00ff057b82 */ /* 0x000e220000000800 */
[----:B------:R-:W-:Y:S02]  /*14830*/  R2UR UR57, R165 ;  /* 0x00000000a53972ca */ /* 0x000fe400000e0000 */
[----:B------:R-:W3:Y:S04]  /*14840*/  LDL.LU R165, [R1+0x7cc] ;  /* 0x0007cc0001a57983 */ /* 0x000ee80000300800 */
[----:B------:R-:W3:Y:S04]  /*14850*/  LDL.LU R162, [R1+0x7f0] ;  /* 0x0007f00001a27983 */ /* 0x000ee80000300800 */
[----:B------:R-:W3:Y:S04]  /*14860*/  LDL.LU R158, [R1+0x7c4] ;  /* 0x0007c400019e7983 */ /* 0x000ee80000300800 */
[----:B------:R-:W3:Y:S04]  /*14870*/  LDL.LU R154, [R1+0x7e8] ;  /* 0x0007e800019a7983 */ /* 0x000ee80000300800 */
[----:B------:R-:W3:Y:S04]  /*14880*/  LDL.LU R23, [R1+0x7bc] ;  /* 0x0007bc0001177983 */ /* 0x000ee80000300800 */
[----:B------:R-:W3:Y:S01]  /*14890*/  LDL.LU R20, [R1+0x7e0] ;  /* 0x0007e00001147983 */ /* 0x000ee20000300800 */
[----:B0-----:R-:W-:-:S03]  /*148a0*/  IMAD.SHL.U32 R5, R5, 0x80, RZ ;  /* 0x0000008005057824 */ /* 0x001fc600078e00ff */
[----:B------:R-:W3:Y:S01]  /*148b0*/  LDL.LU R14, [R1+0x7b4] ;  /* 0x0007b400010e7983 */ /* 0x000ee20000300800 */
[----:B------:R-:W-:-:S03]  /*148c0*/  IMAD.SHL.U32 R5, R5, 0x2, RZ ;  /* 0x0000000205057824 */ /* 0x000fc600078e00ff */
[----:B------:R-:W3:Y:S02]  /*148d0*/  LDL.LU R167, [R1+0x7d8] ;  /* 0x0007d80001a77983 */ /* 0x000ee40000300800 */
[-C--:B------:R-:W-:Y:S02]  /*148e0*/  IADD3 R3, P4, R3, R5.reuse, RZ ;  /* 0x0000000503037210 */ /* 0x080fe40007f9e0ff */
[----:B------:R-:W3:Y:S01]  /*148f0*/  LDL.LU R11, [R1+0x7ac] ;  /* 0x0007ac00010b7983 */ /* 0x000ee20000300800 */
[----:B------:R-:W-:-:S03]  /*14900*/  IADD3 R171, P3, R171, R5, RZ ;  /* 0x00000005abab7210 */ /* 0x000fc60007f7e0ff */
[----:B------:R-:W3:Y:S01]  /*14910*/  LDL.LU R8, [R1+0x7d0] ;  /* 0x0007d00001087983 */ /* 0x000ee20000300800 */
[----:B------:R-:W-:-:S03]  /*14920*/  IADD3 R4, P5, R4, R5, RZ ;  /* 0x0000000504047210 */ /* 0x000fc60007fbe0ff */
[----:B------:R-:W3:Y:S04]  /*14930*/  LDL.LU R177, [R1+0x7a4] ;  /* 0x0007a40001b17983 */ /* 0x000ee80000300800 */
[----:B------:R-:W3:Y:S04]  /*14940*/  LDL.LU R176, [R1+0x7c8] ;  /* 0x0007c80001b07983 */ /* 0x000ee80000300800 */
[----:B------:R-:W3:Y:S04]  /*14950*/  LDL.LU R161, [R1+0x79c] ;  /* 0x00079c0001a17983 */ /* 0x000ee80000300800 */
[----:B------:R0:W-:Y:S04]  /*14960*/  STL [R1+0x7ec], R3 ;  /* 0x0007ec0301007387 */ /* 0x0001e80000100800 */
[----:B0-----:R-:W3:Y:S04]  /*14970*/  LDL.LU R3, [R1+0x8a0] ;  /* 0x0008a00001037983 */ /* 0x001ee80000300800 */
[----:B------:R-:W-:Y:S04]  /*14980*/  STL [R1+0x7f4], R171 ;  /* 0x0007f4ab01007387 */ /* 0x000fe80000100800 */
[----:B------:R0:W-:Y:S04]  /*14990*/  STL [R1+0x7e4], R4 ;  /* 0x0007e40401007387 */ /* 0x0001e80000100800 */
[----:B0-----:R-:W3:Y:S04]  /*149a0*/  LDL.LU R4, [R1+0x89c] ;  /* 0x00089c0001047983 */ /* 0x001ee80000300800 */
[----:B------:R-:W3:Y:S04]  /*149b0*/  LDL.LU R17, [R1+0x7c0] ;  /* 0x0007c00001117983 */ /* 0x000ee80000300800 */
[----:B------:R-:W3:Y:S01]  /*149c0*/  LDL.LU R175, [R1+0x794] ;  /* 0x0007940001af7983 */ /* 0x000ee20000300800 */
[----:B------:R-:W-:-:S02]  /*149d0*/  IADD3 R7, P2, R7, R5, RZ ;  /* 0x0000000507077210 */ /* 0x000fc40007f5e0ff */
[-C--:B--2---:R-:W-:Y:S02]  /*149e0*/  IADD3 R157, P6, R157, R5.reuse, RZ ;  /* 0x000000059d9d7210 */ /* 0x084fe40007fde0ff */
[----:B----4-:R-:W-:-:S03]  /*149f0*/  IADD3 R164, P1, R164, R5, RZ ;  /* 0x00000005a4a47210 */ /* 0x010fc60007f3e0ff */
[----:B------:R0:W-:Y:S04]  /*14a00*/  STL [R1+0x7dc], R157 ;  /* 0x0007dc9d01007387 */ /* 0x0001e80000100800 */
[----:B------:R-:W2:Y:S04]  /*14a10*/  LDL.LU R174, [R1+0x7b8] ;  /* 0x0007b80001ae7983 */ /* 0x000ea80000300800 */
[----:B------:R1:W-:Y:S04]  /*14a20*/  STL [R1+0x7d4], R164 ;  /* 0x0007d4a401007387 */ /* 0x0003e80000100800 */
[----:B0-----:R-:W4:Y:S04]  /*14a30*/  LDL.LU R157, [R1+0x78c] ;  /* 0x00078c00019d7983 */ /* 0x001f280000300800 */
[----:B------:R-:W4:Y:S04]  /*14a40*/  LDL.LU R173, [R1+0x7b0] ;  /* 0x0007b00001ad7983 */ /* 0x000f280000300800 */
[----:B------:R-:W4:Y:S04]  /*14a50*/  LDL.LU R171, [R1+0x784] ;  /* 0x0007840001ab7983 */ /* 0x000f280000300800 */
[----:B-1----:R-:W4:Y:S01]  /*14a60*/  LDL.LU R164, [R1+0x7a8] ;  /* 0x0007a80001a47983 */ /* 0x002f220000300800 */
[----:B---3--:R-:W-:Y:S01]  /*14a70*/  IMAD.X R3, R3, 0x1, R4, P2 ;  /* 0x0000000103037824 */ /* 0x008fe200010e0604 */
[----:B------:R-:W-:-:S05]  /*14a80*/  IADD3 R165, P2, R165, R5, RZ ;  /* 0x00000005a5a57210 */ /* 0x000fca0007f5e0ff */
[----:B------:R0:W-:Y:S04]  /*14a90*/  STL [R1+0x7cc], R165 ;  /* 0x0007cca501007387 */ /* 0x0001e80000100800 */
[----:B0-----:R-:W3:Y:S01]  /*14aa0*/  LDL.LU R165, [R1+0x77c] ;  /* 0x00077c0001a57983 */ /* 0x001ee20000300800 */
[--C-:B------:R-:W-:Y:S01]  /*14ab0*/  IMAD.X R162, R162, 0x1, R4.reuse, P3 ;  /* 0x00000001a2a27824 */ /* 0x100fe200018e0604 */
[-C--:B------:R-:W-:Y:S01]  /*14ac0*/  IADD3 R158, P3, R158, R5.reuse, RZ ;  /* 0x000000059e9e7210 */ /* 0x080fe20007f7e0ff */
[--C-:B------:R-:W-:Y:S01]  /*14ad0*/  IMAD.X R154, R154, 0x1, R4.reuse, P4 ;  /* 0x000000019a9a7824 */ /* 0x100fe200020e0604 */
[-C--:B------:R-:W-:Y:S01]  /*14ae0*/  IADD3 R23, P4, R23, R5.reuse, RZ ;  /* 0x0000000517177210 */ /* 0x080fe20007f9e0ff */
[--C-:B------:R-:W-:Y:S01]  /*14af0*/  IMAD.X R167, R167, 0x1, R4.reuse, P6 ;  /* 0x00000001a7a77824 */ /* 0x100fe200030e0604 */
[----:B------:R-:W-:Y:S01]  /*14b00*/  STL [R1+0x7f0], R162 ;  /* 0x0007f0a201007387 */ /* 0x000fe20000100800 */
[----:B------:R-:W-:Y:S01]  /*14b10*/  IMAD.X R20, R20, 0x1, R4, P5 ;  /* 0x0000000114147824 */ /* 0x000fe200028e0604 */
[----:B------:R-:W-:-:S02]  /*14b20*/  IADD3 R14, P5, R14, R5, RZ ;  /* 0x000000050e0e7210 */ /* 0x000fc40007fbe0ff */
[----:B------:R-:W-:Y:S01]  /*14b30*/  STL [R1+0x7c4], R158 ;  /* 0x0007c49e01007387 */ /* 0x000fe20000100800 */
[-C--:B------:R-:W-:Y:S01]  /*14b40*/  IADD3 R11, P6, R11, R5.reuse, RZ ;  /* 0x000000050b0b7210 */ /* 0x080fe20007fde0ff */
[----:B------:R-:W-:Y:S02]  /*14b50*/  IMAD.X R8, R8, 0x1, R4, P1 ;  /* 0x0000000108087824 */ /* 0x000fe400008e0604 */
[----:B------:R-:W-:Y:S01]  /*14b60*/  STL [R1+0x7e8], R154 ;  /* 0x0007e89a01007387 */ /* 0x000fe20000100800 */
[----:B------:R-:W-:-:S03]  /*14b70*/  IADD3 R177, P1, R177, R5, RZ ;  /* 0x00000005b1b17210 */ /* 0x000fc60007f3e0ff */
[----:B------:R-:W-:Y:S04]  /*14b80*/  STL [R1+0x7bc], R23 ;  /* 0x0007bc1701007387 */ /* 0x000fe80000100800 */
[----:B------:R0:W-:Y:S01]  /*14b90*/  STL [R1+0x7d8], R167 ;  /* 0x0007d8a701007387 */ /* 0x0001e20000100800 */
[----:B------:R-:W-:-:S03]  /*14ba0*/  IMAD.X R176, R176, 0x1, R4, P2 ;  /* 0x00000001b0b07824 */ /* 0x000fc600010e0604 */
[----:B------:R-:W-:Y:S01]  /*14bb0*/  STL [R1+0x7e0], R20 ;  /* 0x0007e01401007387 */ /* 0x000fe20000100800 */
[----:B------:R-:W-:-:S03]  /*14bc0*/  IADD3 R161, P2, R161, R5, RZ ;  /* 0x00000005a1a17210 */ /* 0x000fc60007f5e0ff */
[----:B0-----:R-:W3:Y:S04]  /*14bd0*/  LDL.LU R167, [R1+0x7a0] ;  /* 0x0007a00001a77983 */ /* 0x001ee80000300800 */
[----:B------:R0:W-:Y:S04]  /*14be0*/  STL [R1+0x7b4], R14 ;  /* 0x0007b40e01007387 */ /* 0x0001e80000100800 */
[----:B------:R1:W-:Y:S04]  /*14bf0*/  STL [R1+0x7ac], R11 ;  /* 0x0007ac0b01007387 */ /* 0x0003e80000100800 */
[----:B------:R1:W-:Y:S04]  /*14c00*/  STL [R1+0x7d0], R8 ;  /* 0x0007d00801007387 */ /* 0x0003e80000100800 */
[----:B------:R-:W3:Y:S04]  /*14c10*/  LDL.LU R172, [R1+0x774] ;  /* 0x0007740001ac7983 */ /* 0x000ee80000300800 */
[----:B------:R1:W-:Y:S04]  /*14c20*/  STL [R1+0x7a4], R177 ;  /* 0x0007a4b101007387 */ /* 0x0003e80000100800 */
[----:B------:R-:W3:Y:S04]  /*14c30*/  LDL.LU R168, [R1+0x798] ;  /* 0x0007980001a87983 */ /* 0x000ee80000300800 */
[----:B------:R1:W-:Y:S04]  /*14c40*/  STL [R1+0x7c8], R176 ;  /* 0x0007c8b001007387 */ /* 0x0003e80000100800 */
[----:B0-----:R-:W3:Y:S04]  /*14c50*/  LDL.LU R14, [R1+0x76c] ;  /* 0x00076c00010e7983 */ /* 0x001ee80000300800 */
[----:B------:R0:W-:Y:S04]  /*14c60*/  STL [R1+0x79c], R161 ;  /* 0x00079ca101007387 */ /* 0x0001e80000100800 */
[----:B-1----:R-:W3:Y:S04]  /*14c70*/  LDL.LU R11, [R1+0x790] ;  /* 0x00079000010b7983 */ /* 0x002ee80000300800 */
[----:B------:R-:W3:Y:S01]  /*14c80*/  LDL.LU R8, [R1+0x764] ;  /* 0x0007640001087983 */ /* 0x000ee20000300800 */
[----:B------:R-:W-:-:S03]  /*14c90*/  IMAD.X R17, R17, 0x1, R4, P3 ;  /* 0x0000000111117824 */ /* 0x000fc600018e0604 */
[----:B------:R-:W3:Y:S01]  /*14ca0*/  LDL.LU R177, [R1+0x788] ;  /* 0x0007880001b17983 */ /* 0x000ee20000300800 */
[----:B------:R-:W-:-:S03]  /*14cb0*/  IADD3 R175, P3, R175, R5, RZ ;  /* 0x00000005afaf7210 */ /* 0x000fc60007f7e0ff */
[----:B------:R-:W3:Y:S04]  /*14cc0*/  LDL.LU R176, [R1+0x75c] ;  /* 0x00075c0001b07983 */ /* 0x000ee80000300800 */
[----:B0-----:R-:W3:Y:S04]  /*14cd0*/  LDL.LU R161, [R1+0x780] ;  /* 0x0007800001a17983 */ /* 0x001ee80000300800 */
[----:B------:R-:W-:Y:S01]  /*14ce0*/  STL [R1+0x7c0], R17 ;  /* 0x0007c01101007387 */ /* 0x000fe20000100800 */
[----:B--2---:R-:W-:Y:S01]  /*14cf0*/  IMAD.X R174, R174, 0x1, R4, P4 ;  /* 0x00000001aeae7824 */ /* 0x004fe200020e0604 */
[----:B----4-:R-:W-:-:S05]  /*14d00*/  IADD3 R157, P4, R157, R5, RZ ;  /* 0x000000059d9d7210 */ /* 0x010fca0007f9e0ff */
[----:B------:R0:W-:Y:S04]  /*14d10*/  STL [R1+0x78c], R157 ;  /* 0x00078c9d01007387 */ /* 0x0001e80000100800 */
[----:B------:R-:W-:Y:S01]  /*14d20*/  STL [R1+0x794], R175 ;  /* 0x000794af01007387 */ /* 0x000fe20000100800 */
[--C-:B------:R-:W-:Y:S02]  /*14d30*/  IMAD.X R173, R173, 0x1, R4.reuse, P5 ;  /* 0x00000001adad7824 */ /* 0x100fe400028e0604 */
[----:B------:R-:W-:Y:S01]  /*14d40*/  IMAD.X R164, R164, 0x1, R4, P6 ;  /* 0x00000001a4a47824 */ /* 0x000fe200030e0604 */
[----:B0-----:R-:W2:Y:S01]  /*14d50*/  LDL.LU R157, [R1+0x754] ;  /* 0x00075400019d7983 */ /* 0x001ea20000300800 */
[----:B------:R-:W-:-:S03]  /*14d60*/  IADD3 R171, P5, R171, R5, RZ ;  /* 0x00000005abab7210 */ /* 0x000fc60007fbe0ff */
[----:B------:R-:W-:Y:S04]  /*14d70*/  STL [R1+0x7b8], R174 ;  /* 0x0007b8ae01007387 */ /* 0x000fe80000100800 */
[----:B------:R0:W-:Y:S04]  /*14d80*/  STL [R1+0x7a8], R164 ;  /* 0x0007a8a401007387 */ /* 0x0001e80000100800 */
[----:B------:R-:W-:Y:S04]  /*14d90*/  STL [R1+0x7b0], R173 ;  /* 0x0007b0ad01007387 */ /* 0x000fe80000100800 */
[----:B0-----:R-:W4:Y:S04]  /*14da0*/  LDL.LU R164, [R1+0x778] ;  /* 0x0007780001a47983 */ /* 0x001f280000300800 */
[----:B------:R-:W-:Y:S04]  /*14db0*/  STL [R1+0x784], R171 ;  /* 0x000784ab01007387 */ /* 0x000fe80000100800 */
[----:B------:R-:W4:Y:S04]  /*14dc0*/  LDL.LU R162, [R1+0x74c] ;  /* 0x00074c0001a27983 */ /* 0x000f280000300800 */
[----:B------:R-:W4:Y:S04]  /*14dd0*/  LDL.LU R158, [R1+0x770] ;  /* 0x00077000019e7983 */ /* 0x000f280000300800 */
[----:B------:R-:W4:Y:S01]  /*14de0*/  LDL.LU R154, [R1+0x744] ;  /* 0x00074400019a7983 */ /* 0x000f220000300800 */
[----:B---3--:R-:W-:-:S05]  /*14df0*/  IADD3 R165, P6, R165, R5, RZ ;  /* 0x00000005a5a57210 */ /* 0x008fca0007fde0ff */
[----:B------:R0:W-:Y:S04]  /*14e00*/  STL [R1+0x77c], R165 ;  /* 0x00077ca501007387 */ /* 0x0001e80000100800 */
[----:B------:R-:W3:Y:S04]  /*14e10*/  LDL.LU R23, [R1+0x768] ;  /* 0x0007680001177983 */ /* 0x000ee80000300800 */
[----:B------:R-:W3:Y:S04]  /*14e20*/  LDL.LU R20, [R1+0x73c] ;  /* 0x00073c0001147983 */ /* 0x000ee80000300800 */
[----:B------:R-:W3:Y:S04]  /*14e30*/  LDL.LU R17, [R1+0x760] ;  /* 0x0007600001117983 */ /* 0x000ee80000300800 */
[----:B0-----:R-:W3:Y:S04]  /*14e40*/  LDL.LU R165, [R1+0x734] ;  /* 0x0007340001a57983 */ /* 0x001ee80000300800 */
[----:B------:R-:W3:Y:S04]  /*14e50*/  LDL.LU R175, [R1+0x758] ;  /* 0x0007580001af7983 */ /* 0x000ee80000300800 */
[----:B------:R-:W3:Y:S01]  /*14e60*/  LDL.LU R174, [R1+0x72c] ;  /* 0x00072c0001ae7983 */ /* 0x000ee20000300800 */
[----:B------:R-:W-:-:S03]  /*14e70*/  IMAD.X R167, R167, 0x1, R4, P1 ;  /* 0x00000001a7a77824 */ /* 0x000fc600008e0604 */
[----:B------:R-:W3:Y:S04]  /*14e80*/  LDL.LU R173, [R1+0x750] ;  /* 0x0007500001ad7983 */ /* 0x000ee80000300800 */
[----:B------:R0:W-:Y:S04]  /*14e90*/  STL [R1+0x7a0], R167 ;  /* 0x0007a0a701007387 */ /* 0x0001e80000100800 */
[----:B------:R-:W3:Y:S04]  /*14ea0*/  LDL.LU R171, [R1+0x724] ;  /* 0x0007240001ab7983 */ /* 0x000ee80000300800 */
[----:B0-----:R-:W3:Y:S01]  /*14eb0*/  LDL.LU R167, [R1+0x748] ;  /* 0x0007480001a77983 */ /* 0x001ee20000300800 */
[----:B------:R-:W-:Y:S01]  /*14ec0*/  IADD3 R172, P1, R172, R5, RZ ;  /* 0x00000005acac7210 */ /* 0x000fe20007f3e0ff */
[----:B------:R-:W-:-:S04]  /*14ed0*/  IMAD.X R168, R168, 0x1, R4, P2 ;  /* 0x00000001a8a87824 */ /* 0x000fc800010e0604 */
[----:B------:R-:W-:Y:S01]  /*14ee0*/  STL [R1+0x774], R172 ;  /* 0x000774ac01007387 */ /* 0x000fe20000100800 */
[----:B------:R-:W-:-:S03]  /*14ef0*/  IADD3 R14, P2, R14, R5, RZ ;  /* 0x000000050e0e7210 */ /* 0x000fc60007f5e0ff */
[----:B------:R-:W-:Y:S01]  /*14f00*/  STL [R1+0x798], R168 ;  /* 0x000798a801007387 */ /* 0x000fe20000100800 */
[----:B------:R-:W-:-:S03]  /*14f10*/  IMAD.X R11, R11, 0x1, R4, P3 ;  /* 0x000000010b0b7824 */ /* 0x000fc600018e0604 */
[----:B------:R0:W-:Y:S01]  /*14f20*/  STL [R1+0x76c], R14 ;  /* 0x00076c0e01007387 */ /* 0x0001e20000100800 */
[----:B------:R-:W-:-:S03]  /*14f30*/  IADD3 R8, P3, R8, R5, RZ ;  /* 0x0000000508087210 */ /* 0x000fc60007f7e0ff */
[----:B------:R1:W-:Y:S01]  /*14f40*/  STL [R1+0x790], R11 ;  /* 0x0007900b01007387 */ /* 0x0003e20000100800 */
[----:B------:R-:W-:-:S03]  /*14f50*/  IMAD.X R177, R177, 0x1, R4, P4 ;  /* 0x00000001b1b17824 */ /* 0x000fc600020e0604 */
[----:B------:R1:W-:Y:S01]  /*14f60*/  STL [R1+0x764], R8 ;  /* 0x0007640801007387 */ /* 0x0003e20000100800 */
[----:B------:R-:W-:-:S03]  /*14f70*/  IADD3 R176, P4, R176, R5, RZ ;  /* 0x00000005b0b07210 */ /* 0x000fc60007f9e0ff */
[----:B0-----:R-:W3:Y:S01]  /*14f80*/  LDL.LU R14, [R1+0x71c] ;  /* 0x00071c00010e7983 */ /* 0x001ee20000300800 */
[----:B------:R-:W-:-:S03]  /*14f90*/  IMAD.X R161, R161, 0x1, R4, P5 ;  /* 0x00000001a1a17824 */ /* 0x000fc600028e0604 */
[----:B------:R-:W-:Y:S04]  /*14fa0*/  STL [R1+0x788], R177 ;  /* 0x000788b101007387 */ /* 0x000fe80000100800 */
[----:B-1----:R-:W3:Y:S04]  /*14fb0*/  LDL.LU R11, [R1+0x740] ;  /* 0x00074000010b7983 */ /* 0x002ee80000300800 */
[----:B------:R-:W-:Y:S04]  /*14fc0*/  STL [R1+0x75c], R176 ;  /* 0x00075cb001007387 */ /* 0x000fe80000100800 */
[----:B------:R-:W3:Y:S04]  /*14fd0*/  LDL.LU R8, [R1+0x714] ;  /* 0x0007140001087983 */ /* 0x000ee80000300800 */
[----:B------:R0:W-:Y:S04]  /*14fe0*/  STL [R1+0x780], R161 ;  /* 0x000780a101007387 */ /* 0x0001e80000100800 */
[----:B0-----:R-:W3:Y:S04]  /*14ff0*/  LDL.LU R161, [R1+0x738] ;  /* 0x0007380001a17983 */ /* 0x001ee80000300800 */
[----:B------:R-:W3:Y:S04]  /*15000*/  LDL.LU R177, [R1+0x70c] ;  /* 0x00070c0001b17983 */ /* 0x000ee80000300800 */
[----:B------:R-:W3:Y:S01]  /*15010*/  LDL.LU R176, [R1+0x730] ;  /* 0x0007300001b07983 */ /* 0x000ee20000300800 */
[----:B--2---:R-:W-:-:S05]  /*15020*/  IADD3 R157, P5, R157, R5, RZ ;  /* 0x000000059d9d7210 */ /* 0x004fca0007fbe0ff */
[----:B------:R0:W-:Y:S04]  /*15030*/  STL [R1+0x754], R157 ;  /* 0x0007549d01007387 */ /* 0x0001e80000100800 */
[----:B0-----:R-:W2:Y:S01]  /*15040*/  LDL.LU R157, [R1+0x704] ;  /* 0x00070400019d7983 */ /* 0x001ea20000300800 */
[----:B----4-:R-:W-:-:S05]  /*15050*/  IMAD.X R164, R164, 0x1, R4, P6 ;  /* 0x00000001a4a47824 */ /* 0x010fca00030e0604 */
[----:B------:R0:W-:Y:S01]  /*15060*/  STL [R1+0x778], R164 ;  /* 0x000778a401007387 */ /* 0x0001e20000100800 */
[-C--:B------:R-:W-:Y:S01]  /*15070*/  IADD3 R162, P6, R162, R5.reuse, RZ ;  /* 0x00000005a2a27210 */ /* 0x080fe20007fde0ff */
[----:B------:R-:W-:Y:S02]  /*15080*/  IMAD.X R158, R158, 0x1, R4, P1 ;  /* 0x000000019e9e7824 */ /* 0x000fe400008e0604 */
[----:B0-----:R-:W4:Y:S01]  /*15090*/  LDL.LU R164, [R1+0x728] ;  /* 0x0007280001a47983 */ /* 0x001f220000300800 */
[----:B------:R-:W-:-:S03]  /*150a0*/  IADD3 R154, P1, R154, R5, RZ ;  /* 0x000000059a9a7210 */ /* 0x000fc60007f3e0ff */
[----:B------:R-:W-:Y:S04]  /*150b0*/  STL [R1+0x74c], R162 ;  /* 0x00074ca201007387 */ /* 0x000fe80000100800 */
[----:B------:R-:W-:Y:S04]  /*150c0*/  STL [R1+0x770], R158 ;  /* 0x0007709e01007387 */ /* 0x000fe80000100800 */
[----:B------:R-:W-:Y:S01]  /*150d0*/  STL [R1+0x744], R154 ;  /* 0x0007449a01007387 */ /* 0x000fe20000100800 */
[--C-:B---3--:R-:W-:Y:S01]  /*150e0*/  IMAD.X R23, R23, 0x1, R4.reuse, P2 ;  /* 0x0000000117177824 */ /* 0x108fe200010e0604 */
[-C--:B------:R-:W-:Y:S01]  /*150f0*/  IADD3 R20, P2, R20, R5.reuse, RZ ;  /* 0x0000000514147210 */ /* 0x080fe20007f5e0ff */
[----:B------:R-:W-:Y:S01]  /*15100*/  IMAD.X R17, R17, 0x1, R4, P3 ;  /* 0x0000000111117824 */ /* 0x000fe200018e0604 */
[----:B------:R-:W-:-:S02]  /*15110*/  IADD3 R165, P3, R165, R5, RZ ;  /* 0x00000005a5a57210 */ /* 0x000fc40007f7e0ff */
[----:B------:R-:W-:Y:S04]  /*15120*/  STL [R1+0x768], R23 ;  /* 0x0007681701007387 */ /* 0x000fe80000100800 */
[----:B------:R0:W-:Y:S04]  /*15130*/  STL [R1+0x734], R165 ;  /* 0x000734a501007387 */ /* 0x0001e80000100800 */
[----:B------:R-:W-:Y:S04]  /*15140*/  STL [R1+0x73c], R20 ;  /* 0x00073c1401007387 */ /* 0x000fe80000100800 */
[----:B0-----:R-:W3:Y:S01]  /*15150*/  LDL.LU R165, [R1+0x6fc] ;  /* 0x0006fc0001a57983 */ /* 0x001ee20000300800 */
[--C-:B------:R-:W-:Y:S01]  /*15160*/  IMAD.X R175, R175, 0x1, R4.reuse, P4 ;  /* 0x00000001afaf7824 */ /* 0x100fe200020e0604 */
[-C--:B------:R-:W-:Y:S01]  /*15170*/  IADD3 R174, P4, R174, R5.reuse, RZ ;  /* 0x00000005aeae7210 */ /* 0x080fe20007f9e0ff */
[----:B------:R-:W-:Y:S01]  /*15180*/  IMAD.X R173, R173, 0x1, R4, P5 ;  /* 0x00000001adad7824 */ /* 0x000fe200028e0604 */
[----:B------:R0:W-:Y:S01]  /*15190*/  STL [R1+0x760], R17 ;  /* 0x0007601101007387 */ /* 0x0001e20000100800 */
[----:B------:R-:W-:-:S03]  /*151a0*/  IADD3 R171, P5, R171, R5, RZ ;  /* 0x00000005abab7210 */ /* 0x000fc60007fbe0ff */
[----:B------:R1:W-:Y:S01]  /*151b0*/  STL [R1+0x758], R175 ;  /* 0x000758af01007387 */ /* 0x0003e20000100800 */
[----:B------:R-:W-:-:S03]  /*151c0*/  IMAD.X R167, R167, 0x1, R4, P6 ;  /* 0x00000001a7a77824 */ /* 0x000fc600030e0604 */
        /* <DEDUP_REMOVED lines=8> */
[----:B------:R-:W3:Y:S04]  /*15250*/  LDL.LU R174, [R1+0x710] ;  /* 0x0007100001ae7983 */ /* 0x000ee80000300800 */
[----:B------:R-:W3:Y:S01]  /*15260*/  LDL.LU R173, [R1+0x6e4] ;  /* 0x0006e40001ad7983 */ /* 0x000ee20000300800 */
[----:B------:R-:W-:-:S03]  /*15270*/  IADD3 R14, P6, R14, R5, RZ ;  /* 0x000000050e0e7210 */ /* 0x000fc60007fde0ff */
[----:B------:R-:W3:Y:S04]  /*15280*/  LDL.LU R171, [R1+0x708] ;  /* 0x0007080001ab7983 */ /* 0x000ee80000300800 */
[----:B0-----:R-:W3:Y:S01]  /*15290*/  LDL.LU R167, [R1+0x6dc] ;  /* 0x0006dc0001a77983 */ /* 0x001ee20000300800 */
[----:B------:R-:W-:-:S03]  /*152a0*/  IMAD.X R11, R11, 0x1, R4, P1 ;  /* 0x000000010b0b7824 */ /* 0x000fc600008e0604 */
[----:B------:R-:W-:Y:S01]  /*152b0*/  STL [R1+0x71c], R14 ;  /* 0x00071c0e01007387 */ /* 0x000fe20000100800 */
[----:B------:R-:W-:Y:S01]  /*152c0*/  IADD3 R8, P1, R8, R5, RZ ;  /* 0x0000000508087210 */ /* 0x000fe20007f3e0ff */
[----:B------:R-:W-:-:S05]  /*152d0*/  IMAD.X R161, R161, 0x1, R4, P2 ;  /* 0x00000001a1a17824 */ /* 0x000fca00010e0604 */
[----:B------:R0:W-:Y:S01]  /*152e0*/  STL [R1+0x738], R161 ;  /* 0x000738a101007387 */ /* 0x0001e20000100800 */
[-C--:B------:R-:W-:Y:S01]  /*152f0*/  IADD3 R177, P2, R177, R5.reuse, RZ ;  /* 0x00000005b1b17210 */ /* 0x080fe20007f5e0ff */
[----:B------:R-:W-:Y:S02]  /*15300*/  IMAD.X R176, R176, 0x1, R4, P3 ;  /* 0x00000001b0b07824 */ /* 0x000fe400018e0604 */
[----:B------:R-:W-:Y:S04]  /*15310*/  STL [R1+0x740], R11 ;  /* 0x0007400b01007387 */ /* 0x000fe80000100800 */
[----:B0-----:R-:W3:Y:S04]  /*15320*/  LDL.LU R161, [R1+0x700] ;  /* 0x0007000001a17983 */ /* 0x001ee80000300800 */
[----:B------:R-:W-:Y:S01]  /*15330*/  STL [R1+0x714], R8 ;  /* 0x0007140801007387 */ /* 0x000fe20000100800 */
[----:B--2---:R-:W-:-:S05]  /*15340*/  IADD3 R157, P3, R157, R5, RZ ;  /* 0x000000059d9d7210 */ /* 0x004fca0007f7e0ff */
[----:B------:R0:W-:Y:S04]  /*15350*/  STL [R1+0x704], R157 ;  /* 0x0007049d01007387 */ /* 0x0001e80000100800 */
[----:B------:R-:W-:Y:S04]  /*15360*/  STL [R1+0x70c], R177 ;  /* 0x00070cb101007387 */ /* 0x000fe80000100800 */
[----:B0-----:R-:W2:Y:S01]  /*15370*/  LDL.LU R157, [R1+0x6d4] ;  /* 0x0006d400019d7983 */ /* 0x001ea20000300800 */
[----:B----4-:R-:W-:-:S03]  /*15380*/  IMAD.X R164, R164, 0x1, R4, P4 ;  /* 0x00000001a4a47824 */ /* 0x010fc600020e0604 */
[----:B------:R-:W-:Y:S04]  /*15390*/  STL [R1+0x730], R176 ;  /* 0x000730b001007387 */ /* 0x000fe80000100800 */
[----:B------:R-:W4:Y:S04]  /*153a0*/  LDL.LU R162, [R1+0x6f8] ;  /* 0x0006f80001a27983 */ /* 0x000f280000300800 */
[----:B------:R-:W4:Y:S04]  /*153b0*/  LDL.LU R158, [R1+0x6cc] ;  /* 0x0006cc00019e7983 */ /* 0x000f280000300800 */
[----:B------:R-:W4:Y:S04]  /*153c0*/  LDL.LU R154, [R1+0x6f0] ;  /* 0x0006f000019a7983 */ /* 0x000f280000300800 */
[----:B------:R0:W-:Y:S04]  /*153d0*/  STL [R1+0x728], R164 ;  /* 0x000728a401007387 */ /* 0x0001e80000100800 */
[----:B------:R-:W4:Y:S04]  /*153e0*/  LDL.LU R23, [R1+0x6c4] ;  /* 0x0006c40001177983 */ /* 0x000f280000300800 */
[----:B------:R-:W4:Y:S04]  /*153f0*/  LDL.LU R20, [R1+0x6e8] ;  /* 0x0006e80001147983 */ /* 0x000f280000300800 */
[----:B------:R-:W4:Y:S04]  /*15400*/  LDL.LU R14, [R1+0x6bc] ;  /* 0x0006bc00010e7983 */ /* 0x000f280000300800 */
[----:B0-----:R-:W4:Y:S04]  /*15410*/  LDL.LU R164, [R1+0x6e0] ;  /* 0x0006e00001a47983 */ /* 0x001f280000300800 */
[----:B------:R-:W4:Y:S04]  /*15420*/  LDL.LU R11, [R1+0x6b4] ;  /* 0x0006b400010b7983 */ /* 0x000f280000300800 */
[----:B------:R-:W4:Y:S04]  /*15430*/  LDL.LU R8, [R1+0x6d8] ;  /* 0x0006d80001087983 */ /* 0x000f280000300800 */
[----:B------:R-:W4:Y:S01]  /*15440*/  LDL.LU R177, [R1+0x6ac] ;  /* 0x0006ac0001b17983 */ /* 0x000f220000300800 */
[----:B---3--:R-:W-:-:S05]  /*15450*/  IADD3 R165, P4, R165, R5, RZ ;  /* 0x00000005a5a57210 */ /* 0x008fca0007f9e0ff */
[----:B------:R0:W-:Y:S04]  /*15460*/  STL [R1+0x6fc], R165 ;  /* 0x0006fca501007387 */ /* 0x0001e80000100800 */
[----:B------:R-:W3:Y:S04]  /*15470*/  LDL.LU R176, [R1+0x6d0] ;  /* 0x0006d00001b07983 */ /* 0x000ee80000300800 */
[----:B0-----:R-:W3:Y:S01]  /*15480*/  LDL.LU R165, [R1+0x6a4] ;  /* 0x0006a40001a57983 */ /* 0x001ee20000300800 */
[----:B------:R-:W-:Y:S01]  /*15490*/  IMAD.X R172, R172, 0x1, R4, P5 ;  /* 0x00000001acac7824 */ /* 0x000fe200028e0604 */
[----:B------:R-:W-:-:S04]  /*154a0*/  IADD3 R168, P5, R168, R5, RZ ;  /* 0x00000005a8a87210 */ /* 0x000fc80007fbe0ff */
[----:B------:R-:W-:Y:S01]  /*154b0*/  STL [R1+0x720], R172 ;  /* 0x000720ac01007387 */ /* 0x000fe20000100800 */
[----:B------:R-:W-:-:S03]  /*154c0*/  IMAD.X R17, R17, 0x1, R4, P6 ;  /* 0x0000000111117824 */ /* 0x000fc600030e0604 */
[----:B------:R-:W-:Y:S01]  /*154d0*/  STL [R1+0x6f4], R168 ;  /* 0x0006f4a801007387 */ /* 0x000fe20000100800 */
[----:B------:R-:W-:-:S03]  /*154e0*/  IADD3 R175, P6, R175, R5, RZ ;  /* 0x00000005afaf7210 */ /* 0x000fc60007fde0ff */
[----:B------:R0:W-:Y:S01]  /*154f0*/  STL [R1+0x718], R17 ;  /* 0x0007181101007387 */ /* 0x0001e20000100800 */
[----:B------:R-:W-:-:S03]  /*15500*/  IMAD.X R174, R174, 0x1, R4, P1 ;  /* 0x00000001aeae7824 */ /* 0x000fc600008e0604 */
[----:B------:R1:W-:Y:S01]  /*15510*/  STL [R1+0x6ec], R175 ;  /* 0x0006ecaf01007387 */ /* 0x0003e20000100800 */
[----:B------:R-:W-:-:S03]  /*15520*/  IADD3 R173, P1, R173, R5, RZ ;  /* 0x00000005adad7210 */ /* 0x000fc60007f3e0ff */
[----:B------:R1:W-:Y:S01]  /*15530*/  STL [R1+0x710], R174 ;  /* 0x000710ae01007387 */ /* 0x0003e20000100800 */
[----:B------:R-:W-:-:S03]  /*15540*/  IMAD.X R171, R171, 0x1, R4, P2 ;  /* 0x00000001abab7824 */ /* 0x000fc600010e0604 */
[----:B0-----:R-:W3:Y:S01]  /*15550*/  LDL.LU R17, [R1+0x6c8] ;  /* 0x0006c80001117983 */ /* 0x001ee20000300800 */
[----:B------:R-:W-:-:S03]  /*15560*/  IADD3 R167, P2, R167, R5, RZ ;  /* 0x00000005a7a77210 */ /* 0x000fc60007f5e0ff */
        /* <DEDUP_REMOVED lines=8> */
[----:B------:R-:W-:-:S05]  /*155f0*/  IMAD.X R161, R161, 0x1, R4, P3 ;  /* 0x00000001a1a17824 */ /* 0x000fca00018e0604 */
[----:B------:R0:W-:Y:S04]  /*15600*/  STL [R1+0x700], R161 ;  /* 0x000700a101007387 */ /* 0x0001e80000100800 */
[----:B0-----:R-:W3:Y:S01]  /*15610*/  LDL.LU R161, [R1+0x6b0] ;  /* 0x0006b00001a17983 */ /* 0x001ee20000300800 */
[----:B--2---:R-:W-:-:S05]  /*15620*/  IADD3 R157, P3, R157, R5, RZ ;  /* 0x000000059d9d7210 */ /* 0x004fca0007f7e0ff */
[----:B------:R0:W-:Y:S01]  /*15630*/  STL [R1+0x6d4], R157 ;  /* 0x0006d49d01007387 */ /* 0x0001e20000100800 */
[--C-:B----4-:R-:W-:Y:S01]  /*15640*/  IMAD.X R162, R162, 0x1, R4.reuse, P4 ;  /* 0x00000001a2a27824 */ /* 0x110fe200020e0604 */
[----:B------:R-:W-:Y:S02]  /*15650*/  IADD3 R158, P4, R158, R5, RZ ;  /* 0x000000059e9e7210 */ /* 0x000fe40007f9e0ff */
[----:B0-----:R-:W2:Y:S01]  /*15660*/  LDL.LU R157, [R1+0x684] ;  /* 0x00068400019d7983 */ /* 0x001ea20000300800 */
[----:B------:R-:W-:-:S03]  /*15670*/  IMAD.X R154, R154, 0x1, R4, P5 ;  /* 0x000000019a9a7824 */ /* 0x000fc600028e0604 */
[----:B------:R-:W-:Y:S01]  /*15680*/  STL [R1+0x6f8], R162 ;  /* 0x0006f8a201007387 */ /* 0x000fe20000100800 */
[----:B------:R-:W-:-:S03]  /*15690*/  IADD3 R23, P5, R23, R5, RZ ;  /* 0x0000000517177210 */ /* 0x000fc60007fbe0ff */
[----:B------:R-:W-:Y:S01]  /*156a0*/  STL [R1+0x6cc], R158 ;  /* 0x0006cc9e01007387 */ /* 0x000fe20000100800 */
[----:B------:R-:W-:-:S03]  /*156b0*/  IMAD.X R20, R20, 0x1, R4, P6 ;  /* 0x0000000114147824 */ /* 0x000fc600030e0604 */
[----:B------:R-:W-:Y:S01]  /*156c0*/  STL [R1+0x6f0], R154 ;  /* 0x0006f09a01007387 */ /* 0x000fe20000100800 */
[-C--:B------:R-:W-:Y:S01]  /*156d0*/  IADD3 R14, P6, R14, R5.reuse, RZ ;  /* 0x000000050e0e7210 */ /* 0x080fe20007fde0ff */
[----:B------:R-:W-:Y:S02]  /*156e0*/  IMAD.X R164, R164, 0x1, R4, P1 ;  /* 0x00000001a4a47824 */ /* 0x000fe400008e0604 */
[----:B------:R-:W-:Y:S01]  /*156f0*/  STL [R1+0x6c4], R23 ;  /* 0x0006c41701007387 */ /* 0x000fe20000100800 */
[----:B------:R-:W-:-:S03]  /*15700*/  IADD3 R11, P1, R11, R5, RZ ;  /* 0x000000050b0b7210 */ /* 0x000fc60007f3e0ff */
[----:B------:R0:W-:Y:S01]  /*15710*/  STL [R1+0x6e0], R164 ;  /* 0x0006e0a401007387 */ /* 0x0001e20000100800 */
[----:B------:R-:W-:-:S03]  /*15720*/  IMAD.X R8, R8, 0x1, R4, P2 ;  /* 0x0000000108087824 */ /* 0x000fc600010e0604 */
[----:B------:R-:W-:Y:S01]  /*15730*/  STL [R1+0x6e8], R20 ;  /* 0x0006e81401007387 */ /* 0x000fe20000100800 */
[----:B------:R-:W-:-:S03]  /*15740*/  IADD3 R177, P2, R177, R5, RZ ;  /* 0x00000005b1b17210 */ /* 0x000fc60007f5e0ff */
[----:B0-----:R-:W4:Y:S04]  /*15750*/  LDL.LU R164, [R1+0x6a8] ;  /* 0x0006a80001a47983 */ /* 0x001f280000300800 */
[----:B------:R0:W-:Y:S04]  /*15760*/  STL [R1+0x6bc], R14 ;  /* 0x0006bc0e01007387 */ /* 0x0001e80000100800 */
[----:B------:R1:W-:Y:S04]  /*15770*/  STL [R1+0x6b4], R11 ;  /* 0x0006b40b01007387 */ /* 0x0003e80000100800 */
[----:B------:R1:W-:Y:S04]  /*15780*/  STL [R1+0x6d8], R8 ;  /* 0x0006d80801007387 */ /* 0x0003e80000100800 */
[----:B------:R-:W4:Y:S04]  /*15790*/  LDL.LU R172, [R1+0x67c] ;  /* 0x00067c0001ac7983 */ /* 0x000f280000300800 */
[----:B------:R1:W-:Y:S04]  /*157a0*/  STL [R1+0x6ac], R177 ;  /* 0x0006acb101007387 */ /* 0x0003e80000100800 */
[----:B------:R-:W4:Y:S01]  /*157b0*/  LDL.LU R168, [R1+0x6a0] ;  /* 0x0006a00001a87983 */ /* 0x000f220000300800 */
[----:B---3--:R-:W-:Y:S01]  /*157c0*/  IMAD.X R176, R176, 0x1, R4, P3 ;  /* 0x00000001b0b07824 */ /* 0x008fe200018e0604 */
[----:B------:R-:W-:-:S04]  /*157d0*/  IADD3 R165, P3, R165, R5, RZ ;  /* 0x00000005a5a57210 */ /* 0x000fc80007f7e0ff */
[----:B------:R3:W-:Y:S04]  /*157e0*/  STL [R1+0x6d0], R176 ;  /* 0x0006d0b001007387 */ /* 0x0007e80000100800 */
[----:B0-----:R-:W4:Y:S04]  /*157f0*/  LDL.LU R14, [R1+0x674] ;  /* 0x00067400010e7983 */ /* 0x001f280000300800 */
[----:B------:R0:W-:Y:S04]  /*15800*/  STL [R1+0x6a4], R165 ;  /* 0x0006a4a501007387 */ /* 0x0001e80000100800 */
[----:B-1----:R-:W4:Y:S04]  /*15810*/  LDL.LU R11, [R1+0x698] ;  /* 0x00069800010b7983 */ /* 0x002f280000300800 */
[----:B------:R-:W4:Y:S04]  /*15820*/  LDL.LU R8, [R1+0x66c] ;  /* 0x00066c0001087983 */ /* 0x000f280000300800 */
[----:B------:R-:W4:Y:S04]  /*15830*/  LDL.LU R177, [R1+0x690] ;  /* 0x0006900001b17983 */ /* 0x000f280000300800 */
[----:B---3--:R-:W3:Y:S04]  /*15840*/  LDL.LU R176, [R1+0x664] ;  /* 0x0006640001b07983 */ /* 0x008ee80000300800 */
[----:B0-----:R-:W3:Y:S01]  /*15850*/  LDL.LU R165, [R1+0x688] ;  /* 0x0006880001a57983 */ /* 0x001ee20000300800 */
[----:B------:R-:W-:-:S05]  /*15860*/  IMAD.X R17, R17, 0x1, R4, P4 ;  /* 0x0000000111117824 */ /* 0x000fca00020e0604 */
[----:B------:R-:W-:Y:S01]  /*15870*/  STL [R1+0x6c8], R17 ;  /* 0x0006c81101007387 */ /* 0x000fe20000100800 */
[-C--:B------:R-:W-:Y:S01]  /*15880*/  IADD3 R175, P4, R175, R5.reuse, RZ ;  /* 0x00000005afaf7210 */ /* 0x080fe20007f9e0ff */
[----:B------:R-:W-:Y:S01]  /*15890*/  IMAD.X R174, R174, 0x1, R4, P5 ;  /* 0x00000001aeae7824 */ /* 0x000fe200028e0604 */
[----:B------:R-:W-:-:S05]  /*158a0*/  IADD3 R167, P5, R167, R5, RZ ;  /* 0x00000005a7a77210 */ /* 0x000fca0007fbe0ff */
[----:B------:R0:W-:Y:S01]  /*158b0*/  STL [R1+0x694], R167 ;  /* 0x000694a701007387 */ /* 0x0001e20000100800 */
[----:B------:R-:W-:-:S03]  /*158c0*/  IMAD.X R173, R173, 0x1, R4, P6 ;  /* 0x00000001adad7824 */ /* 0x000fc600030e0604 */
[----:B------:R-:W-:Y:S01]  /*158d0*/  STL [R1+0x69c], R175 ;  /* 0x00069caf01007387 */ /* 0x000fe20000100800 */
[----:B------:R-:W-:-:S03]  /*158e0*/  IADD3 R171, P6, R171, R5, RZ ;  /* 0x00000005abab7210 */ /* 0x000fc60007fde0ff */
[----:B0-----:R-:W3:Y:S04]  /*158f0*/  LDL.LU R167, [R1+0x65c] ;  /* 0x00065c0001a77983 */ /* 0x001ee80000300800 */
[----:B------:R-:W-:Y:S01]  /*15900*/  STL [R1+0x6c0], R174 ;  /* 0x0006c0ae01007387 */ /* 0x000fe20000100800 */
[----:B------:R-:W-:-:S05]  /*15910*/  IMAD.X R161, R161, 0x1, R4, P1 ;  /* 0x00000001a1a17824 */ /* 0x000fca00008e0604 */
[----:B------:R0:W-:Y:S04]  /*15920*/  STL [R1+0x6b0], R161 ;  /* 0x0006b0a101007387 */ /* 0x0001e80000100800 */
[----:B------:R-:W-:Y:S04]  /*15930*/  STL [R1+0x6b8], R173 ;  /* 0x0006b8ad01007387 */ /* 0x000fe80000100800 */
[----:B0-----:R-:W3:Y:S04]  /*15940*/  LDL.LU R161, [R1+0x680] ;  /* 0x0006800001a17983 */ /* 0x001ee80000300800 */
[----:B------:R-:W-:Y:S04]  /*15950*/  STL [R1+0x68c], R171 ;  /* 0x00068cab01007387 */ /* 0x000fe80000100800 */
[----:B------:R-:W3:Y:S04]  /*15960*/  LDL.LU R162, [R1+0x654] ;  /* 0x0006540001a27983 */ /* 0x000ee80000300800 */
[----:B------:R-:W3:Y:S01]  /*15970*/  LDL.LU R158, [R1+0x678] ;  /* 0x00067800019e7983 */ /* 0x000ee20000300800 */
[----:B--2---:R-:W-:-:S03]  /*15980*/  IADD3 R157, P1, R157, R5, RZ ;  /* 0x000000059d9d7210 */ /* 0x004fc60007f3e0ff */
[----:B------:R-:W2:Y:S04]  /*15990*/  LDL.LU R154, [R1+0x64c] ;  /* 0x00064c00019a7983 */ /* 0x000ea80000300800 */
[----:B------:R0:W-:Y:S04]  /*159a0*/  STL [R1+0x684], R157 ;  /* 0x0006849d01007387 */ /* 0x0001e80000100800 */
[----:B------:R-:W2:Y:S04]  /*159b0*/  LDL.LU R23, [R1+0x670] ;  /* 0x0006700001177983 */ /* 0x000ea80000300800 */
[----:B------:R-:W2:Y:S04]  /*159c0*/  LDL.LU R20, [R1+0x644] ;  /* 0x0006440001147983 */ /* 0x000ea80000300800 */
[----:B------:R-:W2:Y:S04]  /*159d0*/  LDL.LU R17, [R1+0x668] ;  /* 0x0006680001117983 */ /* 0x000ea80000300800 */
[----:B0-----:R-:W2:Y:S04]  /*159e0*/  LDL.LU R157, [R1+0x63c] ;  /* 0x00063c00019d7983 */ /* 0x001ea80000300800 */
[----:B------:R-:W2:Y:S04]  /*159f0*/  LDL.LU R175, [R1+0x660] ;  /* 0x0006600001af7983 */ /* 0x000ea80000300800 */
[----:B------:R-:W2:Y:S04]  /*15a00*/  LDL.LU R174, [R1+0x634] ;  /* 0x0006340001ae7983 */ /* 0x000ea80000300800 */
[----:B------:R-:W2:Y:S01]  /*15a10*/  LDL.LU R173, [R1+0x658] ;  /* 0x0006580001ad7983 */ /* 0x000ea20000300800 */
[----:B----4-:R-:W-:-:S05]  /*15a20*/  IMAD.X R164, R164, 0x1, R4, P2 ;  /* 0x00000001a4a47824 */ /* 0x010fca00010e0604 */
[----:B------:R0:W-:Y:S04]  /*15a30*/  STL [R1+0x6a8], R164 ;  /* 0x0006a8a401007387 */ /* 0x0001e80000100800 */
[----:B------:R-:W4:Y:S04]  /*15a40*/  LDL.LU R171, [R1+0x62c] ;  /* 0x00062c0001ab7983 */ /* 0x000f280000300800 */
[----:B0-----:R-:W4:Y:S01]  /*15a50*/  LDL.LU R164, [R1+0x650] ;  /* 0x0006500001a47983 */ /* 0x001f220000300800 */
[----:B------:R-:W-:Y:S01]  /*15a60*/  IADD3 R172, P2, R172, R5, RZ ;  /* 0x00000005acac7210 */ /* 0x000fe20007f5e0ff */
[----:B------:R-:W-:-:S04]  /*15a70*/  IMAD.X R168, R168, 0x1, R4, P3 ;  /* 0x00000001a8a87824 */ /* 0x000fc800018e0604 */
[----:B------:R-:W-:Y:S04]  /*15a80*/  STL [R1+0x67c], R172 ;  /* 0x00067cac01007387 */ /* 0x000fe80000100800 */
[----:B------:R-:W-:Y:S01]  /*15a90*/  STL [R1+0x6a0], R168 ;  /* 0x0006a0a801007387 */ /* 0x000fe20000100800 */
[----:B------:R-:W-:Y:S01]  /*15aa0*/  IADD3 R14, P3, R14, R5, RZ ;  /* 0x000000050e0e7210 */ /* 0x000fe20007f7e0ff */
[----:B------:R-:W-:-:S04]  /*15ab0*/  IMAD.X R11, R11, 0x1, R4, P4 ;  /* 0x000000010b0b7824 */ /* 0x000fc800020e0604 */
[----:B------:R0:W-:Y:S01]  /*15ac0*/  STL [R1+0x674], R14 ;  /* 0x0006740e01007387 */ /* 0x0001e20000100800 */
[----:B------:R-:W-:-:S03]  /*15ad0*/  IADD3 R8, P4, R8, R5, RZ ;  /* 0x0000000508087210 */ /* 0x000fc60007f9e0ff */
[----:B------:R1:W-:Y:S01]  /*15ae0*/  STL [R1+0x698], R11 ;  /* 0x0006980b01007387 */ /* 0x0003e20000100800 */
[----:B------:R-:W-:-:S03]  /*15af0*/  IMAD.X R177, R177, 0x1, R4, P5 ;  /* 0x00000001b1b17824 */ /* 0x000fc600028e0604 */
[----:B------:R1:W-:Y:S01]  /*15b00*/  STL [R1+0x66c], R8 ;  /* 0x00066c0801007387 */ /* 0x0003e20000100800 */
[----:B---3--:R-:W-:-:S03]  /*15b10*/  IADD3 R176, P5, R176, R5, RZ ;  /* 0x00000005b0b07210 */ /* 0x008fc60007fbe0ff */
        /* <DEDUP_REMOVED lines=10> */
[----:B------:R-:W-:-:S05]  /*15bc0*/  IADD3 R167, P6, R167, R5, RZ ;  /* 0x00000005a7a77210 */ /* 0x000fca0007fde0ff */
[----:B------:R0:W-:Y:S04]  /*15bd0*/  STL [R1+0x65c], R167 ;  /* 0x00065ca701007387 */ /* 0x0001e80000100800 */
[----:B0-----:R-:W3:Y:S01]  /*15be0*/  LDL.LU R167, [R1+0x60c] ;  /* 0x00060c0001a77983 */ /* 0x001ee20000300800 */
[----:B------:R-:W-:-:S05]  /*15bf0*/  IMAD.X R161, R161, 0x1, R4, P1 ;  /* 0x00000001a1a17824 */ /* 0x000fca00008e0604 */
[----:B------:R0:W-:Y:S01]  /*15c00*/  STL [R1+0x680], R161 ;  /* 0x000680a101007387 */ /* 0x0001e20000100800 */
[-C--:B------:R-:W-:Y:S01]  /*15c10*/  IADD3 R162, P1, R162, R5.reuse, RZ ;  /* 0x00000005a2a27210 */ /* 0x080fe20007f3e0ff */
[----:B------:R-:W-:Y:S02]  /*15c20*/  IMAD.X R158, R158, 0x1, R4, P2 ;  /* 0x000000019e9e7824 */ /* 0x000fe400010e0604 */
[----:B0-----:R-:W3:Y:S01]  /*15c30*/  LDL.LU R161, [R1+0x630] ;  /* 0x0006300001a17983 */ /* 0x001ee20000300800 */
[----:B--2---:R-:W-:-:S03]  /*15c40*/  IADD3 R154, P2, R154, R5, RZ ;  /* 0x000000059a9a7210 */ /* 0x004fc60007f5e0ff */
[----:B------:R-:W-:Y:S01]  /*15c50*/  STL [R1+0x654], R162 ;  /* 0x000654a201007387 */ /* 0x000fe20000100800 */
[----:B------:R-:W-:-:S03]  /*15c60*/  IMAD.X R23, R23, 0x1, R4, P3 ;  /* 0x0000000117177824 */ /* 0x000fc600018e0604 */
[----:B------:R-:W-:Y:S01]  /*15c70*/  STL [R1+0x678], R158 ;  /* 0x0006789e01007387 */ /* 0x000fe20000100800 */
[-C--:B------:R-:W-:Y:S01]  /*15c80*/  IADD3 R20, P3, R20, R5.reuse, RZ ;  /* 0x0000000514147210 */ /* 0x080fe20007f7e0ff */
[----:B------:R-:W-:Y:S02]  /*15c90*/  IMAD.X R17, R17, 0x1, R4, P4 ;  /* 0x0000000111117824 */ /* 0x000fe400020e0604 */
[----:B------:R-:W-:Y:S01]  /*15ca0*/  STL [R1+0x64c], R154 ;  /* 0x00064c9a01007387 */ /* 0x000fe20000100800 */
[----:B------:R-:W-:-:S03]  /*15cb0*/  IADD3 R157, P4, R157, R5, RZ ;  /* 0x000000059d9d7210 */ /* 0x000fc60007f9e0ff */
[----:B------:R-:W-:Y:S01]  /*15cc0*/  STL [R1+0x670], R23 ;  /* 0x0006701701007387 */ /* 0x000fe20000100800 */
[----:B------:R-:W-:-:S03]  /*15cd0*/  IMAD.X R175, R175, 0x1, R4, P5 ;  /* 0x00000001afaf7824 */ /* 0x000fc600028e0604 */
[----:B------:R0:W-:Y:S01]  /*15ce0*/  STL [R1+0x63c], R157 ;  /* 0x00063c9d01007387 */ /* 0x0001e20000100800 */
[----:B------:R-:W-:-:S03]  /*15cf0*/  IADD3 R174, P5, R174, R5, RZ ;  /* 0x00000005aeae7210 */ /* 0x000fc60007fbe0ff */
[----:B------:R-:W-:Y:S01]  /*15d00*/  STL [R1+0x644], R20 ;  /* 0x0006441401007387 */ /* 0x000fe20000100800 */
[----:B------:R-:W-:-:S03]  /*15d10*/  IMAD.X R173, R173, 0x1, R4, P6 ;  /* 0x00000001adad7824 */ /* 0x000fc600030e0604 */
[----:B0-----:R-:W2:Y:S04]  /*15d20*/  LDL.LU R157, [R1+0x604] ;  /* 0x00060400019d7983 */ /* 0x001ea80000300800 */
[----:B------:R0:W-:Y:S01]  /*15d30*/  STL [R1+0x668], R17 ;  /* 0x0006681101007387 */ /* 0x0001e20000100800 */
[----:B----4-:R-:W-:-:S03]  /*15d40*/  IADD3 R171, P6, R171, R5, RZ ;  /* 0x00000005abab7210 */ /* 0x010fc60007fde0ff */
[----:B------:R1:W-:Y:S04]  /*15d50*/  STL [R1+0x660], R175 ;  /* 0x000660af01007387 */ /* 0x0003e80000100800 */
[----:B------:R4:W-:Y:S01]  /*15d60*/  STL [R1+0x634], R174 ;  /* 0x000634ae01007387 */ /* 0x0009e20000100800 */
[----:B------:R-:W-:-:S03]  /*15d70*/  IMAD.X R164, R164, 0x1, R4, P1 ;  /* 0x00000001a4a47824 */ /* 0x000fc600008e0604 */
[----:B------:R-:W2:Y:S04]  /*15d80*/  LDL.LU R172, [R1+0x628] ;  /* 0x0006280001ac7983 */ /* 0x000ea80000300800 */
[----:B------:R4:W-:Y:S04]  /*15d90*/  STL [R1+0x658], R173 ;  /* 0x000658ad01007387 */ /* 0x0009e80000100800 */
[----:B------:R-:W2:Y:S04]  /*15da0*/  LDL.LU R168, [R1+0x5fc] ;  /* 0x0005fc0001a87983 */ /* 0x000ea80000300800 */
[----:B------:R4:W-:Y:S04]  /*15db0*/  STL [R1+0x62c], R171 ;  /* 0x00062cab01007387 */ /* 0x0009e80000100800 */
[----:B0-----:R-:W2:Y:S04]  /*15dc0*/  LDL.LU R17, [R1+0x620] ;  /* 0x0006200001117983 */ /* 0x001ea80000300800 */
[----:B------:R0:W-:Y:S04]  /*15dd0*/  STL [R1+0x650], R164 ;  /* 0x000650a401007387 */ /* 0x0001e80000100800 */
[----:B-1----:R-:W2:Y:S04]  /*15de0*/  LDL.LU R175, [R1+0x5f4] ;  /* 0x0005f40001af7983 */ /* 0x002ea80000300800 */
[----:B----4-:R-:W4:Y:S04]  /*15df0*/  LDL.LU R174, [R1+0x618] ;  /* 0x0006180001ae7983 */ /* 0x010f280000300800 */
[----:B------:R-:W4:Y:S04]  /*15e00*/  LDL.LU R173, [R1+0x5ec] ;  /* 0x0005ec0001ad7983 */ /* 0x000f280000300800 */
[----:B------:R-:W4:Y:S04]  /*15e10*/  LDL.LU R171, [R1+0x610] ;  /* 0x0006100001ab7983 */ /* 0x000f280000300800 */
[----:B0-----:R-:W4:Y:S01]  /*15e20*/  LDL.LU R164, [R1+0x5e4] ;  /* 0x0005e40001a47983 */ /* 0x001f220000300800 */
[----:B---3--:R-:W-:-:S05]  /*15e30*/  IADD3 R14, P1, R14, R5, RZ ;  /* 0x000000050e0e7210 */ /* 0x008fca0007f3e0ff */
[----:B------:R-:W-:Y:S01]  /*15e40*/  STL [R1+0x624], R14 ;  /* 0x0006240e01007387 */ /* 0x000fe20000100800 */
[--C-:B------:R-:W-:Y:S02]  /*15e50*/  IMAD.X R11, R11, 0x1, R4.reuse, P2 ;  /* 0x000000010b0b7824 */ /* 0x100fe400010e0604 */
[----:B------:R-:W-:-:S05]  /*15e60*/  IMAD.X R165, R165, 0x1, R4, P3 ;  /* 0x00000001a5a57824 */ /* 0x000fca00018e0604 */
[----:B------:R0:W-:Y:S04]  /*15e70*/  STL [R1+0x640], R165 ;  /* 0x000640a501007387 */ /* 0x0001e80000100800 */
[----:B------:R-:W-:Y:S04]  /*15e80*/  STL [R1+0x648], R11 ;  /* 0x0006480b01007387 */ /* 0x000fe80000100800 */
[----:B0-----:R-:W3:Y:S01]  /*15e90*/  LDL.LU R165, [R1+0x608] ;  /* 0x0006080001a57983 */ /* 0x001ee20000300800 */
[-C--:B------:R-:W-:Y:S01]  /*15ea0*/  IADD3 R8, P2, R8, R5.reuse, RZ ;  /* 0x0000000508087210 */ /* 0x080fe20007f5e0ff */
[----:B------:R-:W-:Y:S01]  /*15eb0*/  IMAD.X R176, R176, 0x1, R4, P4 ;  /* 0x00000001b0b07824 */ /* 0x000fe200020e0604 */
[----:B------:R-:W-:-:S03]  /*15ec0*/  IADD3 R177, P3, R177, R5, RZ ;  /* 0x00000005b1b17210 */ /* 0x000fc60007f7e0ff */
[----:B------:R-:W-:Y:S01]  /*15ed0*/  STL [R1+0x61c], R8 ;  /* 0x00061c0801007387 */ /* 0x000fe20000100800 */
[----:B------:R-:W-:-:S05]  /*15ee0*/  IADD3 R167, P4, R167, R5, RZ ;  /* 0x00000005a7a77210 */ /* 0x000fca0007f9e0ff */
[----:B------:R0:W-:Y:S04]  /*15ef0*/  STL [R1+0x60c], R167 ;  /* 0x00060ca701007387 */ /* 0x0001e80000100800 */
[----:B------:R-:W-:Y:S04]  /*15f00*/  STL [R1+0x614], R177 ;  /* 0x000614b101007387 */ /* 0x000fe80000100800 */
[----:B0-----:R-:W3:Y:S04]  /*15f10*/  LDL.LU R167, [R1+0x5dc] ;  /* 0x0005dc0001a77983 */ /* 0x001ee80000300800 */
[----:B------:R-:W-:Y:S04]  /*15f20*/  STL [R1+0x638], R176 ;  /* 0x000638b001007387 */ /* 0x000fe80000100800 */
[----:B------:R-:W3:Y:S01]  /*15f30*/  LDL.LU R162, [R1+0x600] ;  /* 0x0006000001a27983 */ /* 0x000ee20000300800 */
[----:B------:R-:W-:-:S03]  /*15f40*/  IMAD.X R161, R161, 0x1, R4, P5 ;  /* 0x00000001a1a17824 */ /* 0x000fc600028e0604 */
[----:B------:R-:W3:Y:S04]  /*15f50*/  LDL.LU R158, [R1+0x5d4] ;  /* 0x0005d400019e7983 */ /* 0x000ee80000300800 */
[----:B------:R-:W3:Y:S04]  /*15f60*/  LDL.LU R154, [R1+0x5f8] ;  /* 0x0005f800019a7983 */ /* 0x000ee80000300800 */
[----:B------:R0:W-:Y:S04]  /*15f70*/  STL [R1+0x630], R161 ;  /* 0x000630a101007387 */ /* 0x0001e80000100800 */
[----:B------:R-:W3:Y:S04]  /*15f80*/  LDL.LU R23, [R1+0x5cc] ;  /* 0x0005cc0001177983 */ /* 0x000ee80000300800 */
[----:B------:R-:W3:Y:S04]  /*15f90*/  LDL.LU R20, [R1+0x5f0] ;  /* 0x0005f00001147983 */ /* 0x000ee80000300800 */
[----:B------:R-:W3:Y:S04]  /*15fa0*/  LDL.LU R14, [R1+0x5c4] ;  /* 0x0005c400010e7983 */ /* 0x000ee80000300800 */
[----:B0-----:R-:W3:Y:S04]  /*15fb0*/  LDL.LU R161, [R1+0x5e8] ;  /* 0x0005e80001a17983 */ /* 0x001ee80000300800 */
[----:B------:R-:W3:Y:S04]  /*15fc0*/  LDL.LU R11, [R1+0x5bc] ;  /* 0x0005bc00010b7983 */ /* 0x000ee80000300800 */
[----:B------:R-:W3:Y:S01]  /*15fd0*/  LDL.LU R8, [R1+0x5e0] ;  /* 0x0005e00001087983 */ /* 0x000ee20000300800 */
[----:B--2---:R-:W-:-:S03]  /*15fe0*/  IADD3 R157, P5, R157, R5, RZ ;  /* 0x000000059d9d7210 */ /* 0x004fc60007fbe0ff */
[----:B------:R-:W2:Y:S04]  /*15ff0*/  LDL.LU R177, [R1+0x5b4] ;  /* 0x0005b40001b17983 */ /* 0x000ea80000300800 */
[----:B------:R0:W-:Y:S04]  /*16000*/  STL [R1+0x604], R157 ;  /* 0x0006049d01007387 */ /* 0x0001e80000100800 */
[----:B------:R-:W2:Y:S04]  /*16010*/  LDL.LU R176, [R1+0x5d8] ;  /* 0x0005d80001b07983 */ /* 0x000ea80000300800 */
[----:B0-----:R-:W2:Y:S01]  /*16020*/  LDL.LU R157, [R1+0x5ac] ;  /* 0x0005ac00019d7983 */ /* 0x001ea20000300800 */
[----:B------:R-:W-:Y:S01]  /*16030*/  IMAD.X R172, R172, 0x1, R4, P6 ;  /* 0x00000001acac7824 */ /* 0x000fe200030e0604 */
[----:B------:R-:W-:-:S04]  /*16040*/  IADD3 R168, P6, R168, R5, RZ ;  /* 0x00000005a8a87210 */ /* 0x000fc80007fde0ff */
[----:B------:R-:W-:Y:S01]  /*16050*/  STL [R1+0x628], R172 ;  /* 0x000628ac01007387 */ /* 0x000fe20000100800 */
[----:B------:R-:W-:-:S03]  /*16060*/  IMAD.X R17, R17, 0x1, R4, P1 ;  /* 0x0000000111117824 */ /* 0x000fc600008e0604 */
[----:B------:R-:W-:Y:S01]  /*16070*/  STL [R1+0x5fc], R168 ;  /* 0x0005fca801007387 */ /* 0x000fe20000100800 */
[----:B------:R-:W-:-:S03]  /*16080*/  IADD3 R175, P1, R175, R5, RZ ;  /* 0x00000005afaf7210 */ /* 0x000fc60007f3e0ff */
[----:B------:R0:W-:Y:S01]  /*16090*/  STL [R1+0x620], R17 ;  /* 0x0006201101007387 */ /* 0x0001e20000100800 */
[----:B----4-:R-:W-:-:S03]  /*160a0*/  IMAD.X R174, R174, 0x1, R4, P2 ;  /* 0x00000001aeae7824 */ /* 0x010fc600010e0604 */
[----:B------:R1:W-:Y:S01]  /*160b0*/  STL [R1+0x5f4], R175 ;  /* 0x0005f4af01007387 */ /* 0x0003e20000100800 */
[----:B------:R-:W-:-:S03]  /*160c0*/  IADD3 R173, P2, R173, R5, RZ ;  /* 0x00000005adad7210 */ /* 0x000fc60007f5e0ff */
[----:B------:R4:W-:Y:S01]  /*160d0*/  STL [R1+0x618], R174 ;  /* 0x000618ae01007387 */ /* 0x0009e20000100800 */
[----:B------:R-:W-:-:S03]  /*160e0*/  IMAD.X R171, R171, 0x1, R4, P3 ;  /* 0x00000001abab7824 */ /* 0x000fc600018e0604 */
[----:B0-----:R-:W2:Y:S01]  /*160f0*/  LDL.LU R17, [R1+0x5d0] ;  /* 0x0005d00001117983 */ /* 0x001ea20000300800 */
[----:B------:R-:W-:-:S03]  /*16100*/  IADD3 R164, P3, R164, R5, RZ ;  /* 0x00000005a4a47210 */ /* 0x000fc60007f7e0ff */
[----:B------:R-:W-:Y:S04]  /*16110*/  STL [R1+0x5ec], R173 ;  /* 0x0005ecad01007387 */ /* 0x000fe80000100800 */
[----:B-1----:R-:W2:Y:S04]  /*16120*/  LDL.LU R175, [R1+0x5a4] ;  /* 0x0005a40001af7983 */ /* 0x002ea80000300800 */
[----:B------:R-:W-:Y:S04]  /*16130*/  STL [R1+0x610], R171 ;  /* 0x000610ab01007387 */ /* 0x000fe80000100800 */
[----:B----4-:R-:W4:Y:S04]  /*16140*/  LDL.LU R174, [R1+0x5c8] ;  /* 0x0005c80001ae7983 */ /* 0x010f280000300800 */
[----:B------:R0:W-:Y:S04]  /*16150*/  STL [R1+0x5e4], R164 ;  /* 0x0005e4a401007387 */ /* 0x0001e80000100800 */
[----:B0-----:R-:W4:Y:S04]  /*16160*/  LDL.LU R164, [R1+0x59c] ;  /* 0x00059c0001a47983 */ /* 0x001f280000300800 */
[----:B------:R-:W4:Y:S04]  /*16170*/  LDL.LU R173, [R1+0x5c0] ;  /* 0x0005c00001ad7983 */ /* 0x000f280000300800 */
[----:B------:R-:W4:Y:S01]  /*16180*/  LDL.LU R171, [R1+0x594] ;  /* 0x0005940001ab7983 */ /* 0x000f220000300800 */
[----:B---3--:R-:W-:-:S05]  /*16190*/  IMAD.X R165, R165, 0x1, R4, P4 ;  /* 0x00000001a5a57824 */ /* 0x008fca00020e0604 */
[----:B------:R0:W-:Y:S04]  /*161a0*/  STL [R1+0x608], R165 ;  /* 0x000608a501007387 */ /* 0x0001e80000100800 */
[----:B0-----:R-:W3:Y:S01]  /*161b0*/  LDL.LU R165, [R1+0x5b8] ;  /* 0x0005b80001a57983 */ /* 0x001ee20000300800 */
[----:B------:R-:W-:-:S05]  /*161c0*/  IADD3 R167, P4, R167, R5, RZ ;  /* 0x00000005a7a77210 */ /* 0x000fca0007f9e0ff */
[----:B------:R0:W-:Y:S01]  /*161d0*/  STL [R1+0x5dc], R167 ;  /* 0x0005dca701007387 */ /* 0x0001e20000100800 */
[--C-:B------:R-:W-:Y:S01]  /*161e0*/  IMAD.X R162, R162, 0x1, R4.reuse, P5 ;  /* 0x00000001a2a27824 */ /* 0x100fe200028e0604 */
[----:B------:R-:W-:Y:S02]  /*161f0*/  IADD3 R158, P5, R158, R5, RZ ;  /* 0x000000059e9e7210 */ /* 0x000fe40007fbe0ff */
[----:B0-----:R-:W3:Y:S01]  /*16200*/  LDL.LU R167, [R1+0x58c] ;  /* 0x00058c0001a77983 */ /* 0x001ee20000300800 */
        /* <DEDUP_REMOVED lines=13> */
[----:B--2---:R-:W-:-:S03]  /*162e0*/  IADD3 R177, P3, R177, R5, RZ ;  /* 0x00000005b1b17210 */ /* 0x004fc60007f7e0ff */
[----:B0-----:R-:W2:Y:S04]  /*162f0*/  LDL.LU R161, [R1+0x5b0] ;  /* 0x0005b00001a17983 */ /* 0x001ea80000300800 */
[----:B------:R0:W-:Y:S01]  /*16300*/  STL [R1+0x5c4], R14 ;  /* 0x0005c40e01007387 */ /* 0x0001e20000100800 */
[----:B------:R-:W-:-:S03]  /*16310*/  IMAD.X R176, R176, 0x1, R4, P4 ;  /* 0x00000001b0b07824 */ /* 0x000fc600020e0604 */
[----:B------:R1:W-:Y:S01]  /*16320*/  STL [R1+0x5bc], R11 ;  /* 0x0005bc0b01007387 */ /* 0x0003e20000100800 */
[----:B------:R-:W-:-:S03]  /*16330*/  IADD3 R157, P4, R157, R5, RZ ;  /* 0x000000059d9d7210 */ /* 0x000fc60007f9e0ff */
[----:B------:R1:W-:Y:S04]  /*16340*/  STL [R1+0x5e0], R8 ;  /* 0x0005e00801007387 */ /* 0x0003e80000100800 */
[----:B------:R-:W2:Y:S04]  /*16350*/  LDL.LU R172, [R1+0x584] ;  /* 0x0005840001ac7983 */ /* 0x000ea80000300800 */
[----:B------:R1:W-:Y:S04]  /*16360*/  STL [R1+0x5b4], R177 ;  /* 0x0005b4b101007387 */ /* 0x0003e80000100800 */
[----:B------:R-:W2:Y:S04]  /*16370*/  LDL.LU R168, [R1+0x5a8] ;  /* 0x0005a80001a87983 */ /* 0x000ea80000300800 */
[----:B------:R1:W-:Y:S04]  /*16380*/  STL [R1+0x5d8], R176 ;  /* 0x0005d8b001007387 */ /* 0x0003e80000100800 */
[----:B0-----:R-:W2:Y:S04]  /*16390*/  LDL.LU R14, [R1+0x57c] ;  /* 0x00057c00010e7983 */ /* 0x001ea80000300800 */
[----:B------:R0:W-:Y:S04]  /*163a0*/  STL [R1+0x5ac], R157 ;  /* 0x0005ac9d01007387 */ /* 0x0001e80000100800 */
[----:B-1----:R-:W2:Y:S04]  /*163b0*/  LDL.LU R11, [R1+0x5a0] ;  /* 0x0005a000010b7983 */ /* 0x002ea80000300800 */
[----:B------:R-:W2:Y:S04]  /*163c0*/  LDL.LU R8, [R1+0x574] ;  /* 0x0005740001087983 */ /* 0x000ea80000300800 */
[----:B------:R-:W2:Y:S01]  /*163d0*/  LDL.LU R177, [R1+0x598] ;  /* 0x0005980001b17983 */ /* 0x000ea20000300800 */
[----:B------:R-:W-:-:S03]  /*163e0*/  IMAD.X R17, R17, 0x1, R4, P5 ;  /* 0x0000000111117824 */ /* 0x000fc600028e0604 */
[----:B------:R-:W2:Y:S04]  /*163f0*/  LDL.LU R176, [R1+0x56c] ;  /* 0x00056c0001b07983 */ /* 0x000ea80000300800 */
[----:B0-----:R-:W2:Y:S01]  /*16400*/  LDL.LU R157, [R1+0x590] ;  /* 0x00059000019d7983 */ /* 0x001ea20000300800 */
[----:B------:R-:W-:-:S03]  /*16410*/  IADD3 R175, P5, R175, R5, RZ ;  /* 0x00000005afaf7210 */ /* 0x000fc60007fbe0ff */
[----:B------:R-:W-:Y:S01]  /*16420*/  STL [R1+0x5d0], R17 ;  /* 0x0005d01101007387 */ /* 0x000fe20000100800 */
[----:B----4-:R-:W-:Y:S01]  /*16430*/  IMAD.X R174, R174, 0x1, R4, P6 ;  /* 0x00000001aeae7824 */ /* 0x010fe200030e0604 */
[----:B------:R-:W-:-:S05]  /*16440*/  IADD3 R164, P6, R164, R5, RZ ;  /* 0x00000005a4a47210 */ /* 0x000fca0007fde0ff */
[----:B------:R0:W-:Y:S04]  /*16450*/  STL [R1+0x59c], R164 ;  /* 0x00059ca401007387 */ /* 0x0001e80000100800 */
[----:B------:R-:W-:Y:S01]  /*16460*/  STL [R1+0x5a4], R175 ;  /* 0x0005a4af01007387 */ /* 0x000fe20000100800 */
[----:B------:R-:W-:-:S03]  /*16470*/  IMAD.X R173, R173, 0x1, R4, P1 ;  /* 0x00000001adad7824 */ /* 0x000fc600008e0604 */
[----:B0-----:R-:W4:Y:S04]  /*16480*/  LDL.LU R164, [R1+0x564] ;  /* 0x0005640001a47983 */ /* 0x001f280000300800 */
[----:B------:R-:W-:Y:S01]  /*16490*/  STL [R1+0x5c8], R174 ;  /* 0x0005c8ae01007387 */ /* 0x000fe20000100800 */
[----:B---3--:R-:W-:-:S05]  /*164a0*/  IMAD.X R165, R165, 0x1, R4, P2 ;  /* 0x00000001a5a57824 */ /* 0x008fca00010e0604 */
[----:B------:R0:W-:Y:S04]  /*164b0*/  STL [R1+0x5b8], R165 ;  /* 0x0005b8a501007387 */ /* 0x0001e80000100800 */
[----:B------:R-:W-:Y:S04]  /*164c0*/  STL [R1+0x5c0], R173 ;  /* 0x0005c0ad01007387 */ /* 0x000fe80000100800 */
[----:B0-----:R-:W3:Y:S01]  /*164d0*/  LDL.LU R165, [R1+0x588] ;  /* 0x0005880001a57983 */ /* 0x001ee20000300800 */
[----:B------:R-:W-:-:S05]  /*164e0*/  IADD3 R171, P1, R171, R5, RZ ;  /* 0x00000005abab7210 */ /* 0x000fca0007f3e0ff */
[----:B------:R0:W-:Y:S04]  /*164f0*/  STL [R1+0x594], R171 ;  /* 0x000594ab01007387 */ /* 0x0001e80000100800 */
[----:B------:R-:W3:Y:S04]  /*16500*/  LDL.LU R162, [R1+0x55c] ;  /* 0x00055c0001a27983 */ /* 0x000ee80000300800 */
[----:B------:R-:W3:Y:S04]  /*16510*/  LDL.LU R158, [R1+0x580] ;  /* 0x00058000019e7983 */ /* 0x000ee80000300800 */
[----:B------:R-:W3:Y:S01]  /*16520*/  LDL.LU R154, [R1+0x554] ;  /* 0x00055400019a7983 */ /* 0x000ee20000300800 */
[----:B------:R-:W-:-:S05]  /*16530*/  IADD3 R167, P2, R167, R5, RZ ;  /* 0x00000005a7a77210 */ /* 0x000fca0007f5e0ff */
[----:B------:R1:W-:Y:S04]  /*16540*/  STL [R1+0x58c], R167 ;  /* 0x00058ca701007387 */ /* 0x0003e80000100800 */
[----:B------:R-:W3:Y:S04]  /*16550*/  LDL.LU R23, [R1+0x578] ;  /* 0x0005780001177983 */ /* 0x000ee80000300800 */
[----:B------:R-:W3:Y:S04]  /*16560*/  LDL.LU R20, [R1+0x54c] ;  /* 0x00054c0001147983 */ /* 0x000ee80000300800 */
[----:B------:R-:W3:Y:S04]  /*16570*/  LDL.LU R17, [R1+0x570] ;  /* 0x0005700001117983 */ /* 0x000ee80000300800 */
[----:B0-----:R-:W3:Y:S04]  /*16580*/  LDL.LU R171, [R1+0x544] ;  /* 0x0005440001ab7983 */ /* 0x001ee80000300800 */
[----:B------:R-:W3:Y:S04]  /*16590*/  LDL.LU R175, [R1+0x568] ;  /* 0x0005680001af7983 */ /* 0x000ee80000300800 */
[----:B------:R-:W3:Y:S04]  /*165a0*/  LDL.LU R174, [R1+0x53c] ;  /* 0x00053c0001ae7983 */ /* 0x000ee80000300800 */
[----:B------:R-:W3:Y:S01]  /*165b0*/  LDL.LU R173, [R1+0x560] ;  /* 0x0005600001ad7983 */ /* 0x000ee20000300800 */
[----:B--2---:R-:W-:-:S05]  /*165c0*/  IMAD.X R161, R161, 0x1, R4, P3 ;  /* 0x00000001a1a17824 */ /* 0x004fca00018e0604 */
[----:B------:R0:W-:Y:S04]  /*165d0*/  STL [R1+0x5b0], R161 ;  /* 0x0005b0a101007387 */ /* 0x0001e80000100800 */
[----:B-1----:R-:W2:Y:S04]  /*165e0*/  LDL.LU R167, [R1+0x534] ;  /* 0x0005340001a77983 */ /* 0x002ea80000300800 */
[----:B0-----:R-:W2:Y:S01]  /*165f0*/  LDL.LU R161, [R1+0x558] ;  /* 0x0005580001a17983 */ /* 0x001ea20000300800 */
        /* <DEDUP_REMOVED lines=12> */
[----:B0-----:R-:W2:Y:S01]  /*166c0*/  LDL.LU R14, [R1+0x52c] ;  /* 0x00052c00010e7983 */ /* 0x001ea20000300800 */
[----:B------:R-:W-:-:S03]  /*166d0*/  IMAD.X R157, R157, 0x1, R4, P1 ;  /* 0x000000019d9d7824 */ /* 0x000fc600008e0604 */
[----:B------:R-:W-:Y:S04]  /*166e0*/  STL [R1+0x598], R177 ;  /* 0x000598b101007387 */ /* 0x000fe80000100800 */
[----:B-1----:R-:W2:Y:S04]  /*166f0*/  LDL.LU R11, [R1+0x550] ;  /* 0x00055000010b7983 */ /* 0x002ea80000300800 */
[----:B------:R-:W-:Y:S04]  /*16700*/  STL [R1+0x56c], R176 ;  /* 0x00056cb001007387 */ /* 0x000fe80000100800 */
[----:B------:R-:W2:Y:S04]  /*16710*/  LDL.LU R8, [R1+0x524] ;  /* 0x0005240001087983 */ /* 0x000ea80000300800 */
[----:B------:R0:W-:Y:S04]  /*16720*/  STL [R1+0x590], R157 ;  /* 0x0005909d01007387 */ /* 0x0001e80000100800 */
[----:B0-----:R-:W2:Y:S04]  /*16730*/  LDL.LU R157, [R1+0x548] ;  /* 0x00054800019d7983 */ /* 0x001ea80000300800 */
[----:B------:R-:W2:Y:S04]  /*16740*/  LDL.LU R177, [R1+0x51c] ;  /* 0x00051c0001b17983 */ /* 0x000ea80000300800 */
[----:B------:R-:W2:Y:S01]  /*16750*/  LDL.LU R176, [R1+0x540] ;  /* 0x0005400001b07983 */ /* 0x000ea20000300800 */
[----:B----4-:R-:W-:-:S05]  /*16760*/  IADD3 R164, P1, R164, R5, RZ ;  /* 0x00000005a4a47210 */ /* 0x010fca0007f3e0ff */
[----:B------:R0:W-:Y:S04]  /*16770*/  STL [R1+0x564], R164 ;  /* 0x000564a401007387 */ /* 0x0001e80000100800 */
[----:B0-----:R-:W4:Y:S01]  /*16780*/  LDL.LU R164, [R1+0x514] ;  /* 0x0005140001a47983 */ /* 0x001f220000300800 */
[----:B---3--:R-:W-:-:S05]  /*16790*/  IMAD.X R165, R165, 0x1, R4, P2 ;  /* 0x00000001a5a57824 */ /* 0x008fca00010e0604 */
[----:B------:R0:W-:Y:S04]  /*167a0*/  STL [R1+0x588], R165 ;  /* 0x000588a501007387 */ /* 0x0001e80000100800 */
[----:B0-----:R-:W3:Y:S01]  /*167b0*/  LDL.LU R165, [R1+0x538] ;  /* 0x0005380001a57983 */ /* 0x001ee20000300800 */
[-C--:B------:R-:W-:Y:S01]  /*167c0*/  IADD3 R162, P2, R162, R5.reuse, RZ ;  /* 0x00000005a2a27210 */ /* 0x080fe20007f5e0ff */
[----:B------:R-:W-:Y:S01]  /*167d0*/  IMAD.X R158, R158, 0x1, R4, P3 ;  /* 0x000000019e9e7824 */ /* 0x000fe200018e0604 */
[----:B------:R-:W-:-:S03]  /*167e0*/  IADD3 R154, P3, R154, R5, RZ ;  /* 0x000000059a9a7210 */ /* 0x000fc60007f7e0ff */
[----:B------:R-:W-:Y:S04]  /*167f0*/  STL [R1+0x55c], R162 ;  /* 0x00055ca201007387 */ /* 0x000fe80000100800 */
[----:B------:R-:W-:Y:S04]  /*16800*/  STL [R1+0x580], R158 ;  /* 0x0005809e01007387 */ /* 0x000fe80000100800 */
[----:B------:R-:W-:Y:S01]  /*16810*/  STL [R1+0x554], R154 ;  /* 0x0005549a01007387 */ /* 0x000fe20000100800 */
[--C-:B------:R-:W-:Y:S01]  /*16820*/  IMAD.X R23, R23, 0x1, R4.reuse, P4 ;  /* 0x0000000117177824 */ /* 0x100fe200020e0604 */
[-C--:B------:R-:W-:Y:S01]  /*16830*/  IADD3 R20, P4, R20, R5.reuse, RZ ;  /* 0x0000000514147210 */ /* 0x080fe20007f9e0ff */
[----:B------:R-:W-:Y:S01]  /*16840*/  IMAD.X R17, R17, 0x1, R4, P5 ;  /* 0x0000000111117824 */ /* 0x000fe200028e0604 */
[----:B------:R-:W-:-:S02]  /*16850*/  IADD3 R171, P5, R171, R5, RZ ;  /* 0x00000005abab7210 */ /* 0x000fc40007fbe0ff */
[----:B------:R-:W-:Y:S01]  /*16860*/  STL [R1+0x578], R23 ;  /* 0x0005781701007387 */ /* 0x000fe20000100800 */
[----:B------:R-:W-:-:S03]  /*16870*/  IMAD.X R175, R175, 0x1, R4, P6 ;  /* 0x00000001afaf7824 */ /* 0x000fc600030e0604 */
[----:B------:R0:W-:Y:S01]  /*16880*/  STL [R1+0x544], R171 ;  /* 0x000544ab01007387 */ /* 0x0001e20000100800 */
[----:B------:R-:W-:-:S03]  /*16890*/  IADD3 R174, P6, R174, R5, RZ ;  /* 0x00000005aeae7210 */ /* 0x000fc60007fde0ff */
[----:B------:R-:W-:Y:S01]  /*168a0*/  STL [R1+0x54c], R20 ;  /* 0x00054c1401007387 */ /* 0x000fe20000100800 */
[----:B------:R-:W-:-:S03]  /*168b0*/  IMAD.X R173, R173, 0x1, R4, P1 ;  /* 0x00000001adad7824 */ /* 0x000fc600008e0604 */
[----:B0-----:R-:W3:Y:S04]  /*168c0*/  LDL.LU R171, [R1+0x50c] ;  /* 0x00050c0001ab7983 */ /* 0x001ee80000300800 */
[----:B------:R-:W-:Y:S04]  /*168d0*/  STL [R1+0x570], R17 ;  /* 0x0005701101007387 */ /* 0x000fe80000100800 */
[----:B------:R0:W-:Y:S01]  /*168e0*/  STL [R1+0x568], R175 ;  /* 0x000568af01007387 */ /* 0x0001e20000100800 */
[----:B--2---:R-:W-:-:S03]  /*168f0*/  IADD3 R167, P1, R167, R5, RZ ;  /* 0x00000005a7a77210 */ /* 0x004fc60007f3e0ff */
[----:B------:R1:W-:Y:S01]  /*16900*/  STL [R1+0x53c], R174 ;  /* 0x00053cae01007387 */ /* 0x0003e20000100800 */
[----:B------:R-:W-:-:S03]  /*16910*/  IMAD.X R161, R161, 0x1, R4, P2 ;  /* 0x00000001a1a17824 */ /* 0x000fc600010e0604 */
[----:B------:R-:W2:Y:S04]  /*16920*/  LDL.LU R172, [R1+0x530] ;  /* 0x0005300001ac7983 */ /* 0x000ea80000300800 */
[----:B------:R1:W-:Y:S04]  /*16930*/  STL [R1+0x560], R173 ;  /* 0x000560ad01007387 */ /* 0x0003e80000100800 */
[----:B------:R-:W2:Y:S04]  /*16940*/  LDL.LU R168, [R1+0x504] ;  /* 0x0005040001a87983 */ /* 0x000ea80000300800 */
[----:B------:R1:W-:Y:S04]  /*16950*/  STL [R1+0x534], R167 ;  /* 0x000534a701007387 */ /* 0x0003e80000100800 */
[----:B------:R-:W2:Y:S04]  /*16960*/  LDL.LU R162, [R1+0x528] ;  /* 0x0005280001a27983 */ /* 0x000ea80000300800 */
[----:B------:R1:W-:Y:S04]  /*16970*/  STL [R1+0x558], R161 ;  /* 0x000558a101007387 */ /* 0x0003e80000100800 */
[----:B0-----:R-:W2:Y:S04]  /*16980*/  LDL.LU R175, [R1+0x4fc] ;  /* 0x0004fc0001af7983 */ /* 0x001ea80000300800 */
[----:B-1----:R-:W2:Y:S04]  /*16990*/  LDL.LU R174, [R1+0x520] ;  /* 0x0005200001ae7983 */ /* 0x002ea80000300800 */
[----:B------:R-:W2:Y:S04]  /*169a0*/  LDL.LU R173, [R1+0x4f4] ;  /* 0x0004f40001ad7983 */ /* 0x000ea80000300800 */
[----:B------:R-:W2:Y:S01]  /*169b0*/  LDL.LU R167, [R1+0x518] ;  /* 0x0005180001a77983 */ /* 0x000ea20000300800 */
[----:B------:R-:W-:-:S03]  /*169c0*/  IADD3 R14, P2, R14, R5, RZ ;  /* 0x000000050e0e7210 */ /* 0x000fc60007f5e0ff */
[----:B------:R-:W2:Y:S01]  /*169d0*/  LDL.LU R161, [R1+0x4ec] ;  /* 0x0004ec0001a17983 */ /* 0x000ea20000300800 */
        /* <DEDUP_REMOVED lines=8> */
[----:B0-----:R-:W2:Y:S04]  /*16a60*/  LDL.LU R157, [R1+0x510] ;  /* 0x00051000019d7983 */ /* 0x001ea80000300800 */
[----:B------:R-:W-:Y:S01]  /*16a70*/  STL [R1+0x524], R8 ;  /* 0x0005240801007387 */ /* 0x000fe20000100800 */
[----:B----4-:R-:W-:-:S05]  /*16a80*/  IADD3 R164, P5, R164, R5, RZ ;  /* 0x00000005a4a47210 */ /* 0x010fca0007fbe0ff */
[----:B------:R0:W-:Y:S04]  /*16a90*/  STL [R1+0x514], R164 ;  /* 0x000514a401007387 */ /* 0x0001e80000100800 */
[----:B------:R-:W-:Y:S04]  /*16aa0*/  STL [R1+0x51c], R177 ;  /* 0x00051cb101007387 */ /* 0x000fe80000100800 */
[----:B0-----:R-:W4:Y:S04]  /*16ab0*/  LDL.LU R164, [R1+0x4e4] ;  /* 0x0004e40001a47983 */ /* 0x001f280000300800 */
[----:B------:R-:W-:Y:S04]  /*16ac0*/  STL [R1+0x540], R176 ;  /* 0x000540b001007387 */ /* 0x000fe80000100800 */
[----:B------:R-:W4:Y:S04]  /*16ad0*/  LDL.LU R158, [R1+0x508] ;  /* 0x00050800019e7983 */ /* 0x000f280000300800 */
[----:B------:R-:W4:Y:S04]  /*16ae0*/  LDL.LU R154, [R1+0x4dc] ;  /* 0x0004dc00019a7983 */ /* 0x000f280000300800 */
[----:B------:R-:W4:Y:S01]  /*16af0*/  LDL.LU R23, [R1+0x500] ;  /* 0x0005000001177983 */ /* 0x000f220000300800 */
[----:B---3--:R-:W-:-:S05]  /*16b00*/  IMAD.X R165, R165, 0x1, R4, P6 ;  /* 0x00000001a5a57824 */ /* 0x008fca00030e0604 */
        /* <DEDUP_REMOVED lines=8> */
[----:B------:R-:W-:-:S05]  /*16b90*/  IADD3 R171, P6, R171, R5, RZ ;  /* 0x00000005abab7210 */ /* 0x000fca0007fde0ff */
[----:B------:R0:W-:Y:S04]  /*16ba0*/  STL [R1+0x50c], R171 ;  /* 0x00050cab01007387 */ /* 0x0001e80000100800 */
[----:B------:R-:W3:Y:S04]  /*16bb0*/  LDL.LU R176, [R1+0x4e0] ;  /* 0x0004e00001b07983 */ /* 0x000ee80000300800 */
[----:B0-----:R-:W3:Y:S01]  /*16bc0*/  LDL.LU R171, [R1+0x4b4] ;  /* 0x0004b40001ab7983 */ /* 0x001ee20000300800 */
[----:B--2---:R-:W-:Y:S01]  /*16bd0*/  IMAD.X R172, R172, 0x1, R4, P1 ;  /* 0x00000001acac7824 */ /* 0x004fe200008e0604 */
[----:B------:R-:W-:-:S04]  /*16be0*/  IADD3 R168, P1, R168, R5, RZ ;  /* 0x00000005a8a87210 */ /* 0x000fc80007f3e0ff */
[----:B------:R-:W-:Y:S01]  /*16bf0*/  STL [R1+0x530], R172 ;  /* 0x000530ac01007387 */ /* 0x000fe20000100800 */
        /* <DEDUP_REMOVED lines=10> */
[----:B------:R0:W-:Y:S04]  /*16ca0*/  STL [R1+0x518], R167 ;  /* 0x000518a701007387 */ /* 0x0001e80000100800 */
[----:B------:R-:W-:Y:S04]  /*16cb0*/  STL [R1+0x4f4], R173 ;  /* 0x0004f4ad01007387 */ /* 0x000fe80000100800 */
[----:B0-----:R-:W2:Y:S04]  /*16cc0*/  LDL.LU R167, [R1+0x4d8] ;  /* 0x0004d80001a77983 */ /* 0x001ea80000300800 */
[----:B------:R-:W2:Y:S04]  /*16cd0*/  LDL.LU R175, [R1+0x4ac] ;  /* 0x0004ac0001af7983 */ /* 0x000ea80000300800 */
[----:B------:R0:W-:Y:S04]  /*16ce0*/  STL [R1+0x4ec], R161 ;  /* 0x0004eca101007387 */ /* 0x0001e80000100800 */
[----:B0-----:R-:W2:Y:S04]  /*16cf0*/  LDL.LU R161, [R1+0x4d0] ;  /* 0x0004d00001a17983 */ /* 0x001ea80000300800 */
[----:B------:R-:W2:Y:S04]  /*16d00*/  LDL.LU R174, [R1+0x4a4] ;  /* 0x0004a40001ae7983 */ /* 0x000ea80000300800 */
[----:B------:R-:W2:Y:S01]  /*16d10*/  LDL.LU R173, [R1+0x4c8] ;  /* 0x0004c80001ad7983 */ /* 0x000ea20000300800 */
[----:B------:R-:W-:-:S05]  /*16d20*/  IMAD.X R157, R157, 0x1, R4, P5 ;  /* 0x000000019d9d7824 */ /* 0x000fca00028e0604 */
[----:B------:R0:W-:Y:S04]  /*16d30*/  STL [R1+0x510], R157 ;  /* 0x0005109d01007387 */ /* 0x0001e80000100800 */
[----:B0-----:R-:W2:Y:S01]  /*16d40*/  LDL.LU R157, [R1+0x49c] ;  /* 0x00049c00019d7983 */ /* 0x001ea20000300800 */
[----:B----4-:R-:W-:-:S05]  /*16d50*/  IADD3 R164, P5, R164, R5, RZ ;  /* 0x00000005a4a47210 */ /* 0x010fca0007fbe0ff */
[----:B------:R0:W-:Y:S01]  /*16d60*/  STL [R1+0x4e4], R164 ;  /* 0x0004e4a401007387 */ /* 0x0001e20000100800 */
[--C-:B------:R-:W-:Y:S01]  /*16d70*/  IMAD.X R158, R158, 0x1, R4.reuse, P6 ;  /* 0x000000019e9e7824 */ /* 0x100fe200030e0604 */
[----:B------:R-:W-:Y:S02]  /*16d80*/  IADD3 R154, P6, R154, R5, RZ ;  /* 0x000000059a9a7210 */ /* 0x000fe40007fde0ff */
[----:B0-----:R-:W4:Y:S01]  /*16d90*/  LDL.LU R164, [R1+0x4c0] ;  /* 0x0004c00001a47983 */ /* 0x001f220000300800 */
[----:B------:R-:W-:-:S03]  /*16da0*/  IMAD.X R23, R23, 0x1, R4, P1 ;  /* 0x0000000117177824 */ /* 0x000fc600008e0604 */
[----:B------:R-:W-:Y:S04]  /*16db0*/  STL [R1+0x508], R158 ;  /* 0x0005089e01007387 */ /* 0x000fe80000100800 */
[----:B------:R-:W-:Y:S04]  /*16dc0*/  STL [R1+0x4dc], R154 ;  /* 0x0004dc9a01007387 */ /* 0x000fe80000100800 */
[----:B------:R-:W-:Y:S01]  /*16dd0*/  STL [R1+0x500], R23 ;  /* 0x0005001701007387 */ /* 0x000fe20000100800 */
[----:B---3--:R-:W-:Y:S01]  /*16de0*/  IADD3 R20, P1, R20, R5, RZ ;  /* 0x0000000514147210 */ /* 0x008fe20007f3e0ff */
[----:B------:R-:W-:-:S04]  /*16df0*/  IMAD.X R17, R17, 0x1, R4, P2 ;  /* 0x0000000111117824 */ /* 0x000fc800010e0604 */
[----:B------:R-:W-:Y:S01]  /*16e00*/  STL [R1+0x4d4], R20 ;  /* 0x0004d41401007387 */ /* 0x000fe20000100800 */
[----:B------:R-:W-:-:S05]  /*16e10*/  IMAD.X R165, R165, 0x1, R4, P3 ;  /* 0x00000001a5a57824 */ /* 0x000fca00018e0604 */
[----:B------:R0:W-:Y:S04]  /*16e20*/  STL [R1+0x4f0], R165 ;  /* 0x0004f0a501007387 */ /* 0x0001e80000100800 */
[----:B------:R-:W-:Y:S04]  /*16e30*/  STL [R1+0x4f8], R17 ;  /* 0x0004f81101007387 */ /* 0x000fe80000100800 */
[----:B0-----:R-:W3:Y:S01]  /*16e40*/  LDL.LU R165, [R1+0x494] ;  /* 0x0004940001a57983 */ /* 0x001ee20000300800 */
[-C--:B------:R-:W-:Y:S01]  /*16e50*/  IADD3 R14, P2, R14, R5.reuse, RZ ;  /* 0x000000050e0e7210 */ /* 0x080fe20007f5e0ff */
[----:B------:R-:W-:Y:S01]  /*16e60*/  IMAD.X R8, R8, 0x1, R4, P4 ;  /* 0x0000000108087824 */ /* 0x000fe200020e0604 */
[----:B------:R-:W-:-:S02]  /*16e70*/  IADD3 R11, P3, R11, R5, RZ ;  /* 0x000000050b0b7210 */ /* 0x000fc40007f7e0ff */
[----:B------:R-:W-:Y:S01]  /*16e80*/  IADD3 R177, P4, R177, R5, RZ ;  /* 0x00000005b1b17210 */ /* 0x000fe20007f9e0ff */
[----:B------:R-:W-:Y:S04]  /*16e90*/  STL [R1+0x4cc], R14 ;  /* 0x0004cc0e01007387 */ /* 0x000fe80000100800 */
[----:B------:R-:W-:Y:S04]  /*16ea0*/  STL [R1+0x4c4], R11 ;  /* 0x0004c40b01007387 */ /* 0x000fe80000100800 */
[----:B------:R0:W-:Y:S04]  /*16eb0*/  STL [R1+0x4e8], R8 ;  /* 0x0004e80801007387 */ /* 0x0001e80000100800 */
[----:B------:R-:W3:Y:S01]  /*16ec0*/  LDL.LU R179, [R1+0x4b8] ;  /* 0x0004b80001b37983 */ /* 0x000ee20000300800 */
[----:B------:R-:W-:-:S03]  /*16ed0*/  IMAD.X R176, R176, 0x1, R4, P5 ;  /* 0x00000001b0b07824 */ /* 0x000fc600028e0604 */
[----:B------:R1:W-:Y:S04]  /*16ee0*/  STL [R1+0x4bc], R177 ;  /* 0x0004bcb101007387 */ /* 0x0003e80000100800 */
[----:B------:R-:W3:Y:S01]  /*16ef0*/  LDL.LU R172, [R1+0x48c] ;  /* 0x00048c0001ac7983 */ /* 0x000ee20000300800 */
[----:B------:R-:W-:-:S03]  /*16f00*/  IADD3 R171, P5, R171, R5, RZ ;  /* 0x00000005abab7210 */ /* 0x000fc60007fbe0ff */
[----:B------:R1:W-:Y:S04]  /*16f10*/  STL [R1+0x4e0], R176 ;  /* 0x0004e0b001007387 */ /* 0x0003e80000100800 */
[----:B------:R-:W3:Y:S04]  /*16f20*/  LDL.LU R168, [R1+0x4b0] ;  /* 0x0004b00001a87983 */ /* 0x000ee80000300800 */
[----:B------:R1:W-:Y:S04]  /*16f30*/  STL [R1+0x4b4], R171 ;  /* 0x0004b4ab01007387 */ /* 0x0003e80000100800 */
[----:B------:R-:W3:Y:S04]  /*16f40*/  LDL.LU R162, [R1+0x484] ;  /* 0x0004840001a27983 */ /* 0x000ee80000300800 */
[----:B0-----:R-:W3:Y:S04]  /*16f50*/  LDL.LU R8, [R1+0x4a8] ;  /* 0x0004a80001087983 */ /* 0x001ee80000300800 */
[----:B-1----:R-:W3:Y:S04]  /*16f60*/  LDL.LU R177, [R1+0x47c] ;  /* 0x00047c0001b17983 */ /* 0x002ee80000300800 */
[----:B------:R-:W3:Y:S04]  /*16f70*/  LDL.LU R176, [R1+0x4a0] ;  /* 0x0004a00001b07983 */ /* 0x000ee80000300800 */
[----:B------:R-:W3:Y:S01]  /*16f80*/  LDL.LU R171, [R1+0x474] ;  /* 0x0004740001ab7983 */ /* 0x000ee20000300800 */
[----:B--2---:R-:W-:-:S05]  /*16f90*/  IMAD.X R167, R167, 0x1, R4, P6 ;  /* 0x00000001a7a77824 */ /* 0x004fca00030e0604 */
[----:B------:R0:W-:Y:S01]  /*16fa0*/  STL [R1+0x4d8], R167 ;  /* 0x0004d8a701007387 */ /* 0x0001e20000100800 */
[----:B------:R-:W-:-:S03]  /*16fb0*/  IADD3 R175, P6, R175, R5, RZ ;  /* 0x00000005afaf7210 */ /* 0x000fc60007fde0ff */
[----:B0-----:R-:W2:Y:S01]  /*16fc0*/  LDL.LU R167, [R1+0x498] ;  /* 0x0004980001a77983 */ /* 0x001ea20000300800 */
[----:B------:R-:W-:Y:S01]  /*16fd0*/  IMAD.X R161, R161, 0x1, R4, P1 ;  /* 0x00000001a1a17824 */ /* 0x000fe200008e0604 */
[----:B------:R-:W-:-:S04]  /*16fe0*/  IADD3 R174, P1, R174, R5, RZ ;  /* 0x00000005aeae7210 */ /* 0x000fc80007f3e0ff */
[----:B------:R0:W-:Y:S01]  /*16ff0*/  STL [R1+0x4d0], R161 ;  /* 0x0004d0a101007387 */ /* 0x0001e20000100800 */
[----:B------:R-:W-:-:S03]  /*17000*/  IMAD.X R173, R173, 0x1, R4, P2 ;  /* 0x00000001adad7824 */ /* 0x000fc600010e0604 */
[----:B0-----:R-:W2:Y:S04]  /*17010*/  LDL.LU R161, [R1+0x46c] ;  /* 0x00046c0001a17983 */ /* 0x001ea80000300800 */
[----:B------:R-:W-:Y:S01]  /*17020*/  STL [R1+0x4ac], R175 ;  /* 0x0004acaf01007387 */ /* 0x000fe20000100800 */
[----:B------:R-:W-:-:S05]  /*17030*/  IADD3 R157, P2, R157, R5, RZ ;  /* 0x000000059d9d7210 */ /* 0x000fca0007f5e0ff */
[----:B------:R0:W-:Y:S04]  /*17040*/  STL [R1+0x49c], R157 ;  /* 0x00049c9d01007387 */ /* 0x0001e80000100800 */
[----:B------:R-:W-:Y:S04]  /*17050*/  STL [R1+0x4a4], R174 ;  /* 0x0004a4ae01007387 */ /* 0x000fe80000100800 */
[----:B0-----:R-:W2:Y:S04]  /*17060*/  LDL.LU R157, [R1+0x490] ;  /* 0x00049000019d7983 */ /* 0x001ea80000300800 */
[----:B------:R-:W-:Y:S04]  /*17070*/  STL [R1+0x4c8], R173 ;  /* 0x0004c8ad01007387 */ /* 0x000fe80000100800 */
[----:B------:R-:W2:Y:S01]  /*17080*/  LDL.LU R158, [R1+0x464] ;  /* 0x00046400019e7983 */ /* 0x000ea20000300800 */
[----:B----4-:R-:W-:-:S03]  /*17090*/  IMAD.X R164, R164, 0x1, R4, P3 ;  /* 0x00000001a4a47824 */ /* 0x010fc600018e0604 */
        /* <DEDUP_REMOVED lines=24> */
[--C-:B------:R-:W-:Y:S01]  /*17220*/  IMAD.X R176, R176, 0x1, R4.reuse, P1 ;  /* 0x00000001b0b07824 */ /* 0x100fe200008e0604 */
[----:B------:R-:W-:Y:S01]  /*17230*/  IADD3 R171, P1, R171, R5, RZ ;  /* 0x00000005abab7210 */ /* 0x000fe20007f3e0ff */
[----:B------:R-:W-:Y:S04]  /*17240*/  STL [R1+0x4a8], R8 ;  /* 0x0004a80801007387 */ /* 0x000fe80000100800 */
[----:B------:R0:W-:Y:S04]  /*17250*/  STL [R1+0x474], R171 ;  /* 0x000474ab01007387 */ /* 0x0001e80000100800 */
[----:B------:R-:W-:Y:S04]  /*17260*/  STL [R1+0x47c], R177 ;  /* 0x00047cb101007387 */ /* 0x000fe80000100800 */
[----:B0-----:R-:W3:Y:S04]  /*17270*/  LDL.LU R171, [R1+0x434] ;  /* 0x0004340001ab7983 */ /* 0x001ee80000300800 */
[----:B------:R-:W-:Y:S04]  /*17280*/  STL [R1+0x4a0], R176 ;  /* 0x0004a0b001007387 */ /* 0x000fe80000100800 */
[----:B------:R-:W3:Y:S01]  /*17290*/  LDL.LU R8, [R1+0x458] ;  /* 0x0004580001087983 */ /* 0x000ee20000300800 */
[----:B--2---:R-:W-:-:S05]  /*172a0*/  IMAD.X R167, R167, 0x1, R4, P2 ;  /* 0x00000001a7a77824 */ /* 0x004fca00010e0604 */
[----:B------:R0:W-:Y:S04]  /*172b0*/  STL [R1+0x498], R167 ;  /* 0x000498a701007387 */ /* 0x0001e80000100800 */
[----:B0-----:R-:W2:Y:S01]  /*172c0*/  LDL.LU R167, [R1+0x42c] ;  /* 0x00042c0001a77983 */ /* 0x001ea20000300800 */
[----:B------:R-:W-:-:S03]  /*172d0*/  IADD3 R161, P2, R161, R5, RZ ;  /* 0x00000005a1a17210 */ /* 0x000fc60007f5e0ff */
[----:B------:R-:W2:Y:S04]  /*172e0*/  LDL.LU R177, [R1+0x450] ;  /* 0x0004500001b17983 */ /* 0x000ea80000300800 */
[----:B------:R-:W2:Y:S04]  /*172f0*/  LDL.LU R176, [R1+0x424] ;  /* 0x0004240001b07983 */ /* 0x000ea80000300800 */
[----:B------:R0:W-:Y:S04]  /*17300*/  STL [R1+0x46c], R161 ;  /* 0x00046ca101007387 */ /* 0x0001e80000100800 */
[----:B0-----:R-:W2:Y:S01]  /*17310*/  LDL.LU R161, [R1+0x448] ;  /* 0x0004480001a17983 */ /* 0x001ea20000300800 */
[----:B------:R-:W-:-:S05]  /*17320*/  IMAD.X R157, R157, 0x1, R4, P3 ;  /* 0x000000019d9d7824 */ /* 0x000fca00018e0604 */
[----:B------:R0:W-:Y:S01]  /*17330*/  STL [R1+0x490], R157 ;  /* 0x0004909d01007387 */ /* 0x0001e20000100800 */
[-C--:B------:R-:W-:Y:S01]  /*17340*/  IADD3 R158, P3, R158, R5.reuse, RZ ;  /* 0x000000059e9e7210 */ /* 0x080fe20007f7e0ff */
[----:B----4-:R-:W-:Y:S02]  /*17350*/  IMAD.X R154, R154, 0x1, R4, P4 ;  /* 0x000000019a9a7824 */ /* 0x010fe400020e0604 */
[----:B0-----:R-:W4:Y:S01]  /*17360*/  LDL.LU R157, [R1+0x41c] ;  /* 0x00041c00019d7983 */ /* 0x001f220000300800 */
        /* <DEDUP_REMOVED lines=14> */
[----:B0-----:R-:W4:Y:S04]  /*17450*/  LDL.LU R164, [R1+0x440] ;  /* 0x0004400001a47983 */ /* 0x001f280000300800 */
[----:B------:R-:W-:Y:S04]  /*17460*/  STL [R1+0x478], R14 ;  /* 0x0004780e01007387 */ /* 0x000fe80000100800 */
[----:B------:R-:W-:Y:S04]  /*17470*/  STL [R1+0x470], R11 ;  /* 0x0004700b01007387 */ /* 0x000fe80000100800 */
[----:B------:R0:W-:Y:S04]  /*17480*/  STL [R1+0x444], R175 ;  /* 0x000444af01007387 */ /* 0x0001e80000100800 */
[----:B------:R-:W4:Y:S04]  /*17490*/  LDL.LU R179, [R1+0x414] ;  /* 0x0004140001b37983 */ /* 0x000f280000300800 */
[----:B------:R1:W-:Y:S04]  /*174a0*/  STL [R1+0x468], R174 ;  /* 0x000468ae01007387 */ /* 0x0003e80000100800 */
[----:B------:R-:W4:Y:S01]  /*174b0*/  LDL.LU R172, [R1+0x438] ;  /* 0x0004380001ac7983 */ /* 0x000f220000300800 */
[----:B---3--:R-:W-:Y:S01]  /*174c0*/  IADD3 R173, P2, R173, R5, RZ ;  /* 0x00000005adad7210 */ /* 0x008fe20007f5e0ff */
[----:B------:R-:W-:-:S04]  /*174d0*/  IMAD.X R165, R165, 0x1, R4, P3 ;  /* 0x00000001a5a57824 */ /* 0x000fc800018e0604 */
[----:B------:R3:W-:Y:S04]  /*174e0*/  STL [R1+0x43c], R173 ;  /* 0x00043cad01007387 */ /* 0x0007e80000100800 */
[----:B------:R-:W4:Y:S04]  /*174f0*/  LDL.LU R168, [R1+0x40c] ;  /* 0x00040c0001a87983 */ /* 0x000f280000300800 */
[----:B------:R3:W-:Y:S04]  /*17500*/  STL [R1+0x460], R165 ;  /* 0x000460a501007387 */ /* 0x0007e80000100800 */
[----:B------:R-:W4:Y:S04]  /*17510*/  LDL.LU R162, [R1+0x430] ;  /* 0x0004300001a27983 */ /* 0x000f280000300800 */
[----:B0-----:R-:W4:Y:S04]  /*17520*/  LDL.LU R175, [R1+0x404] ;  /* 0x0004040001af7983 */ /* 0x001f280000300800 */
[----:B-1----:R-:W4:Y:S04]  /*17530*/  LDL.LU R174, [R1+0x428] ;  /* 0x0004280001ae7983 */ /* 0x002f280000300800 */
[----:B---3--:R-:W3:Y:S04]  /*17540*/  LDL.LU R173, [R1+0x80c] ;  /* 0x00080c0001ad7983 */ /* 0x008ee80000300800 */
[----:B------:R-:W3:Y:S01]  /*17550*/  LDL.LU R165, [R1+0x420] ;  /* 0x0004200001a57983 */ /* 0x000ee20000300800 */
[----:B------:R-:W-:Y:S01]  /*17560*/  IADD3 R171, P3, R171, R5, RZ ;  /* 0x00000005abab7210 */ /* 0x000fe20007f7e0ff */
[----:B------:R-:W-:-:S04]  /*17570*/  IMAD.X R8, R8, 0x1, R4, P4 ;  /* 0x0000000108087824 */ /* 0x000fc800020e0604 */
[----:B------:R0:W-:Y:S04]  /*17580*/  STL [R1+0x434], R171 ;  /* 0x000434ab01007387 */ /* 0x0001e80000100800 */
[----:B0-----:R-:W3:Y:S01]  /*17590*/  LDL.LU R171, [R1+0x804] ;  /* 0x0008040001ab7983 */ /* 0x001ee20000300800 */
[----:B--2---:R-:W-:Y:S01]  /*175a0*/  IADD3 R167, P4, R167, R5, RZ ;  /* 0x00000005a7a77210 */ /* 0x004fe20007f9e0ff */
[----:B------:R-:W-:-:S04]  /*175b0*/  IMAD.X R177, R177, 0x1, R4, P5 ;  /* 0x00000001b1b17824 */ /* 0x000fc800028e0604 */
[----:B------:R0:W-:Y:S01]  /*175c0*/  STL [R1+0x42c], R167 ;  /* 0x00042ca701007387 */ /* 0x0001e20000100800 */
[----:B------:R-:W-:-:S03]  /*175d0*/  IADD3 R176, P5, R176, R5, RZ ;  /* 0x00000005b0b07210 */ /* 0x000fc60007fbe0ff */
[----:B0-----:R-:W2:Y:S01]  /*175e0*/  LDL.LU R167, [R1+0x418] ;  /* 0x0004180001a77983 */ /* 0x001ea20000300800 */
[----:B------:R-:W-:-:S03]  /*175f0*/  IMAD.X R161, R161, 0x1, R4, P6 ;  /* 0x00000001a1a17824 */ /* 0x000fc600030e0604 */
[----:B------:R-:W-:Y:S04]  /*17600*/  STL [R1+0x458], R8 ;  /* 0x0004580801007387 */ /* 0x000fe80000100800 */
[----:B------:R0:W-:Y:S04]  /*17610*/  STL [R1+0x448], R161 ;  /* 0x000448a101007387 */ /* 0x0001e80000100800 */
[----:B------:R-:W-:Y:S04]  /*17620*/  STL [R1+0x450], R177 ;  /* 0x000450b101007387 */ /* 0x000fe80000100800 */
[----:B0-----:R-:W2:Y:S04]  /*17630*/  LDL.LU R161, [R1+0x800] ;  /* 0x0008000001a17983 */ /* 0x001ea80000300800 */
[----:B------:R-:W-:Y:S04]  /*17640*/  STL [R1+0x424], R176 ;  /* 0x000424b001007387 */ /* 0x000fe80000100800 */
[----:B------:R-:W2:Y:S01]  /*17650*/  LDL.LU R158, [R1+0x410] ;  /* 0x00041000019e7983 */ /* 0x000ea20000300800 */
[----:B----4-:R-:W-:-:S03]  /*17660*/  IADD3 R157, P6, R157, R5, RZ ;  /* 0x000000059d9d7210 */ /* 0x010fc60007fde0ff */
        /* <DEDUP_REMOVED lines=8> */
[----:B------:R-:W4:Y:S01]  /*176f0*/  LDL.LU R8, [R1+0x3fc] ;  /* 0x0003fc0001087983 */ /* 0x000f220000300800 */
[----:B------:R-:W-:-:S03]  /*17700*/  IMAD.X R164, R164, 0x1, R4, P1 ;  /* 0x00000001a4a47824 */ /* 0x000fc600008e0604 */
[----:B------:R-:W4:Y:S04]  /*17710*/  LDL.LU R177, [R1+0x3dc] ;  /* 0x0003dc0001b17983 */ /* 0x000f280000300800 */
[----:B------:R0:W-:Y:S04]  /*17720*/  STL [R1+0x440], R164 ;  /* 0x000440a401007387 */ /* 0x0001e80000100800 */
[----:B------:R-:W4:Y:S01]  /*17730*/  LDL.LU R176, [R1+0x7fc] ;  /* 0x0007fc0001b07983 */ /* 0x000f220000300800 */
[----:B------:R-:W-:-:S03]  /*17740*/  IADD3 R179, P1, R179, R5, RZ ;  /* 0x00000005b3b37210 */ /* 0x000fc60007f3e0ff */
[----:B0-----:R-:W4:Y:S01]  /*17750*/  LDL.LU R164, [R1+0x3d4] ;  /* 0x0003d40001a47983 */ /* 0x001f220000300800 */
[----:B------:R-:W-:-:S03]  /*17760*/  IMAD.X R172, R172, 0x1, R4, P2 ;  /* 0x00000001acac7824 */ /* 0x000fc600010e0604 */
[----:B------:R-:W-:Y:S04]  /*17770*/  STL [R1+0x414], R179 ;  /* 0x000414b301007387 */ /* 0x000fe80000100800 */
[----:B------:R-:W-:Y:S01]  /*17780*/  STL [R1+0x438], R172 ;  /* 0x000438ac01007387 */ /* 0x000fe20000100800 */
[----:B------:R-:W-:Y:S01]  /*17790*/  IADD3 R168, P2, R168, R5, RZ ;  /* 0x00000005a8a87210 */ /* 0x000fe20007f5e0ff */
[----:B------:R-:W-:-:S04]  /*177a0*/  IMAD.X R162, R162, 0x1, R4, P3 ;  /* 0x00000001a2a27824 */ /* 0x000fc800018e0604 */
[----:B------:R-:W-:Y:S01]  /*177b0*/  STL [R1+0x40c], R168 ;  /* 0x00040ca801007387 */ /* 0x000fe20000100800 */
[----:B------:R-:W-:-:S03]  /*177c0*/  IADD3 R175, P3, R175, R5, RZ ;  /* 0x00000005afaf7210 */ /* 0x000fc60007f7e0ff */
[----:B------:R-:W-:Y:S01]  /*177d0*/  STL [R1+0x430], R162 ;  /* 0x000430a201007387 */ /* 0x000fe20000100800 */
[----:B------:R-:W-:-:S03]  /*177e0*/  IMAD.X R174, R174, 0x1, R4, P4 ;  /* 0x00000001aeae7824 */ /* 0x000fc600020e0604 */
[----:B------:R-:W-:Y:S01]  /*177f0*/  STL [R1+0x404], R175 ;  /* 0x000404af01007387 */ /* 0x000fe20000100800 */
[----:B---3--:R-:W-:Y:S01]  /*17800*/  IMAD.X R165, R165, 0x1, R4, P5 ;  /* 0x00000001a5a57824 */ /* 0x008fe200028e0604 */
[----:B------:R-:W-:-:S04]  /*17810*/  IADD3 R173, P4, R173, UR5, RZ ;  /* 0x00000005adad7c10 */ /* 0x000fc8000ff9e0ff */
[----:B------:R0:W-:Y:S04]  /*17820*/  STL [R1+0x420], R165 ;  /* 0x000420a501007387 */ /* 0x0001e80000100800 */
[----:B------:R-:W-:Y:S04]  /*17830*/  STL [R1+0x428], R174 ;  /* 0x000428ae01007387 */ /* 0x000fe80000100800 */
[----:B0-----:R-:W3:Y:S04]  /*17840*/  LDL.LU R165, [R1+0x3f8] ;  /* 0x0003f80001a57983 */ /* 0x001ee80000300800 */
[----:B------:R0:W-:Y:S04]  /*17850*/  STL [R1+0x80c], R173 ;  /* 0x00080cad01007387 */ /* 0x0001e80000100800 */
[----:B------:R-:W3:Y:S04]  /*17860*/  LDL.LU R175, [R1+0x3cc] ;  /* 0x0003cc0001af7983 */ /* 0x000ee80000300800 */
[----:B0-----:R-:W3:Y:S01]  /*17870*/  LDL.LU R173, [R1+0x3f0] ;  /* 0x0003f00001ad7983 */ /* 0x001ee20000300800 */
[----:B------:R-:W-:-:S05]  /*17880*/  IADD3 R171, P5, R171, UR5, RZ ;  /* 0x00000005abab7c10 */ /* 0x000fca000ffbe0ff */
[----:B------:R0:W-:Y:S04]  /*17890*/  STL [R1+0x804], R171 ;  /* 0x000804ab01007387 */ /* 0x0001e80000100800 */
[----:B------:R-:W3:Y:S04]  /*178a0*/  LDL.LU R174, [R1+0x3c4] ;  /* 0x0003c40001ae7983 */ /* 0x000ee80000300800 */
[----:B0-----:R-:W3:Y:S01]  /*178b0*/  LDL.LU R171, [R1+0x3e8] ;  /* 0x0003e80001ab7983 */ /* 0x001ee20000300800 */
[----:B--2---:R-:W-:-:S05]  /*178c0*/  IMAD.X R167, R167, 0x1, R4, P6 ;  /* 0x00000001a7a77824 */ /* 0x004fca00030e0604 */
[----:B------:R0:W-:Y:S04]  /*178d0*/  STL [R1+0x418], R167 ;  /* 0x000418a701007387 */ /* 0x0001e80000100800 */
[----:B0-----:R-:W2:Y:S01]  /*178e0*/  LDL.LU R167, [R1+0x3b0] ;  /* 0x0003b00001a77983 */ /* 0x001ea20000300800 */
[----:B------:R-:W-:-:S05]  /*178f0*/  IADD3 R161, P6, R161, UR5, RZ ;  /* 0x00000005a1a17c10 */ /* 0x000fca000ffde0ff */
[----:B------:R0:W-:Y:S01]  /*17900*/  STL [R1+0x800], R161 ;  /* 0x000800a101007387 */ /* 0x0001e20000100800 */
[--C-:B------:R-:W-:Y:S01]  /*17910*/  IMAD.X R158, R158, 0x1, R4.reuse, P1 ;  /* 0x000000019e9e7824 */ /* 0x100fe200008e0604 */
[----:B----4-:R-:W-:Y:S02]  /*17920*/  IADD3 R154, P1, R154, UR5, RZ ;  /* 0x000000059a9a7c10 */ /* 0x010fe4000ff3e0ff */
[----:B0-----:R-:W4:Y:S01]  /*17930*/  LDL.LU R161, [R1+0x3e0] ;  /* 0x0003e00001a17983 */ /* 0x001f220000300800 */
[----:B------:R-:W-:-:S03]  /*17940*/  IMAD.X R23, R23, 0x1, R4, P2 ;  /* 0x0000000117177824 */ /* 0x000fc600010e0604 */
[----:B------:R-:W-:Y:S01]  /*17950*/  STL [R1+0x410], R158 ;  /* 0x0004109e01007387 */ /* 0x000fe20000100800 */
[----:B------:R-:W-:-:S03]  /*17960*/  IADD3 R20, P2, R20, UR5, RZ ;  /* 0x0000000514147c10 */ /* 0x000fc6000ff5e0ff */
[----:B------:R-:W-:Y:S01]  /*17970*/  STL [R1+0x7f8], R154 ;  /* 0x0007f89a01007387 */ /* 0x000fe20000100800 */
[----:B------:R-:W-:-:S03]  /*17980*/  IMAD.X R17, R17, 0x1, R4, P3 ;  /* 0x0000000111117824 */ /* 0x000fc600018e0604 */
[----:B------:R-:W-:Y:S01]  /*17990*/  STL [R1+0x408], R23 ;  /* 0x0004081701007387 */ /* 0x000fe20000100800 */
[----:B------:R-:W-:Y:S02]  /*179a0*/  IADD3 R14, P3, R14, UR5, RZ ;  /* 0x000000050e0e7c10 */ /* 0x000fe4000ff7e0ff */
[----:B------:R-:W-:Y:S01]  /*179b0*/  IADD3.X R157, R157, UR60, RZ, P4, !PT ;  /* 0x0000003c9d9d7c10 */ /* 0x000fe2000a7fe4ff */
[----:B------:R-:W-:Y:S01]  /*179c0*/  STL [R1+0x3f4], R20 ;  /* 0x0003f41401007387 */ /* 0x000fe20000100800 */
[----:B------:R-:W-:-:S03]  /*179d0*/  IADD3 R11, P4, R11, UR5, RZ ;  /* 0x000000050b0b7c10 */ /* 0x000fc6000ff9e0ff */
[----:B------:R0:W-:Y:S01]  /*179e0*/  STL [R1+0x808], R157 ;  /* 0x0008089d01007387 */ /* 0x0001e20000100800 */
[----:B------:R-:W-:-:S03]  /*179f0*/  IADD3.X R8, R8, UR60, RZ, P5, !PT ;  /* 0x0000003c08087c10 */ /* 0x000fc6000affe4ff */
[----:B------:R-:W-:Y:S01]  /*17a00*/  STL [R1+0x400], R17 ;  /* 0x0004001101007387 */ /* 0x000fe20000100800 */
[----:B------:R-:W-:-:S03]  /*17a10*/  IADD3 R177, P5, R177, UR5, RZ ;  /* 0x00000005b1b17c10 */ /* 0x000fc6000ffbe0ff */
[----:B0-----:R-:W4:Y:S04]  /*17a20*/  LDL.LU R157, [R1+0x3a8] ;  /* 0x0003a800019d7983 */ /* 0x001f280000300800 */
[----:B------:R-:W-:Y:S01]  /*17a30*/  STL [R1+0x3ec], R14 ;  /* 0x0003ec0e01007387 */ /* 0x000fe20000100800 */
[----:B------:R-:W-:-:S03]  /*17a40*/  IADD3.X R176, R176, UR60, RZ, P6, !PT ;  /* 0x0000003cb0b07c10 */ /* 0x000fc6000b7fe4ff */
[----:B------:R0:W-:Y:S01]  /*17a50*/  STL [R1+0x3e4], R11 ;  /* 0x0003e40b01007387 */ /* 0x0001e20000100800 */
[----:B------:R-:W-:-:S03]  /*17a60*/  IADD3 R164, P6, R164, UR5, RZ ;  /* 0x00000005a4a47c10 */ /* 0x000fc6000ffde0ff */
[----:B------:R1:W-:Y:S04]  /*17a70*/  STL [R1+0x3fc], R8 ;  /* 0x0003fc0801007387 */ /* 0x0003e80000100800 */
[----:B------:R-:W4:Y:S04]  /*17a80*/  LDL.LU R179, [R1+0x3d8] ;  /* 0x0003d80001b37983 */ /* 0x000f280000300800 */
[----:B------:R1:W-:Y:S04]  /*17a90*/  STL [R1+0x3dc], R177 ;  /* 0x0003dcb101007387 */ /* 0x0003e80000100800 */
[----:B------:R-:W4:Y:S04]  /*17aa0*/  LDL.LU R172, [R1+0x3a0] ;  /* 0x0003a00001ac7983 */ /* 0x000f280000300800 */
[----:B------:R-:W-:Y:S04]  /*17ab0*/  STL [R1+0x7fc], R176 ;  /* 0x0007fcb001007387 */ /* 0x000fe80000100800 */
[----:B------:R-:W4:Y:S04]  /*17ac0*/  LDL.LU R168, [R1+0x3d0] ;  /* 0x0003d00001a87983 */ /* 0x000f280000300800 */
[----:B------:R1:W-:Y:S04]  /*17ad0*/  STL [R1+0x3d4], R164 ;  /* 0x0003d4a401007387 */ /* 0x0003e80000100800 */
[----:B------:R-:W4:Y:S04]  /*17ae0*/  LDL.LU R162, [R1+0x398] ;  /* 0x0003980001a27983 */ /* 0x000f280000300800 */
[----:B0-----:R-:W4:Y:S04]  /*17af0*/  LDL.LU R11, [R1+0x3c8] ;  /* 0x0003c800010b7983 */ /* 0x001f280000300800 */
[----:B-1----:R-:W4:Y:S04]  /*17b00*/  LDL.LU R8, [R1+0x390] ;  /* 0x0003900001087983 */ /* 0x002f280000300800 */
[----:B------:R-:W4:Y:S04]  /*17b10*/  LDL.LU R177, [R1+0x3c0] ;  /* 0x0003c00001b17983 */ /* 0x000f280000300800 */
[----:B------:R-:W4:Y:S01]  /*17b20*/  LDL.LU R164, [R1+0x388] ;  /* 0x0003880001a47983 */ /* 0x000f220000300800 */
[----:B---3--:R-:W-:-:S05]  /*17b30*/  IADD3.X R165, R165, UR60, RZ, P1, !PT ;  /* 0x0000003ca5a57c10 */ /* 0x008fca0008ffe4ff */
[----:B------:R0:W-:Y:S01]  /*17b40*/  STL [R1+0x3f8], R165 ;  /* 0x0003f8a501007387 */ /* 0x0001e20000100800 */
[----:B------:R-:W-:-:S03]  /*17b50*/  IADD3.X R173, R173, UR60, RZ, P2, !PT ;  /* 0x0000003cadad7c10 */ /* 0x000fc600097fe4ff */
[----:B0-----:R-:W3:Y:S04]  /*17b60*/  LDL.LU R165, [R1+0x3ac] ;  /* 0x0003ac0001a57983 */ /* 0x001ee80000300800 */
[----:B------:R0:W-:Y:S04]  /*17b70*/  STL [R1+0x3f0], R173 ;  /* 0x0003f0ad01007387 */ /* 0x0001e80000100800 */
[----:B0-----:R-:W3:Y:S01]  /*17b80*/  LDL.LU R173, [R1+0x380] ;  /* 0x0003800001ad7983 */ /* 0x001ee20000300800 */
[----:B------:R-:W-:-:S05]  /*17b90*/  IADD3 R175, P1, R175, UR5, RZ ;  /* 0x00000005afaf7c10 */ /* 0x000fca000ff3e0ff */
[----:B------:R-:W-:Y:S01]  /*17ba0*/  STL [R1+0x3cc], R175 ;  /* 0x0003ccaf01007387 */ /* 0x000fe20000100800 */
[----:B------:R-:W-:Y:S02]  /*17bb0*/  IADD3 R174, P2, R174, UR5, RZ ;  /* 0x00000005aeae7c10 */ /* 0x000fe4000ff5e0ff */
[----:B------:R-:W-:-:S05]  /*17bc0*/  IADD3.X R171, R171, UR60, RZ, P3, !PT ;  /* 0x0000003cabab7c10 */ /* 0x000fca0009ffe4ff */
[----:B------:R0:W-:Y:S04]  /*17bd0*/  STL [R1+0x3e8], R171 ;  /* 0x0003e8ab01007387 */ /* 0x0001e80000100800 */
[----:B------:R-:W-:Y:S04]  /*17be0*/  STL [R1+0x3c4], R174 ;  /* 0x0003c4ae01007387 */ /* 0x000fe80000100800 */
[----:B0-----:R-:W3:Y:S04]  /*17bf0*/  LDL.LU R171, [R1+0x3a4] ;  /* 0x0003a40001ab7983 */ /* 0x001ee80000300800 */
[----:B------:R-:W3:Y:S01]  /*17c00*/  LDL.LU R158, [R1+0x378] ;  /* 0x00037800019e7983 */ /* 0x000ee20000300800 */
[----:B--2---:R-:W-:-:S05]  /*17c10*/  IADD3 R167, P3, R167, UR5, RZ ;  /* 0x00000005a7a77c10 */ /* 0x004fca000ff7e0ff */
[----:B------:R0:W-:Y:S04]  /*17c20*/  STL [R1+0x3b0], R167 ;  /* 0x0003b0a701007387 */ /* 0x0001e80000100800 */
[----:B------:R-:W2:Y:S04]  /*17c30*/  LDL.LU R154, [R1+0x39c] ;  /* 0x00039c00019a7983 */ /* 0x000ea80000300800 */
[----:B------:R-:W2:Y:S01]  /*17c40*/  LDL.LU R23, [R1+0x370] ;  /* 0x0003700001177983 */ /* 0x000ea20000300800 */
[----:B----4-:R-:W-:-:S05]  /*17c50*/  IADD3.X R161, R161, UR60, RZ, P4, !PT ;  /* 0x0000003ca1a17c10 */ /* 0x010fca000a7fe4ff */
        /* <DEDUP_REMOVED lines=8> */
[----:B------:R-:W-:-:S05]  /*17ce0*/  IADD3 R157, P4, R157, UR5, RZ ;  /* 0x000000059d9d7c10 */ /* 0x000fca000ff9e0ff */
[----:B------:R0:W-:Y:S04]  /*17cf0*/  STL [R1+0x3a8], R157 ;  /* 0x0003a89d01007387 */ /* 0x0001e80000100800 */
[----:B-1----:R-:W4:Y:S04]  /*17d00*/  LDL.LU R161, [R1+0x350] ;  /* 0x0003500001a17983 */ /* 0x002f280000300800 */
[----:B0-----:R-:W4:Y:S01]  /*17d10*/  LDL.LU R157, [R1+0x374] ;  /* 0x00037400019d7983 */ /* 0x001f220000300800 */
[----:B------:R-:W-:Y:S02]  /*17d20*/  IADD3.X R179, R179, UR60, RZ, P5, !PT ;  /* 0x0000003cb3b37c10 */ /* 0x000fe4000affe4ff */
[----:B------:R-:W-:-:S03]  /*17d30*/  IADD3 R172, P5, R172, UR5, RZ ;  /* 0x00000005acac7c10 */ /* 0x000fc6000ffbe0ff */
[----:B------:R-:W-:Y:S01]  /*17d40*/  STL [R1+0x3d8], R179 ;  /* 0x0003d8b301007387 */ /* 0x000fe20000100800 */
[----:B------:R-:W-:-:S03]  /*17d50*/  IADD3.X R168, R168, UR60, RZ, P6, !PT ;  /* 0x0000003ca8a87c10 */ /* 0x000fc6000b7fe4ff */
[----:B------:R-:W-:Y:S01]  /*17d60*/  STL [R1+0x3a0], R172 ;  /* 0x0003a0ac01007387 */ /* 0x000fe20000100800 */
[----:B------:R-:W-:-:S03]  /*17d70*/  IADD3 R162, P6, R162, UR5, RZ ;  /* 0x00000005a2a27c10 */ /* 0x000fc6000ffde0ff */
[----:B------:R-:W-:Y:S01]  /*17d80*/  STL [R1+0x3d0], R168 ;  /* 0x0003d0a801007387 */ /* 0x000fe20000100800 */
[----:B------:R-:W-:-:S03]  /*17d90*/  IADD3.X R11, R11, UR60, RZ, P1, !PT ;  /* 0x0000003c0b0b7c10 */ /* 0x000fc60008ffe4ff */
[----:B------:R-:W-:Y:S01]  /*17da0*/  STL [R1+0x398], R162 ;  /* 0x000398a201007387 */ /* 0x000fe20000100800 */
[----:B------:R-:W-:Y:S02]  /*17db0*/  IADD3 R8, P1, R8, UR5, RZ ;  /* 0x0000000508087c10 */ /* 0x000fe4000ff3e0ff */
[----:B------:R-:W-:Y:S02]  /*17dc0*/  IADD3.X R177, R177, UR60, RZ, P2, !PT ;  /* 0x0000003cb1b17c10 */ /* 0x000fe400097fe4ff */
[----:B------:R-:W-:Y:S01]  /*17dd0*/  IADD3 R164, P2, R164, UR5, RZ ;  /* 0x00000005a4a47c10 */ /* 0x000fe2000ff5e0ff */
[----:B------:R-:W-:Y:S04]  /*17de0*/  STL [R1+0x3c8], R11 ;  /* 0x0003c80b01007387 */ /* 0x000fe80000100800 */
[----:B------:R0:W-:Y:S04]  /*17df0*/  STL [R1+0x388], R164 ;  /* 0x000388a401007387 */ /* 0x0001e80000100800 */
[----:B------:R-:W-:Y:S04]  /*17e00*/  STL [R1+0x390], R8 ;  /* 0x0003900801007387 */ /* 0x000fe80000100800 */
[----:B0-----:R-:W4:Y:S04]  /*17e10*/  LDL.LU R164, [R1+0x348] ;  /* 0x0003480001a47983 */ /* 0x001f280000300800 */
[----:B------:R-:W-:Y:S04]  /*17e20*/  STL [R1+0x3c0], R177 ;  /* 0x0003c0b101007387 */ /* 0x000fe80000100800 */
[----:B------:R-:W4:Y:S01]  /*17e30*/  LDL.LU R11, [R1+0x36c] ;  /* 0x00036c00010b7983 */ /* 0x000f220000300800 */
[----:B---3--:R-:W-:-:S05]  /*17e40*/  IADD3.X R165, R165, UR60, RZ, P3, !PT ;  /* 0x0000003ca5a57c10 */ /* 0x008fca0009ffe4ff */
[----:B------:R0:W-:Y:S01]  /*17e50*/  STL [R1+0x3ac], R165 ;  /* 0x0003aca501007387 */ /* 0x0001e20000100800 */
[----:B------:R-:W-:-:S03]  /*17e60*/  IADD3 R173, P3, R173, UR5, RZ ;  /* 0x00000005adad7c10 */ /* 0x000fc6000ff7e0ff */
[----:B0-----:R-:W3:Y:S04]  /*17e70*/  LDL.LU R165, [R1+0x340] ;  /* 0x0003400001a57983 */ /* 0x001ee80000300800 */
[----:B------:R-:W3:Y:S04]  /*17e80*/  LDL.LU R8, [R1+0x364] ;  /* 0x0003640001087983 */ /* 0x000ee80000300800 */
[----:B------:R-:W3:Y:S04]  /*17e90*/  LDL.LU R177, [R1+0x338] ;  /* 0x0003380001b17983 */ /* 0x000ee80000300800 */
[----:B------:R0:W-:Y:S04]  /*17ea0*/  STL [R1+0x380], R173 ;  /* 0x000380ad01007387 */ /* 0x0001e80000100800 */
[----:B0-----:R-:W3:Y:S01]  /*17eb0*/  LDL.LU R173, [R1+0x35c] ;  /* 0x00035c0001ad7983 */ /* 0x001ee20000300800 */
[----:B------:R-:W-:-:S02]  /*17ec0*/  IADD3.X R171, R171, UR60, RZ, P4, !PT ;  /* 0x0000003cabab7c10 */ /* 0x000fc4000a7fe4ff */
[----:B------:R-:W-:-:S03]  /*17ed0*/  IADD3 R158, P4, R158, UR5, RZ ;  /* 0x000000059e9e7c10 */ /* 0x000fc6000ff9e0ff */
[----:B------:R0:W-:Y:S04]  /*17ee0*/  STL [R1+0x3a4], R171 ;  /* 0x0003a4ab01007387 */ /* 0x0001e80000100800 */
[----:B0-----:R-:W3:Y:S04]  /*17ef0*/  LDL.LU R171, [R1+0x330] ;  /* 0x0003300001ab7983 */ /* 0x001ee80000300800 */
[----:B------:R-:W-:Y:S01]  /*17f00*/  STL [R1+0x378], R158 ;  /* 0x0003789e01007387 */ /* 0x000fe20000100800 */
[----:B--2---:R-:W-:Y:S02]  /*17f10*/  IADD3.X R154, R154, UR60, RZ, P5, !PT ;  /* 0x0000003c9a9a7c10 */ /* 0x004fe4000affe4ff */
[----:B------:R-:W-:-:S03]  /*17f20*/  IADD3 R23, P5, R23, UR5, RZ ;  /* 0x0000000517177c10 */ /* 0x000fc6000ffbe0ff */
[----:B------:R-:W-:Y:S04]  /*17f30*/  STL [R1+0x39c], R154 ;  /* 0x00039c9a01007387 */ /* 0x000fe80000100800 */
[----:B------:R-:W-:Y:S01]  /*17f40*/  STL [R1+0x370], R23 ;  /* 0x0003701701007387 */ /* 0x000fe20000100800 */
[----:B----4-:R-:W-:Y:S02]  /*17f50*/  IADD3.X R20, R20, UR60, RZ, P6, !PT ;  /* 0x0000003c14147c10 */ /* 0x010fe4000b7fe4ff */
[----:B------:R-:W-:Y:S02]  /*17f60*/  IADD3 R17, P6, R17, UR5, RZ ;  /* 0x0000000511117c10 */ /* 0x000fe4000ffde0ff */
[----:B------:R-:W-:Y:S02]  /*17f70*/  IADD3.X R14, R14, UR60, RZ, P1, !PT ;  /* 0x0000003c0e0e7c10 */ /* 0x000fe40008ffe4ff */
[----:B------:R-:W-:Y:S01]  /*17f80*/  IADD3 R167, P1, R167, UR5, RZ ;  /* 0x00000005a7a77c10 */ /* 0x000fe2000ff3e0ff */
[----:B------:R-:W-:Y:S01]  /*17f90*/  STL [R1+0x394], R20 ;  /* 0x0003941401007387 */ /* 0x000fe20000100800 */
[----:B------:R-:W-:-:S03]  /*17fa0*/  IADD3.X R176, R176, UR60, RZ, P2, !PT ;  /* 0x0000003cb0b07c10 */ /* 0x000fc600097fe4ff */
[----:B------:R0:W-:Y:S01]  /*17fb0*/  STL [R1+0x360], R167 ;  /* 0x000360a701007387 */ /* 0x0001e20000100800 */
[----:B------:R-:W-:-:S03]  /*17fc0*/  IADD3 R175, P2, R175, UR5, RZ ;  /* 0x00000005afaf7c10 */ /* 0x000fc6000ff5e0ff */
[----:B------:R-:W-:Y:S01]  /*17fd0*/  STL [R1+0x368], R17 ;  /* 0x0003681101007387 */ /* 0x000fe20000100800 */
[----:B------:R-:W-:-:S03]  /*17fe0*/  IADD3.X R174, R174, UR60, RZ, P3, !PT ;  /* 0x0000003caeae7c10 */ /* 0x000fc60009ffe4ff */
[----:B0-----:R-:W2:Y:S04]  /*17ff0*/  LDL.LU R167, [R1+0x354] ;  /* 0x0003540001a77983 */ /* 0x001ea80000300800 */
[----:B------:R-:W-:Y:S04]  /*18000*/  STL [R1+0x38c], R14 ;  /* 0x00038c0e01007387 */ /* 0x000fe80000100800 */
[----:B------:R-:W-:Y:S01]  /*18010*/  STL [R1+0x384], R176 ;  /* 0x000384b001007387 */ /* 0x000fe20000100800 */
[----:B------:R-:W-:-:S03]  /*18020*/  IADD3 R161, P3, R161, UR5, RZ ;  /* 0x00000005a1a17c10 */ /* 0x000fc6000ff7e0ff */
[----:B------:R-:W-:Y:S01]  /*18030*/  STL [R1+0x358], R175 ;  /* 0x000358af01007387 */ /* 0x000fe20000100800 */
[----:B------:R-:W-:-:S03]  /*18040*/  IADD3.X R157, R157, UR60, RZ, P4, !PT ;  /* 0x0000003c9d9d7c10 */ /* 0x000fc6000a7fe4ff */
[----:B------:R-:W4:Y:S04]  /*18050*/  LDL.LU R172, [R1+0x328] ;  /* 0x0003280001ac7983 */ /* 0x000f280000300800 */
[----:B------:R-:W-:Y:S04]  /*18060*/  STL [R1+0x37c], R174 ;  /* 0x00037cae01007387 */ /* 0x000fe80000100800 */
[----:B------:R0:W-:Y:S04]  /*18070*/  STL [R1+0x350], R161 ;  /* 0x000350a101007387 */ /* 0x0001e80000100800 */
[----:B0-----:R-:W4:Y:S04]  /*18080*/  LDL.LU R161, [R1+0x34c] ;  /* 0x00034c0001a17983 */ /* 0x001f280000300800 */
[----:B------:R-:W4:Y:S04]  /*18090*/  LDL.LU R168, [R1+0x320] ;  /* 0x0003200001a87983 */ /* 0x000f280000300800 */
[----:B------:R0:W-:Y:S04]  /*180a0*/  STL [R1+0x374], R157 ;  /* 0x0003749d01007387 */ /* 0x0001e80000100800 */
[----:B------:R-:W4:Y:S04]  /*180b0*/  LDL.LU R176, [R1+0x344] ;  /* 0x0003440001b07983 */ /* 0x000f280000300800 */
[----:B------:R-:W4:Y:S04]  /*180c0*/  LDL.LU R175, [R1+0x318] ;  /* 0x0003180001af7983 */ /* 0x000f280000300800 */
[----:B------:R-:W4:Y:S04]  /*180d0*/  LDL.LU R174, [R1+0x33c] ;  /* 0x00033c0001ae7983 */ /* 0x000f280000300800 */
[----:B0-----:R-:W4:Y:S01]  /*180e0*/  LDL.LU R157, [R1+0x310] ;  /* 0x00031000019d7983 */ /* 0x001f220000300800 */
[----:B------:R-:W-:-:S05]  /*180f0*/  IADD3 R164, P4, R164, UR5, RZ ;  /* 0x00000005a4a47c10 */ /* 0x000fca000ff9e0ff */
[----:B------:R0:W-:Y:S01]  /*18100*/  STL [R1+0x348], R164 ;  /* 0x000348a401007387 */ /* 0x0001e20000100800 */
[----:B------:R-:W-:-:S03]  /*18110*/  IADD3.X R11, R11, UR60, RZ, P5, !PT ;  /* 0x0000003c0b0b7c10 */ /* 0x000fc6000affe4ff */
[----:B0-----:R-:W4:Y:S01]  /*18120*/  LDL.LU R164, [R1+0x334] ;  /* 0x0003340001a47983 */ /* 0x001f220000300800 */
[----:B---3--:R-:W-:-:S05]  /*18130*/  IADD3 R165, P5, R165, UR5, RZ ;  /* 0x00000005a5a57c10 */ /* 0x008fca000ffbe0ff */
[----:B------:R0:W-:Y:S01]  /*18140*/  STL [R1+0x340], R165 ;  /* 0x000340a501007387 */ /* 0x0001e20000100800 */
[----:B------:R-:W-:-:S03]  /*18150*/  IADD3.X R8, R8, UR60, RZ, P6, !PT ;  /* 0x0000003c08087c10 */ /* 0x000fc6000b7fe4ff */
[----:B0-----:R-:W3:Y:S01]  /*18160*/  LDL.LU R165, [R1+0x308] ;  /* 0x0003080001a57983 */ /* 0x001ee20000300800 */
[----:B------:R-:W-:-:S03]  /*18170*/  IADD3.X R173, R173, UR60, RZ, P1, !PT ;  /* 0x0000003cadad7c10 */ /* 0x000fc60008ffe4ff */
[----:B------:R-:W-:Y:S04]  /*18180*/  STL [R1+0x36c], R11 ;  /* 0x00036c0b01007387 */ /* 0x000fe80000100800 */
[----:B------:R0:W-:Y:S04]  /*18190*/  STL [R1+0x35c], R173 ;  /* 0x00035cad01007387 */ /* 0x0001e80000100800 */
[----:B------:R-:W-:Y:S04]  /*181a0*/  STL [R1+0x364], R8 ;  /* 0x0003640801007387 */ /* 0x000fe80000100800 */
[----:B0-----:R-:W3:Y:S01]  /*181b0*/  LDL.LU R173, [R1+0x32c] ;  /* 0x00032c0001ad7983 */ /* 0x001ee20000300800 */
[----:B------:R-:W-:-:S05]  /*181c0*/  IADD3 R177, P6, R177, UR5, RZ ;  /* 0x00000005b1b17c10 */ /* 0x000fca000ffde0ff */
[----:B------:R-:W-:Y:S04]  /*181d0*/  STL [R1+0x338], R177 ;  /* 0x000338b101007387 */ /* 0x000fe80000100800 */
[----:B------:R-:W3:Y:S01]  /*181e0*/  LDL.LU R162, [R1+0x300] ;  /* 0x0003000001a27983 */ /* 0x000ee20000300800 */
[----:B------:R-:W-:-:S03]  /*181f0*/  IADD3 R171, P1, R171, UR5, RZ ;  /* 0x00000005abab7c10 */ /* 0x000fc6000ff3e0ff */
        /* <DEDUP_REMOVED lines=10> */
[----:B--2---:R-:W-:-:S05]  /*182a0*/  IADD3.X R167, R167, UR60, RZ, P2, !PT ;  /* 0x0000003ca7a77c10 */ /* 0x004fca00097fe4ff */
[----:B------:R0:W-:Y:S04]  /*182b0*/  STL [R1+0x354], R167 ;  /* 0x000354a701007387 */ /* 0x0001e80000100800 */
[----:B------:R-:W2:Y:S04]  /*182c0*/  LDL.LU R177, [R1+0x2d8] ;  /* 0x0002d80001b17983 */ /* 0x000ea80000300800 */
[----:B0-----:R-:W2:Y:S01]  /*182d0*/  LDL.LU R167, [R1+0x2fc] ;  /* 0x0002fc0001a77983 */ /* 0x001ea20000300800 */
[----:B----4-:R-:W-:Y:S02]  /*182e0*/  IADD3 R172, P2, R172, UR5, RZ ;  /* 0x00000005acac7c10 */ /* 0x010fe4000ff5e0ff */
[----:B------:R-:W-:-:S02]  /*182f0*/  IADD3.X R161, R161, UR60, RZ, P3, !PT ;  /* 0x0000003ca1a17c10 */ /* 0x000fc40009ffe4ff */
[----:B------:R-:W-:-:S03]  /*18300*/  IADD3 R168, P3, R168, UR5, RZ ;  /* 0x00000005a8a87c10 */ /* 0x000fc6000ff7e0ff */
[----:B------:R0:W-:Y:S01]  /*18310*/  STL [R1+0x34c], R161 ;  /* 0x00034ca101007387 */ /* 0x0001e20000100800 */
[----:B------:R-:W-:-:S03]  /*18320*/  IADD3.X R176, R176, UR60, RZ, P4, !PT ;  /* 0x0000003cb0b07c10 */ /* 0x000fc6000a7fe4ff */
[----:B0-----:R-:W4:Y:S01]  /*18330*/  LDL.LU R161, [R1+0x2d0] ;  /* 0x0002d00001a17983 */ /* 0x001f220000300800 */
[----:B------:R-:W-:Y:S02]  /*18340*/  IADD3 R175, P4, R175, UR5, RZ ;  /* 0x00000005afaf7c10 */ /* 0x000fe4000ff9e0ff */
[----:B------:R-:W-:Y:S01]  /*18350*/  IADD3.X R174, R174, UR60, RZ, P5, !PT ;  /* 0x0000003caeae7c10 */ /* 0x000fe2000affe4ff */
[----:B------:R-:W-:Y:S01]  /*18360*/  STL [R1+0x328], R172 ;  /* 0x000328ac01007387 */ /* 0x000fe20000100800 */
[----:B------:R-:W-:-:S03]  /*18370*/  IADD3 R157, P5, R157, UR5, RZ ;  /* 0x000000059d9d7c10 */ /* 0x000fc6000ffbe0ff */
[----:B------:R-:W-:Y:S04]  /*18380*/  STL [R1+0x320], R168 ;  /* 0x000320a801007387 */ /* 0x000fe80000100800 */
[----:B------:R-:W-:Y:S04]  /*18390*/  STL [R1+0x344], R176 ;  /* 0x000344b001007387 */ /* 0x000fe80000100800 */
[----:B------:R0:W-:Y:S04]  /*183a0*/  STL [R1+0x310], R157 ;  /* 0x0003109d01007387 */ /* 0x0001e80000100800 */
[----:B------:R-:W-:Y:S04]  /*183b0*/  STL [R1+0x318], R175 ;  /* 0x000318af01007387 */ /* 0x000fe80000100800 */
[----:B0-----:R-:W4:Y:S04]  /*183c0*/  LDL.LU R157, [R1+0x2f4] ;  /* 0x0002f400019d7983 */ /* 0x001f280000300800 */
[----:B------:R-:W-:Y:S04]  /*183d0*/  STL [R1+0x33c], R174 ;  /* 0x00033cae01007387 */ /* 0x000fe80000100800 */
[----:B------:R-:W4:Y:S01]  /*183e0*/  LDL.LU R176, [R1+0x2c8] ;  /* 0x0002c80001b07983 */ /* 0x000f220000300800 */
[----:B------:R-:W-:-:S05]  /*183f0*/  IADD3.X R164, R164, UR60, RZ, P6, !PT ;  /* 0x0000003ca4a47c10 */ /* 0x000fca000b7fe4ff */
[----:B------:R0:W-:Y:S04]  /*18400*/  STL [R1+0x334], R164 ;  /* 0x000334a401007387 */ /* 0x0001e80000100800 */
[----:B0-----:R-:W4:Y:S04]  /*18410*/  LDL.LU R164, [R1+0x2ec] ;  /* 0x0002ec0001a47983 */ /* 0x001f280000300800 */
[----:B------:R-:W4:Y:S04]  /*18420*/  LDL.LU R175, [R1+0x2c0] ;  /* 0x0002c00001af7983 */ /* 0x000f280000300800 */
[----:B------:R-:W4:Y:S01]  /*18430*/  LDL.LU R174, [R1+0x2e4] ;  /* 0x0002e40001ae7983 */ /* 0x000f220000300800 */
[----:B---3--:R-:W-:-:S05]  /*18440*/  IADD3 R165, P6, R165, UR5, RZ ;  /* 0x00000005a5a57c10 */ /* 0x008fca000ffde0ff */
[----:B------:R0:W-:Y:S04]  /*18450*/  STL [R1+0x308], R165 ;  /* 0x000308a501007387 */ /* 0x0001e80000100800 */
[----:B0-----:R-:W3:Y:S01]  /*18460*/  LDL.LU R165, [R1+0x2b8] ;  /* 0x0002b80001a57983 */ /* 0x001ee20000300800 */
[----:B------:R-:W-:-:S05]  /*18470*/  IADD3.X R173, R173, UR60, RZ, P1, !PT ;  /* 0x0000003cadad7c10 */ /* 0x000fca0008ffe4ff */
[----:B------:R0:W-:Y:S04]  /*18480*/  STL [R1+0x32c], R173 ;  /* 0x00032cad01007387 */ /* 0x0001e80000100800 */
[----:B0-----:R-:W3:Y:S01]  /*18490*/  LDL.LU R173, [R1+0x2dc] ;  /* 0x0002dc0001ad7983 */ /* 0x001ee20000300800 */
[----:B------:R-:W-:Y:S02]  /*184a0*/  IADD3 R162, P1, R162, UR5, RZ ;  /* 0x00000005a2a27c10 */ /* 0x000fe4000ff3e0ff */
[----:B------:R-:W-:Y:S02]  /*184b0*/  IADD3.X R158, R158, UR60, RZ, P2, !PT ;  /* 0x0000003c9e9e7c10 */ /* 0x000fe400097fe4ff */
[----:B------:R-:W-:Y:S01]  /*184c0*/  IADD3 R154, P2, R154, UR5, RZ ;  /* 0x000000059a9a7c10 */ /* 0x000fe2000ff5e0ff */
[----:B------:R-:W-:Y:S01]  /*184d0*/  STL [R1+0x300], R162 ;  /* 0x000300a201007387 */ /* 0x000fe20000100800 */
[----:B------:R-:W-:-:S03]  /*184e0*/  IADD3.X R23, R23, UR60, RZ, P3, !PT ;  /* 0x0000003c17177c10 */ /* 0x000fc60009ffe4ff */
[----:B------:R-:W-:Y:S01]  /*184f0*/  STL [R1+0x324], R158 ;  /* 0x0003249e01007387 */ /* 0x000fe20000100800 */
[----:B------:R-:W-:Y:S02]  /*18500*/  IADD3 R20, P3, R20, UR5, RZ ;  /* 0x0000000514147c10 */ /* 0x000fe4000ff7e0ff */
[----:B------:R-:W-:Y:S01]  /*18510*/  IADD3.X R17, R17, UR60, RZ, P4, !PT ;  /* 0x0000003c11117c10 */ /* 0x000fe2000a7fe4ff */
[----:B------:R-:W-:Y:S01]  /*18520*/  STL [R1+0x2f8], R154 ;  /* 0x0002f89a01007387 */ /* 0x000fe20000100800 */
[----:B------:R-:W-:-:S03]  /*18530*/  IADD3 R171, P4, R171, UR5, RZ ;  /* 0x00000005abab7c10 */ /* 0x000fc6000ff9e0ff */
[----:B------:R-:W-:Y:S01]  /*18540*/  STL [R1+0x31c], R23 ;  /* 0x00031c1701007387 */ /* 0x000fe20000100800 */
[----:B------:R-:W-:-:S03]  /*18550*/  IADD3.X R14, R14, UR60, RZ, P5, !PT ;  /* 0x0000003c0e0e7c10 */ /* 0x000fc6000affe4ff */
[----:B------:R0:W-:Y:S01]  /*18560*/  STL [R1+0x2e8], R171 ;  /* 0x0002e8ab01007387 */ /* 0x0001e20000100800 */
[----:B------:R-:W-:-:S03]  /*18570*/  IADD3 R11, P5, R11, UR5, RZ ;  /* 0x000000050b0b7c10 */ /* 0x000fc6000ffbe0ff */
[----:B------:R-:W-:Y:S01]  /*18580*/  STL [R1+0x2f0], R20 ;  /* 0x0002f01401007387 */ /* 0x000fe20000100800 */
[----:B------:R-:W-:-:S03]  /*18590*/  IADD3.X R8, R8, UR60, RZ, P6, !PT ;  /* 0x0000003c08087c10 */ /* 0x000fc6000b7fe4ff */
[----:B0-----:R-:W3:Y:S04]  /*185a0*/  LDL.LU R171, [R1+0x2b0] ;  /* 0x0002b00001ab7983 */ /* 0x001ee80000300800 */
[----:B------:R-:W-:Y:S04]  /*185b0*/  STL [R1+0x314], R17 ;  /* 0x0003141101007387 */ /* 0x000fe80000100800 */
[----:B------:R-:W-:Y:S04]  /*185c0*/  STL [R1+0x30c], R14 ;  /* 0x00030c0e01007387 */ /* 0x000fe80000100800 */
[----:B------:R-:W-:Y:S04]  /*185d0*/  STL [R1+0x2e0], R11 ;  /* 0x0002e00b01007387 */ /* 0x000fe80000100800 */
[----:B------:R-:W3:Y:S04]  /*185e0*/  LDL.LU R172, [R1+0x2d4] ;  /* 0x0002d40001ac7983 */ /* 0x000ee80000300800 */
[----:B------:R-:W-:Y:S01]  /*185f0*/  STL [R1+0x304], R8 ;  /* 0x0003040801007387 */ /* 0x000fe20000100800 */
[----:B--2---:R-:W-:-:S02]  /*18600*/  IADD3 R177, P6, R177, UR5, RZ ;  /* 0x00000005b1b17c10 */ /* 0x004fc4000ffde0ff */
[----:B------:R-:W-:-:S05]  /*18610*/  IADD3.X R167, R167, UR60, RZ, P1, !PT ;  /* 0x0000003ca7a77c10 */ /* 0x000fca0008ffe4ff */
[----:B------:R0:W-:Y:S04]  /*18620*/  STL [R1+0x2fc], R167 ;  /* 0x0002fca701007387 */ /* 0x0001e80000100800 */
[----:B------:R1:W-:Y:S04]  /*18630*/  STL [R1+0x2d8], R177 ;  /* 0x0002d8b101007387 */ /* 0x0003e80000100800 */
[----:B0-----:R-:W2:Y:S04]  /*18640*/  LDL.LU R167, [R1+0x2a8] ;  /* 0x0002a80001a77983 */ /* 0x001ea80000300800 */
[----:B------:R-:W2:Y:S04]  /*18650*/  LDL.LU R168, [R1+0x2cc] ;  /* 0x0002cc0001a87983 */ /* 0x000ea80000300800 */
[----:B------:R-:W2:Y:S04]  /*18660*/  LDL.LU R11, [R1+0x2a0] ;  /* 0x0002a000010b7983 */ /* 0x000ea80000300800 */
[----:B------:R-:W2:Y:S01]  /*18670*/  LDL.LU R8, [R1+0x2c4] ;  /* 0x0002c40001087983 */ /* 0x000ea20000300800 */
[----:B----4-:R-:W-:-:S05]  /*18680*/  IADD3 R161, P1, R161, UR5, RZ ;  /* 0x00000005a1a17c10 */ /* 0x010fca000ff3e0ff */
[----:B------:R0:W-:Y:S04]  /*18690*/  STL [R1+0x2d0], R161 ;  /* 0x0002d0a101007387 */ /* 0x0001e80000100800 */
[----:B-1----:R-:W4:Y:S04]  /*186a0*/  LDL.LU R177, [R1+0x298] ;  /* 0x0002980001b17983 */ /* 0x002f280000300800 */
[----:B0-----:R-:W4:Y:S01]  /*186b0*/  LDL.LU R161, [R1+0x2bc] ;  /* 0x0002bc0001a17983 */ /* 0x001f220000300800 */
[----:B------:R-:W-:-:S05]  /*186c0*/  IADD3.X R157, R157, UR60, RZ, P2, !PT ;  /* 0x0000003c9d9d7c10 */ /* 0x000fca00097fe4ff */
[----:B------:R0:W-:Y:S01]  /*186d0*/  STL [R1+0x2f4], R157 ;  /* 0x0002f49d01007387 */ /* 0x0001e20000100800 */
[----:B------:R-:W-:-:S03]  /*186e0*/  IADD3 R176, P2, R176, UR5, RZ ;  /* 0x00000005b0b07c10 */ /* 0x000fc6000ff5e0ff */
[----:B0-----:R-:W4:Y:S01]  /*186f0*/  LDL.LU R157, [R1+0x290] ;  /* 0x00029000019d7983 */ /* 0x001f220000300800 */
[----:B------:R-:W-:Y:S02]  /*18700*/  IADD3.X R164, R164, UR60, RZ, P3, !PT ;  /* 0x0000003ca4a47c10 */ /* 0x000fe40009ffe4ff */
[----:B------:R-:W-:-:S03]  /*18710*/  IADD3 R175, P3, R175, UR5, RZ ;  /* 0x00000005afaf7c10 */ /* 0x000fc6000ff7e0ff */
[----:B------:R0:W-:Y:S01]  /*18720*/  STL [R1+0x2ec], R164 ;  /* 0x0002eca401007387 */ /* 0x0001e20000100800 */
[----:B------:R-:W-:-:S03]  /*18730*/  IADD3.X R174, R174, UR60, RZ, P4, !PT ;  /* 0x0000003caeae7c10 */ /* 0x000fc6000a7fe4ff */
[----:B0-----:R-:W4:Y:S04]  /*18740*/  LDL.LU R164, [R1+0x2b4] ;  /* 0x0002b40001a47983 */ /* 0x001f280000300800 */
[----:B------:R-:W-:Y:S01]  /*18750*/  STL [R1+0x2c8], R176 ;  /* 0x0002c8b001007387 */ /* 0x000fe20000100800 */
[----:B---3--:R-:W-:-:S05]  /*18760*/  IADD3 R165, P4, R165, UR5, RZ ;  /* 0x00000005a5a57c10 */ /* 0x008fca000ff9e0ff */
[----:B------:R0:W-:Y:S04]  /*18770*/  STL [R1+0x2b8], R165 ;  /* 0x0002b8a501007387 */ /* 0x0001e80000100800 */
[----:B------:R1:W-:Y:S04]  /*18780*/  STL [R1+0x2c0], R175 ;  /* 0x0002c0af01007387 */ /* 0x0003e80000100800 */
[----:B0-----:R-:W3:Y:S04]  /*18790*/  LDL.LU R165, [R1+0x288] ;  /* 0x0002880001a57983 */ /* 0x001ee80000300800 */
[----:B------:R0:W-:Y:S01]  /*187a0*/  STL [R1+0x2e4], R174 ;  /* 0x0002e4ae01007387 */ /* 0x0001e20000100800 */
[----:B------:R-:W-:-:S03]  /*187b0*/  IADD3.X R173, R173, UR60, RZ, P5, !PT ;  /* 0x0000003cadad7c10 */ /* 0x000fc6000affe4ff */
[----:B------:R-:W3:Y:S04]  /*187c0*/  LDL.LU R162, [R1+0x2ac] ;  /* 0x0002ac0001a27983 */ /* 0x000ee80000300800 */
[----:B------:R-:W3:Y:S04]  /*187d0*/  LDL.LU R158, [R1+0x280] ;  /* 0x00028000019e7983 */ /* 0x000ee80000300800 */
[----:B------:R-:W3:Y:S04]  /*187e0*/  LDL.LU R154, [R1+0x2a4] ;  /* 0x0002a400019a7983 */ /* 0x000ee80000300800 */
[----:B------:R0:W-:Y:S04]  /*187f0*/  STL [R1+0x2dc], R173 ;  /* 0x0002dcad01007387 */ /* 0x0001e80000100800 */
[----:B------:R-:W3:Y:S04]  /*18800*/  LDL.LU R23, [R1+0x278] ;  /* 0x0002780001177983 */ /* 0x000ee80000300800 */
[----:B------:R-:W3:Y:S04]  /*18810*/  LDL.LU R20, [R1+0x29c] ;  /* 0x00029c0001147983 */ /* 0x000ee80000300800 */
[----:B------:R-:W3:Y:S04]  /*18820*/  LDL.LU R17, [R1+0x270] ;  /* 0x0002700001117983 */ /* 0x000ee80000300800 */
[----:B------:R-:W3:Y:S04]  /*18830*/  LDL.LU R176, [R1+0x294] ;  /* 0x0002940001b07983 */ /* 0x000ee80000300800 */
[----:B------:R-:W3:Y:S04]  /*18840*/  LDL.LU R14, [R1+0x268] ;  /* 0x00026800010e7983 */ /* 0x000ee80000300800 */
[----:B-1----:R-:W3:Y:S04]  /*18850*/  LDL.LU R175, [R1+0x28c] ;  /* 0x00028c0001af7983 */ /* 0x002ee80000300800 */
[----:B0-----:R-:W3:Y:S01]  /*18860*/  LDL.LU R174, [R1+0x260] ;  /* 0x0002600001ae7983 */ /* 0x001ee20000300800 */
[----:B------:R-:W-:-:S05]  /*18870*/  IADD3 R171, P5, R171, UR5, RZ ;  /* 0x00000005abab7c10 */ /* 0x000fca000ffbe0ff */
[----:B------:R0:W-:Y:S04]  /*18880*/  STL [R1+0x2b0], R171 ;  /* 0x0002b0ab01007387 */ /* 0x0001e80000100800 */
[----:B------:R-:W3:Y:S01]  /*18890*/  LDL.LU R173, [R1+0x284] ;  /* 0x0002840001ad7983 */ /* 0x000ee20000300800 */
[----:B------:R-:W-:-:S03]  /*188a0*/  IADD3.X R172, R172, UR60, RZ, P6, !PT ;  /* 0x0000003cacac7c10 */ /* 0x000fc6000b7fe4ff */
[----:B0-----:R-:W3:Y:S01]  /*188b0*/  LDL.LU R171, [R1+0x258] ;  /* 0x0002580001ab7983 */ /* 0x001ee20000300800 */
[----:B--2---:R-:W-:Y:S02]  /*188c0*/  IADD3 R167, P6, R167, UR5, RZ ;  /* 0x00000005a7a77c10 */ /* 0x004fe4000ffde0ff */
[----:B------:R-:W-:-:S03]  /*188d0*/  IADD3.X R168, R168, UR60, RZ, P1, !PT ;  /* 0x0000003ca8a87c10 */ /* 0x000fc60008ffe4ff */
[----:B------:R0:W-:Y:S01]  /*188e0*/  STL [R1+0x2a8], R167 ;  /* 0x0002a8a701007387 */ /* 0x0001e20000100800 */
[----:B------:R-:W-:Y:S02]  /*188f0*/  IADD3 R11, P1, R11, UR5, RZ ;  /* 0x000000050b0b7c10 */ /* 0x000fe4000ff3e0ff */
[----:B------:R-:W-:Y:S01]  /*18900*/  IADD3.X R8, R8, UR60, RZ, P2, !PT ;  /* 0x0000003c08087c10 */ /* 0x000fe200097fe4ff */
[----:B0-----:R-:W2:Y:S04]  /*18910*/  LDL.LU R167, [R1+0x27c] ;  /* 0x00027c0001a77983 */ /* 0x001ea80000300800 */
[----:B------:R-:W-:Y:S04]  /*18920*/  STL [R1+0x2d4], R172 ;  /* 0x0002d4ac01007387 */ /* 0x000fe80000100800 */
[----:B------:R-:W-:Y:S04]  /*18930*/  STL [R1+0x2cc], R168 ;  /* 0x0002cca801007387 */ /* 0x000fe80000100800 */
[----:B------:R-:W-:Y:S01]  /*18940*/  STL [R1+0x2a0], R11 ;  /* 0x0002a00b01007387 */ /* 0x000fe20000100800 */
[----:B----4-:R-:W-:-:S02]  /*18950*/  IADD3 R177, P2, R177, UR5, RZ ;  /* 0x00000005b1b17c10 */ /* 0x010fc4000ff5e0ff */
[----:B------:R-:W-:-:S05]  /*18960*/  IADD3.X R161, R161, UR60, RZ, P3, !PT ;  /* 0x0000003ca1a17c10 */ /* 0x000fca0009ffe4ff */
[----:B------:R0:W-:Y:S04]  /*18970*/  STL [R1+0x2bc], R161 ;  /* 0x0002bca101007387 */ /* 0x0001e80000100800 */
[----:B------:R-:W-:Y:S04]  /*18980*/  STL [R1+0x2c4], R8 ;  /* 0x0002c40801007387 */ /* 0x000fe80000100800 */
[----:B0-----:R-:W4:Y:S04]  /*18990*/  LDL.LU R161, [R1+0x250] ;  /* 0x0002500001a17983 */ /* 0x001f280000300800 */
[----:B------:R-:W-:Y:S04]  /*189a0*/  STL [R1+0x298], R177 ;  /* 0x000298b101007387 */ /* 0x000fe80000100800 */
[----:B------:R-:W4:Y:S01]  /*189b0*/  LDL.LU R11, [R1+0x274] ;  /* 0x00027400010b7983 */ /* 0x000f220000300800 */
[----:B------:R-:W-:-:S05]  /*189c0*/  IADD3 R157, P3, R157, UR5, RZ ;  /* 0x000000059d9d7c10 */ /* 0x000fca000ff7e0ff */
[----:B------:R0:W-:Y:S04]  /*189d0*/  STL [R1+0x290], R157 ;  /* 0x0002909d01007387 */ /* 0x0001e80000100800 */
[----:B0-----:R-:W4:Y:S04]  /*189e0*/  LDL.LU R157, [R1+0x248] ;  /* 0x00024800019d7983 */ /* 0x001f280000300800 */
[----:B------:R-:W4:Y:S04]  /*189f0*/  LDL.LU R8, [R1+0x26c] ;  /* 0x00026c0001087983 */ /* 0x000f280000300800 */
[----:B------:R-:W4:Y:S01]  /*18a00*/  LDL.LU R177, [R1+0x240] ;  /* 0x0002400001b17983 */ /* 0x000f220000300800 */
[----:B------:R-:W-:-:S05]  /*18a10*/  IADD3.X R164, R164, UR60, RZ, P4, !PT ;  /* 0x0000003ca4a47c10 */ /* 0x000fca000a7fe4ff */
[----:B------:R0:W-:Y:S04]  /*18a20*/  STL [R1+0x2b4], R164 ;  /* 0x0002b4a401007387 */ /* 0x0001e80000100800 */
[----:B0-----:R-:W4:Y:S01]  /*18a30*/  LDL.LU R164, [R1+0x264] ;  /* 0x0002640001a47983 */ /* 0x001f220000300800 */
[----:B---3--:R-:W-:-:S05]  /*18a40*/  IADD3 R165, P4, R165, UR5, RZ ;  /* 0x00000005a5a57c10 */ /* 0x008fca000ff9e0ff */
[----:B------:R0:W-:Y:S01]  /*18a50*/  STL [R1+0x288], R165 ;  /* 0x000288a501007387 */ /* 0x0001e20000100800 */
[----:B------:R-:W-:Y:S02]  /*18a60*/  IADD3.X R162, R162, UR60, RZ, P5, !PT ;  /* 0x0000003ca2a27c10 */ /* 0x000fe4000affe4ff */
[----:B------:R-:W-:Y:S01]  /*18a70*/  IADD3 R158, P5, R158, UR5, RZ ;  /* 0x000000059e9e7c10 */ /* 0x000fe2000ffbe0ff */
[----:B0-----:R-:W3:Y:S01]  /*18a80*/  LDL.LU R165, [R1+0x238] ;  /* 0x0002380001a57983 */ /* 0x001ee20000300800 */
[----:B------:R-:W-:-:S03]  /*18a90*/  IADD3.X R154, R154, UR60, RZ, P6, !PT ;  /* 0x0000003c9a9a7c10 */ /* 0x000fc6000b7fe4ff */
[----:B------:R-:W-:Y:S01]  /*18aa0*/  STL [R1+0x2ac], R162 ;  /* 0x0002aca201007387 */ /* 0x000fe20000100800 */
[----:B------:R-:W-:-:S03]  /*18ab0*/  IADD3 R23, P6, R23, UR5, RZ ;  /* 0x0000000517177c10 */ /* 0x000fc6000ffde0ff */
[----:B------:R-:W-:Y:S01]  /*18ac0*/  STL [R1+0x280], R158 ;  /* 0x0002809e01007387 */ /* 0x000fe20000100800 */
[----:B------:R-:W-:-:S03]  /*18ad0*/  IADD3.X R20, R20, UR60, RZ, P1, !PT ;  /* 0x0000003c14147c10 */ /* 0x000fc60008ffe4ff */
        /* <DEDUP_REMOVED lines=9> */
[----:B0-----:R-:W3:Y:S04]  /*18b70*/  LDL.LU R176, [R1+0x25c] ;  /* 0x00025c0001b07983 */ /* 0x001ee80000300800 */
[----:B------:R-:W-:Y:S04]  /*18b80*/  STL [R1+0x270], R17 ;  /* 0x0002701101007387 */ /* 0x000fe80000100800 */
[----:B------:R-:W-:Y:S04]  /*18b90*/  STL [R1+0x268], R14 ;  /* 0x0002680e01007387 */ /* 0x000fe80000100800 */
[----:B------:R0:W-:Y:S04]  /*18ba0*/  STL [R1+0x28c], R175 ;  /* 0x00028caf01007387 */ /* 0x0001e80000100800 */
[----:B------:R-:W3:Y:S04]  /*18bb0*/  LDL.LU R172, [R1+0x230] ;  /* 0x0002300001ac7983 */ /* 0x000ee80000300800 */
[----:B------:R1:W-:Y:S04]  /*18bc0*/  STL [R1+0x260], R174 ;  /* 0x000260ae01007387 */ /* 0x0003e80000100800 */
[----:B0-----:R-:W3:Y:S01]  /*18bd0*/  LDL.LU R175, [R1+0x254] ;  /* 0x0002540001af7983 */ /* 0x001ee20000300800 */
[----:B------:R-:W-:-:S02]  /*18be0*/  IADD3.X R173, R173, UR60, RZ, P4, !PT ;  /* 0x0000003cadad7c10 */ /* 0x000fc4000a7fe4ff */
[----:B------:R-:W-:-:S03]  /*18bf0*/  IADD3 R171, P4, R171, UR5, RZ ;  /* 0x00000005abab7c10 */ /* 0x000fc6000ff9e0ff */
[----:B------:R0:W-:Y:S04]  /*18c00*/  STL [R1+0x284], R173 ;  /* 0x000284ad01007387 */ /* 0x0001e80000100800 */
[----:B------:R2:W-:Y:S04]  /*18c10*/  STL [R1+0x258], R171 ;  /* 0x000258ab01007387 */ /* 0x0005e80000100800 */
[----:B------:R-:W3:Y:S04]  /*18c20*/  LDL.LU R168, [R1+0x228] ;  /* 0x0002280001a87983 */ /* 0x000ee80000300800 */
[----:B-1----:R-:W3:Y:S04]  /*18c30*/  LDL.LU R174, [R1+0x24c] ;  /* 0x00024c0001ae7983 */ /* 0x002ee80000300800 */
[----:B0-----:R-:W3:Y:S01]  /*18c40*/  LDL.LU R173, [R1+0x220] ;  /* 0x0002200001ad7983 */ /* 0x001ee20000300800 */
[----:B--2---:R-:W-:-:S05]  /*18c50*/  IADD3.X R167, R167, UR60, RZ, P5, !PT ;  /* 0x0000003ca7a77c10 */ /* 0x004fca000affe4ff */
[----:B------:R0:W-:Y:S04]  /*18c60*/  STL [R1+0x27c], R167 ;  /* 0x00027ca701007387 */ /* 0x0001e80000100800 */
[----:B------:R-:W2:Y:S04]  /*18c70*/  LDL.LU R171, [R1+0x244] ;  /* 0x0002440001ab7983 */ /* 0x000ea80000300800 */
[----:B0-----:R-:W2:Y:S01]  /*18c80*/  LDL.LU R167, [R1+0x218] ;  /* 0x0002180001a77983 */ /* 0x001ea20000300800 */
[----:B----4-:R-:W-:Y:S02]  /*18c90*/  IADD3 R161, P5, R161, UR5, RZ ;  /* 0x00000005a1a17c10 */ /* 0x010fe4000ffbe0ff */
[----:B------:R-:W-:-:S03]  /*18ca0*/  IADD3.X R11, R11, UR60, RZ, P6, !PT ;  /* 0x0000003c0b0b7c10 */ /* 0x000fc6000b7fe4ff */
[----:B------:R0:W-:Y:S04]  /*18cb0*/  STL [R1+0x250], R161 ;  /* 0x000250a101007387 */ /* 0x0001e80000100800 */
[----:B0-----:R-:W4:Y:S01]  /*18cc0*/  LDL.LU R161, [R1+0x23c] ;  /* 0x00023c0001a17983 */ /* 0x001f220000300800 */
[----:B------:R-:W-:Y:S02]  /*18cd0*/  IADD3 R157, P6, R157, UR5, RZ ;  /* 0x000000059d9d7c10 */ /* 0x000fe4000ffde0ff */
[----:B------:R-:W-:-:S03]  /*18ce0*/  IADD3.X R8, R8, UR60, RZ, P1, !PT ;  /* 0x0000003c08087c10 */ /* 0x000fc60008ffe4ff */
[----:B------:R0:W-:Y:S01]  /*18cf0*/  STL [R1+0x248], R157 ;  /* 0x0002489d01007387 */ /* 0x0001e20000100800 */
[----:B------:R-:W-:-:S03]  /*18d00*/  IADD3 R177, P1, R177, UR5, RZ ;  /* 0x00000005b1b17c10 */ /* 0x000fc6000ff3e0ff */
[----:B0-----:R-:W4:Y:S04]  /*18d10*/  LDL.LU R157, [R1+0x210] ;  /* 0x00021000019d7983 */ /* 0x001f280000300800 */
[----:B------:R-:W-:Y:S01]  /*18d20*/  STL [R1+0x274], R11 ;  /* 0x0002740b01007387 */ /* 0x000fe20000100800 */
[----:B------:R-:W-:-:S05]  /*18d30*/  IADD3.X R164, R164, UR60, RZ, P2, !PT ;  /* 0x0000003ca4a47c10 */ /* 0x000fca00097fe4ff */
[----:B------:R0:W-:Y:S04]  /*18d40*/  STL [R1+0x264], R164 ;  /* 0x000264a401007387 */ /* 0x0001e80000100800 */
[----:B------:R-:W-:Y:S04]  /*18d50*/  STL [R1+0x26c], R8 ;  /* 0x00026c0801007387 */ /* 0x000fe80000100800 */
[----:B0-----:R-:W4:Y:S04]  /*18d60*/  LDL.LU R164, [R1+0x234] ;  /* 0x0002340001a47983 */ /* 0x001f280000300800 */
[----:B------:R-:W-:Y:S04]  /*18d70*/  STL [R1+0x240], R177 ;  /* 0x000240b101007387 */ /* 0x000fe80000100800 */
[----:B------:R-:W4:Y:S04]  /*18d80*/  LDL.LU R162, [R1+0x208] ;  /* 0x0002080001a27983 */ /* 0x000f280000300800 */
[----:B------:R-:W4:Y:S04]  /*18d90*/  LDL.LU R158, [R1+0x22c] ;  /* 0x00022c00019e7983 */ /* 0x000f280000300800 */
[----:B------:R-:W4:Y:S01]  /*18da0*/  LDL.LU R154, [R1+0x200] ;  /* 0x00020000019a7983 */ /* 0x000f220000300800 */
[----:B---3--:R-:W-:-:S05]  /*18db0*/  IADD3 R165, P2, R165, UR5, RZ ;  /* 0x00000005a5a57c10 */ /* 0x008fca000ff5e0ff */
        /* <DEDUP_REMOVED lines=8> */
[----:B------:R-:W-:-:S05]  /*18e40*/  IADD3.X R176, R176, UR60, RZ, P3, !PT ;  /* 0x0000003cb0b07c10 */ /* 0x000fca0009ffe4ff */
[----:B------:R0:W-:Y:S04]  /*18e50*/  STL [R1+0x25c], R176 ;  /* 0x00025cb001007387 */ /* 0x0001e80000100800 */
[----:B------:R-:W3:Y:S04]  /*18e60*/  LDL.LU R177, [R1+0x1e0] ;  /* 0x0001e00001b17983 */ /* 0x000ee80000300800 */
[----:B0-----:R-:W3:Y:S01]  /*18e70*/  LDL.LU R176, [R1+0x204] ;  /* 0x0002040001b07983 */ /* 0x001ee20000300800 */
[----:B------:R-:W-:-:S05]  /*18e80*/  IADD3.X R175, R175, UR60, RZ, P4, !PT ;  /* 0x0000003cafaf7c10 */ /* 0x000fca000a7fe4ff */
[----:B------:R0:W-:Y:S04]  /*18e90*/  STL [R1+0x254], R175 ;  /* 0x000254af01007387 */ /* 0x0001e80000100800 */
[----:B0-----:R-:W3:Y:S01]  /*18ea0*/  LDL.LU R175, [R1+0x1fc] ;  /* 0x0001fc0001af7983 */ /* 0x001ee20000300800 */
[----:B------:R-:W-:Y:S02]  /*18eb0*/  IADD3 R172, P3, R172, UR5, RZ ;  /* 0x00000005acac7c10 */ /* 0x000fe4000ff7e0ff */
[----:B------:R-:W-:Y:S02]  /*18ec0*/  IADD3 R168, P4, R168, UR5, RZ ;  /* 0x00000005a8a87c10 */ /* 0x000fe4000ff9e0ff */
[----:B------:R-:W-:Y:S01]  /*18ed0*/  IADD3.X R174, R174, UR60, RZ, P5, !PT ;  /* 0x0000003caeae7c10 */ /* 0x000fe2000affe4ff */
[----:B------:R-:W-:Y:S01]  /*18ee0*/  STL [R1+0x230], R172 ;  /* 0x000230ac01007387 */ /* 0x000fe20000100800 */
[----:B------:R-:W-:-:S03]  /*18ef0*/  IADD3 R173, P5, R173, UR5, RZ ;  /* 0x00000005adad7c10 */ /* 0x000fc6000ffbe0ff */
[----:B------:R-:W-:Y:S04]  /*18f00*/  STL [R1+0x228], R168 ;  /* 0x000228a801007387 */ /* 0x000fe80000100800 */
[----:B------:R0:W-:Y:S04]  /*18f10*/  STL [R1+0x24c], R174 ;  /* 0x00024cae01007387 */ /* 0x0001e80000100800 */
[----:B0-----:R-:W3:Y:S01]  /*18f20*/  LDL.LU R174, [R1+0x1f4] ;  /* 0x0001f40001ae7983 */ /* 0x001ee20000300800 */
[----:B--2---:R-:W-:-:S03]  /*18f30*/  IADD3.X R171, R171, UR60, RZ, P6, !PT ;  /* 0x0000003cabab7c10 */ /* 0x004fc6000b7fe4ff */
[----:B------:R0:W-:Y:S01]  /*18f40*/  STL [R1+0x220], R173 ;  /* 0x000220ad01007387 */ /* 0x0001e20000100800 */
[----:B------:R-:W-:-:S03]  /*18f50*/  IADD3 R167, P6, R167, UR5, RZ ;  /* 0x00000005a7a77c10 */ /* 0x000fc6000ffde0ff */
[----:B------:R1:W-:Y:S04]  /*18f60*/  STL [R1+0x244], R171 ;  /* 0x000244ab01007387 */ /* 0x0003e80000100800 */
[----:B0-----:R-:W2:Y:S04]  /*18f70*/  LDL.LU R173, [R1+0x1c8] ;  /* 0x0001c80001ad7983 */ /* 0x001ea80000300800 */
[----:B------:R0:W-:Y:S04]  /*18f80*/  STL [R1+0x218], R167 ;  /* 0x000218a701007387 */ /* 0x0001e80000100800 */
[----:B-1----:R-:W2:Y:S01]  /*18f90*/  LDL.LU R171, [R1+0x1ec] ;  /* 0x0001ec0001ab7983 */ /* 0x002ea20000300800 */
[----:B----4-:R-:W-:-:S05]  /*18fa0*/  IADD3.X R161, R161, UR60, RZ, P1, !PT ;  /* 0x0000003ca1a17c10 */ /* 0x010fca0008ffe4ff */
[----:B------:R1:W-:Y:S04]  /*18fb0*/  STL [R1+0x23c], R161 ;  /* 0x00023ca101007387 */ /* 0x0003e80000100800 */
[----:B0-----:R-:W4:Y:S04]  /*18fc0*/  LDL.LU R167, [R1+0x1c0] ;  /* 0x0001c00001a77983 */ /* 0x001f280000300800 */
[----:B-1----:R-:W4:Y:S01]  /*18fd0*/  LDL.LU R161, [R1+0x1e4] ;  /* 0x0001e40001a17983 */ /* 0x002f220000300800 */
[----:B------:R-:W-:-:S05]  /*18fe0*/  IADD3 R157, P1, R157, UR5, RZ ;  /* 0x000000059d9d7c10 */ /* 0x000fca000ff3e0ff */
[----:B------:R0:W-:Y:S04]  /*18ff0*/  STL [R1+0x210], R157 ;  /* 0x0002109d01007387 */ /* 0x0001e80000100800 */
[----:B0-----:R-:W4:Y:S01]  /*19000*/  LDL.LU R157, [R1+0x1b8] ;  /* 0x0001b800019d7983 */ /* 0x001f220000300800 */
[----:B------:R-:W-:-:S05]  /*19010*/  IADD3.X R164, R164, UR60, RZ, P2, !PT ;  /* 0x0000003ca4a47c10 */ /* 0x000fca00097fe4ff */
[----:B------:R0:W-:Y:S01]  /*19020*/  STL [R1+0x234], R164 ;  /* 0x000234a401007387 */ /* 0x0001e20000100800 */
[----:B------:R-:W-:Y:S02]  /*19030*/  IADD3 R162, P2, R162, UR5, RZ ;  /* 0x00000005a2a27c10 */ /* 0x000fe4000ff5e0ff */
[----:B------:R-:W-:Y:S01]  /*19040*/  IADD3.X R158, R158, UR60, RZ, P3, !PT ;  /* 0x0000003c9e9e7c10 */ /* 0x000fe20009ffe4ff */
[----:B0-----:R-:W4:Y:S01]  /*19050*/  LDL.LU R164, [R1+0x1b0] ;  /* 0x0001b00001a47983 */ /* 0x001f220000300800 */
[----:B------:R-:W-:-:S03]  /*19060*/  IADD3 R154, P3, R154, UR5, RZ ;  /* 0x000000059a9a7c10 */ /* 0x000fc6000ff7e0ff */
[----:B------:R-:W-:Y:S04]  /*19070*/  STL [R1+0x208], R162 ;  /* 0x000208a201007387 */ /* 0x000fe80000100800 */
[----:B------:R-:W-:Y:S04]  /*19080*/  STL [R1+0x22c], R158 ;  /* 0x00022c9e01007387 */ /* 0x000fe80000100800 */
[----:B------:R-:W-:Y:S01]  /*19090*/  STL [R1+0x200], R154 ;  /* 0x0002009a01007387 */ /* 0x000fe20000100800 */
[----:B---3--:R-:W-:Y:S02]  /*190a0*/  IADD3.X R23, R23, UR60, RZ, P4, !PT ;  /* 0x0000003c17177c10 */ /* 0x008fe4000a7fe4ff */
[----:B------:R-:W-:-:S02]  /*190b0*/  IADD3 R20, P4, R20, UR5, RZ ;  /* 0x0000000514147c10 */ /* 0x000fc4000ff9e0ff */
        /* <DEDUP_REMOVED lines=10> */
[----:B------:R-:W-:Y:S01]  /*19160*/  STL [R1+0x214], R14 ;  /* 0x0002140e01007387 */ /* 0x000fe20000100800 */
[----:B------:R-:W-:Y:S02]  /*19170*/  IADD3 R177, P1, R177, UR5, RZ ;  /* 0x00000005b1b17c10 */ /* 0x000fe4000ff3e0ff */
[----:B------:R-:W-:-:S02]  /*19180*/  IADD3.X R176, R176, UR60, RZ, P2, !PT ;  /* 0x0000003cb0b07c10 */ /* 0x000fc400097fe4ff */
[----:B------:R-:W-:Y:S01]  /*19190*/  IADD3 R246, P2, R246, UR5, RZ ;  /* 0x00000005f6f67c10 */ /* 0x000fe2000ff5e0ff */
[----:B------:R-:W-:Y:S04]  /*191a0*/  STL [R1+0x1e8], R11 ;  /* 0x0001e80b01007387 */ /* 0x000fe80000100800 */
[----:B------:R-:W-:Y:S04]  /*191b0*/  STL [R1+0x20c], R8 ;  /* 0x00020c0801007387 */ /* 0x000fe80000100800 */
[----:B------:R0:W-:Y:S04]  /*191c0*/  STL [R1+0x1d8], R246 ;  /* 0x0001d8f601007387 */ /* 0x0001e80000100800 */
[----:B------:R-:W-:Y:S04]  /*191d0*/  STL [R1+0x1e0], R177 ;  /* 0x0001e0b101007387 */ /* 0x000fe80000100800 */
[----:B0-----:R-:W3:Y:S01]  /*191e0*/  LDL.LU R246, [R1+0x1bc] ;  /* 0x0001bc0001f67983 */ /* 0x001ee20000300800 */
[----:B------:R-:W-:-:S02]  /*191f0*/  IADD3.X R175, R175, UR60, RZ, P3, !PT ;  /* 0x0000003cafaf7c10 */ /* 0x000fc40009ffe4ff */
[----:B------:R-:W-:Y:S01]  /*19200*/  IADD3 R6, P3, R6, UR5, RZ ;  /* 0x0000000506067c10 */ /* 0x000fe2000ff7e0ff */
[----:B------:R-:W-:Y:S04]  /*19210*/  STL [R1+0x204], R176 ;  /* 0x000204b001007387 */ /* 0x000fe80000100800 */
[----:B------:R0:W-:Y:S04]  /*19220*/  STL [R1+0x1d0], R6 ;  /* 0x0001d00601007387 */ /* 0x0001e80000100800 */
[----:B0-----:R-:W3:Y:S04]  /*19230*/  LDL.LU R6, [R1+0x898] ;  /* 0x0008980001067983 */ /* 0x001ee80000300800 */
[----:B------:R0:W-:Y:S04]  /*19240*/  STL [R1+0x1fc], R175 ;  /* 0x0001fcaf01007387 */ /* 0x0001e80000100800 */
[----:B------:R-:W3:Y:S04]  /*19250*/  LDL.LU R8, [R1+0x1b4] ;  /* 0x0001b40001087983 */ /* 0x000ee80000300800 */
[----:B------:R-:W3:Y:S04]  /*19260*/  LDL.LU R177, [R1+0x188] ;  /* 0x0001880001b17983 */ /* 0x000ee80000300800 */
[----:B------:R-:W3:Y:S04]  /*19270*/  LDL.LU R176, [R1+0x1ac] ;  /* 0x0001ac0001b07983 */ /* 0x000ee80000300800 */
[----:B0-----:R-:W3:Y:S01]  /*19280*/  LDL.LU R175, [R1+0x180] ;  /* 0x0001800001af7983 */ /* 0x001ee20000300800 */
[----:B------:R-:W-:-:S02]  /*19290*/  IADD3.X R174, R174, UR60, RZ, P4, !PT ;  /* 0x0000003caeae7c10 */ /* 0x000fc4000a7fe4ff */
[----:B--2---:R-:W-:-:S03]  /*192a0*/  IADD3 R173, P4, R173, UR5, RZ ;  /* 0x00000005adad7c10 */ /* 0x004fc6000ff9e0ff */
[----:B------:R0:W-:Y:S01]  /*192b0*/  STL [R1+0x1f4], R174 ;  /* 0x0001f4ae01007387 */ /* 0x0001e20000100800 */
[----:B------:R-:W-:Y:S02]  /*192c0*/  IADD3.X R171, R171, UR60, RZ, P5, !PT ;  /* 0x0000003cabab7c10 */ /* 0x000fe4000affe4ff */
[----:B------:R-:W-:Y:S01]  /*192d0*/  IADD3.X R239, R239, UR60, RZ, P2, !PT ;  /* 0x0000003cefef7c10 */ /* 0x000fe200097fe4ff */
[----:B0-----:R-:W2:Y:S04]  /*192e0*/  LDL.LU R174, [R1+0x178] ;  /* 0x0001780001ae7983 */ /* 0x001ea80000300800 */
[----:B------:R0:W-:Y:S01]  /*192f0*/  STL [R1+0x1c8], R173 ;  /* 0x0001c8ad01007387 */ /* 0x0001e20000100800 */
[----:B------:R-:W-:Y:S02]  /*19300*/  IADD3 R236, P2, R236, UR5, RZ ;  /* 0x00000005ecec7c10 */ /* 0x000fe4000ff5e0ff */
[----:B------:R-:W-:Y:S01]  /*19310*/  IADD3.X R252, R252, UR60, RZ, P3, !PT ;  /* 0x0000003cfcfc7c10 */ /* 0x000fe20009ffe4ff */
[----:B0-----:R-:W2:Y:S04]  /*19320*/  LDL.LU R173, [R1+0x170] ;  /* 0x0001700001ad7983 */ /* 0x001ea80000300800 */
[----:B------:R-:W-:Y:S01]  /*19330*/  STL [R1+0x1ec], R171 ;  /* 0x0001ecab01007387 */ /* 0x000fe20000100800 */
[----:B----4-:R-:W-:-:S02]  /*19340*/  IADD3 R167, P5, R167, UR5, RZ ;  /* 0x00000005a7a77c10 */ /* 0x010fc4000ffbe0ff */
[----:B------:R-:W-:-:S03]  /*19350*/  IADD3.X R161, R161, UR60, RZ, P6, !PT ;  /* 0x0000003ca1a17c10 */ /* 0x000fc6000b7fe4ff */
[----:B------:R-:W-:Y:S01]  /*19360*/  STL [R1+0x1c0], R167 ;  /* 0x0001c0a701007387 */ /* 0x000fe20000100800 */
[----:B------:R-:W-:Y:S02]  /*19370*/  IADD3 R230, P3, R230, UR5, RZ ;  /* 0x00000005e6e67c10 */ /* 0x000fe4000ff7e0ff */
[----:B------:R-:W-:Y:S02]  /*19380*/  IADD3 R157, P6, R157, UR5, RZ ;  /* 0x000000059d9d7c10 */ /* 0x000fe4000ffde0ff */
[----:B------:R-:W-:Y:S02]  /*19390*/  IADD3.X R248, R248, UR60, RZ, P2, !PT ;  /* 0x0000003cf8f87c10 */ /* 0x000fe400097fe4ff */
[----:B------:R-:W-:Y:S02]  /*193a0*/  IADD3.X R251, R251, UR60, RZ, P3, !PT ;  /* 0x0000003cfbfb7c10 */ /* 0x000fe40009ffe4ff */
[----:B---3--:R-:W-:Y:S02]  /*193b0*/  IADD3.X R165, R165, UR60, RZ, P4, !PT ;  /* 0x0000003ca5a57c10 */ /* 0x008fe4000a7fe4ff */
[----:B------:R-:W-:-:S02]  /*193c0*/  IADD3 R0, P4, R0, UR5, RZ ;  /* 0x0000000500007c10 */ /* 0x000fc4000ff9e0ff */
[----:B------:R-:W-:Y:S02]  /*193d0*/  IADD3.X R6, R6, UR60, RZ, P1, !PT ;  /* 0x0000003c06067c10 */ /* 0x000fe40008ffe4ff */
[----:B------:R-:W-:-:S03]  /*193e0*/  IADD3 R164, P1, R164, UR5, RZ ;  /* 0x00000005a4a47c10 */ /* 0x000fc6000ff3e0ff */
[----:B------:R0:W-:Y:S04]  /*193f0*/  STL [R1+0x1dc], R6 ;  /* 0x0001dc0601007387 */ /* 0x0001e80000100800 */
[----:B------:R-:W-:Y:S04]  /*19400*/  STL [R1+0x1e4], R161 ;  /* 0x0001e4a101007387 */ /* 0x000fe80000100800 */
[----:B0-----:R0:W5:Y:S04]  /*19410*/  LDL.LU R6, [R1+0x894] ;  /* 0x0008940001067983 */ /* 0x0011680000300800 */
[----:B------:R-:W-:Y:S04]  /*19420*/  STL [R1+0x1b8], R157 ;  /* 0x0001b89d01007387 */ /* 0x000fe80000100800 */
[----:B------:R1:W-:Y:S04]  /*19430*/  STL [R1+0x1d4], R239 ;  /* 0x0001d4ef01007387 */ /* 0x0003e80000100800 */
[----:B-1----:R-:W3:Y:S04]  /*19440*/  LDL.LU R239, [R1+0x890] ;  /* 0x0008900001ef7983 */ /* 0x002ee80000300800 */
[----:B------:R-:W-:Y:S04]  /*19450*/  STL [R1+0x1b0], R164 ;  /* 0x0001b0a401007387 */ /* 0x000fe80000100800 */
[----:B------:R1:W-:Y:S04]  /*19460*/  STL [R1+0x1a8], R236 ;  /* 0x0001a8ec01007387 */ /* 0x0003e80000100800 */
[----:B-1----:R-:W4:Y:S04]  /*19470*/  LDL.LU R236, [R1+0x88c] ;  /* 0x00088c0001ec7983 */ /* 0x002f280000300800 */
[----:B------:R1:W-:Y:S04]  /*19480*/  STL [R1+0x1cc], R252 ;  /* 0x0001ccfc01007387 */ /* 0x0003e80000100800 */
[----:B-1----:R-:W3:Y:S04]  /*19490*/  LDL.LU R252, [R1+0x888] ;  /* 0x0008880001fc7983 */ /* 0x002ee80000300800 */
[----:B------:R-:W4:Y:S04]  /*194a0*/  LDL.LU R171, [R1+0x184] ;  /* 0x0001840001ab7983 */ /* 0x000f280000300800 */
[----:B------:R1:W-:Y:S04]  /*194b0*/  STL [R1+0x1a0], R230 ;  /* 0x0001a0e601007387 */ /* 0x0003e80000100800 */
[----:B-1----:R-:W3:Y:S04]  /*194c0*/  LDL.LU R230, [R1+0x17c] ;  /* 0x00017c0001e67983 */ /* 0x002ee80000300800 */
[----:B------:R-:W3:Y:S04]  /*194d0*/  LDL.LU R167, [R1+0x174] ;  /* 0x0001740001a77983 */ /* 0x000ee80000300800 */
[----:B------:R-:W3:Y:S04]  /*194e0*/  LDL.LU R161, [R1+0x148] ;  /* 0x0001480001a17983 */ /* 0x000ee80000300800 */
[----:B------:R-:W3:Y:S01]  /*194f0*/  LDL.LU R157, [R1+0x16c] ;  /* 0x00016c00019d7983 */ /* 0x000ee20000300800 */
[----:B------:R-:W-:-:S03]  /*19500*/  IADD3.X R246, R246, UR60, RZ, P5, !PT ;  /* 0x0000003cf6f67c10 */ /* 0x000fc6000affe4ff */
[----:B------:R-:W-:Y:S04]  /*19510*/  STL [R1+0x1c4], R165 ;  /* 0x0001c4a501007387 */ /* 0x000fe80000100800 */
[----:B------:R-:W3:Y:S04]  /*19520*/  LDL.LU R164, [R1+0x140] ;  /* 0x0001400001a47983 */ /* 0x000ee80000300800 */
[----:B------:R1:W-:Y:S01]  /*19530*/  STL [R1+0x198], R0 ;  /* 0x0001980001007387 */ /* 0x0003e20000100800 */
[----:B------:R-:W-:-:S03]  /*19540*/  IADD3 R250, P5, R250, UR5, RZ ;  /* 0x00000005fafa7c10 */ /* 0x000fc6000ffbe0ff */
[----:B-1----:R-:W3:Y:S04]  /*19550*/  LDL.LU R0, [R1+0x884] ;  /* 0x0008840001007983 */ /* 0x002ee80000300800 */
[----:B------:R-:W3:Y:S04]  /*19560*/  LDL.LU R165, [R1+0x138] ;  /* 0x0001380001a57983 */ /* 0x000ee80000300800 */
[----:B------:R1:W-:Y:S01]  /*19570*/  STL [R1+0x1bc], R246 ;  /* 0x0001bcf601007387 */ /* 0x0003e20000100800 */
[----:B------:R-:W-:Y:S02]  /*19580*/  IADD3.X R8, R8, UR60, RZ, P6, !PT ;  /* 0x0000003c08087c10 */ /* 0x000fe4000b7fe4ff */
[----:B------:R-:W-:Y:S01]  /*19590*/  IADD3 R177, P6, R177, UR5, RZ ;  /* 0x00000005b1b17c10 */ /* 0x000fe2000ffde0ff */
[----:B-1----:R-:W3:Y:S01]  /*195a0*/  LDL.LU R246, [R1+0x130] ;  /* 0x0001300001f67983 */ /* 0x002ee20000300800 */
[----:B------:R-:W-:-:S03]  /*195b0*/  IADD3.X R176, R176, UR60, RZ, P1, !PT ;  /* 0x0000003cb0b07c10 */ /* 0x000fc60008ffe4ff */
[----:B------:R1:W-:Y:S01]  /*195c0*/  STL [R1+0x190], R250 ;  /* 0x000190fa01007387 */ /* 0x0003e20000100800 */
[----:B------:R-:W-:-:S03]  /*195d0*/  IADD3 R175, P1, R175, UR5, RZ ;  /* 0x00000005afaf7c10 */ /* 0x000fc6000ff3e0ff */
[----:B-1----:R-:W3:Y:S04]  /*195e0*/  LDL.LU R250, [R1+0x880] ;  /* 0x0008800001fa7983 */ /* 0x002ee80000300800 */
[----:B------:R-:W-:Y:S04]  /*195f0*/  STL [R1+0x1b4], R8 ;  /* 0x0001b40801007387 */ /* 0x000fe80000100800 */
[----:B------:R-:W-:Y:S04]  /*19600*/  STL [R1+0x188], R177 ;  /* 0x000188b101007387 */ /* 0x000fe80000100800 */
[----:B------:R1:W-:Y:S04]  /*19610*/  STL [R1+0x1a4], R248 ;  /* 0x0001a4f801007387 */ /* 0x0003e80000100800 */
[----:B------:R-:W-:Y:S04]  /*19620*/  STL [R1+0x1ac], R176 ;  /* 0x0001acb001007387 */ /* 0x000fe80000100800 */
[----:B-1----:R-:W3:Y:S04]  /*19630*/  LDL.LU R248, [R1+0x87c] ;  /* 0x00087c0001f87983 */ /* 0x002ee80000300800 */
[----:B------:R-:W-:Y:S04]  /*19640*/  STL [R1+0x180], R175 ;  /* 0x000180af01007387 */ /* 0x000fe80000100800 */
[----:B------:R1:W-:Y:S04]  /*19650*/  STL [R1+0x19c], R251 ;  /* 0x00019cfb01007387 */ /* 0x0003e80000100800 */
[----:B-1----:R-:W3:Y:S01]  /*19660*/  LDL.LU R251, [R1+0x144] ;  /* 0x0001440001fb7983 */ /* 0x002ee20000300800 */
[----:B--2---:R-:W-:-:S02]  /*19670*/  IADD3 R174, P2, R174, UR5, RZ ;  /* 0x00000005aeae7c10 */ /* 0x004fc4000ff5e0ff */
[----:B------:R-:W-:Y:S02]  /*19680*/  IADD3.X R226, R226, UR60, RZ, P4, !PT ;  /* 0x0000003ce2e27c10 */ /* 0x000fe4000a7fe4ff */
[----:B------:R-:W-:Y:S01]  /*19690*/  IADD3 R173, P3, R173, UR5, RZ ;  /* 0x00000005adad7c10 */ /* 0x000fe2000ff7e0ff */
[----:B------:R-:W-:Y:S01]  /*196a0*/  STL [R1+0x178], R174 ;  /* 0x000178ae01007387 */ /* 0x000fe20000100800 */
[----:B------:R-:W-:Y:S02]  /*196b0*/  IADD3 R214, P4, R214, UR5, RZ ;  /* 0x00000005d6d67c10 */ /* 0x000fe4000ff9e0ff */
[----:B------:R-:W-:Y:S01]  /*196c0*/  IADD3.X R245, R245, UR60, RZ, P5, !PT ;  /* 0x0000003cf5f57c10 */ /* 0x000fe2000affe4ff */
[----:B------:R1:W-:Y:S01]  /*196d0*/  STL [R1+0x194], R226 ;  /* 0x000194e201007387 */ /* 0x0003e20000100800 */
[----:B------:R-:W-:-:S03]  /*196e0*/  IADD3 R221, P5, R221, UR5, RZ ;  /* 0x00000005dddd7c10 */ /* 0x000fc6000ffbe0ff */
[----:B------:R-:W-:Y:S04]  /*196f0*/  STL [R1+0x170], R173 ;  /* 0x000170ad01007387 */ /* 0x000fe80000100800 */
[----:B-1----:R-:W2:Y:S04]  /*19700*/  LDL.LU R226, [R1+0x13c] ;  /* 0x00013c0001e27983 */ /* 0x002ea80000300800 */
[----:B------:R1:W-:Y:S01]  /*19710*/  STL [R1+0x168], R214 ;  /* 0x000168d601007387 */ /* 0x0003e20000100800 */
[----:B------:R-:W-:-:S03]  /*19720*/  IADD3.X R244, R244, UR60, RZ, P4, !PT ;  /* 0x0000003cf4f47c10 */ /* 0x000fc6000a7fe4ff */
[----:B-1----:R-:W2:Y:S04]  /*19730*/  LDL.LU R214, [R1+0x134] ;  /* 0x0001340001d67983 */ /* 0x002ea80000300800 */
[----:B------:R1:W-:Y:S04]  /*19740*/  STL [R1+0x18c], R245 ;  /* 0x00018cf501007387 */ /* 0x0003e80000100800 */
[----:B-1----:R-:W2:Y:S04]  /*19750*/  LDL.LU R245, [R1+0x108] ;  /* 0x0001080001f57983 */ /* 0x002ea80000300800 */
[----:B------:R1:W-:Y:S04]  /*19760*/  STL [R1+0x160], R221 ;  /* 0x000160dd01007387 */ /* 0x0003e80000100800 */
[----:B-1----:R-:W2:Y:S01]  /*19770*/  LDL.LU R221, [R1+0x100] ;  /* 0x0001000001dd7983 */ /* 0x002ea20000300800 */
[----:B------:R-:W-:-:S02]  /*19780*/  IADD3.X R213, R213, UR60, RZ, P5, !PT ;  /* 0x0000003cd5d57c10 */ /* 0x000fc4000affe4ff */
[----:B----4-:R-:W-:Y:S02]  /*19790*/  IADD3.X R171, R171, UR60, RZ, P6, !PT ;  /* 0x0000003cabab7c10 */ /* 0x010fe4000b7fe4ff */
[----:B------:R-:W-:-:S05]  /*197a0*/  IADD3 R242, P6, R242, UR5, RZ ;  /* 0x00000005f2f27c10 */ /* 0x000fca000ffde0ff */
[----:B------:R1:W-:Y:S01]  /*197b0*/  STL [R1+0x158], R242 ;  /* 0x000158f201007387 */ /* 0x0003e20000100800 */
[----:B---3--:R-:W-:Y:S02]  /*197c0*/  IADD3.X R230, R230, UR60, RZ, P1, !PT ;  /* 0x0000003ce6e67c10 */ /* 0x008fe40008ffe4ff */
[----:B------:R-:W-:Y:S01]  /*197d0*/  IADD3 R247, P1, R247, UR5, RZ ;  /* 0x00000005f7f77c10 */ /* 0x000fe2000ff3e0ff */
[----:B-1----:R-:W3:Y:S01]  /*197e0*/  LDL.LU R242, [R1+0x878] ;  /* 0x0008780001f27983 */ /* 0x002ee20000300800 */
[----:B------:R-:W-:-:S03]  /*197f0*/  IADD3.X R167, R167, UR60, RZ, P2, !PT ;  /* 0x0000003ca7a77c10 */ /* 0x000fc600097fe4ff */
[----:B------:R-:W-:Y:S01]  /*19800*/  STL [R1+0x184], R171 ;  /* 0x000184ab01007387 */ /* 0x000fe20000100800 */
[----:B------:R-:W-:-:S03]  /*19810*/  IADD3 R161, P2, R161, UR5, RZ ;  /* 0x00000005a1a17c10 */ /* 0x000fc6000ff5e0ff */
[----:B------:R1:W-:Y:S01]  /*19820*/  STL [R1+0x17c], R230 ;  /* 0x00017ce601007387 */ /* 0x0003e20000100800 */
[----:B------:R-:W-:-:S03]  /*19830*/  IADD3.X R157, R157, UR60, RZ, P3, !PT ;  /* 0x0000003c9d9d7c10 */ /* 0x000fc60009ffe4ff */
[----:B-1----:R-:W4:Y:S04]  /*19840*/  LDL.LU R230, [R1+0xf8] ;  /* 0x0000f80001e67983 */ /* 0x002f280000300800 */
[----:B------:R1:W-:Y:S04]  /*19850*/  STL [R1+0x150], R247 ;  /* 0x000150f701007387 */ /* 0x0003e80000100800 */
[----:B-1----:R-:W4:Y:S04]  /*19860*/  LDL.LU R247, [R1+0x874] ;  /* 0x0008740001f77983 */ /* 0x002f280000300800 */
[----:B------:R-:W-:Y:S04]  /*19870*/  STL [R1+0x174], R167 ;  /* 0x000174a701007387 */ /* 0x000fe80000100800 */
[----:B------:R-:W-:Y:S04]  /*19880*/  STL [R1+0x148], R161 ;  /* 0x000148a101007387 */ /* 0x000fe80000100800 */
[----:B------:R1:W-:Y:S04]  /*19890*/  STL [R1+0x164], R244 ;  /* 0x000164f401007387 */ /* 0x0003e80000100800 */
[----:B------:R-:W-:Y:S04]  /*198a0*/  STL [R1+0x16c], R157 ;  /* 0x00016c9d01007387 */ /* 0x000fe80000100800 */
[----:B-1----:R-:W4:Y:S01]  /*198b0*/  LDL.LU R244, [R1+0x870] ;  /* 0x0008700001f47983 */ /* 0x002f220000300800 */
[----:B------:R-:W-:-:S02]  /*198c0*/  IADD3 R164, P3, R164, UR5, RZ ;  /* 0x00000005a4a47c10 */ /* 0x000fc4000ff7e0ff */
[----:B------:R-:W-:Y:S02]  /*198d0*/  IADD3 R246, P5, R246, UR5, RZ ;  /* 0x00000005f6f67c10 */ /* 0x000fe4000ffbe0ff */
[----:B------:R-:W-:Y:S01]  /*198e0*/  IADD3 R165, P4, R165, UR5, RZ ;  /* 0x00000005a5a57c10 */ /* 0x000fe2000ff9e0ff */
[----:B------:R-:W-:Y:S01]  /*198f0*/  STL [R1+0x140], R164 ;  /* 0x000140a401007387 */ /* 0x000fe20000100800 */
[----:B------:R-:W-:Y:S02]  /*19900*/  IADD3.X R241, R241, UR60, RZ, P6, !PT ;  /* 0x0000003cf1f17c10 */ /* 0x000fe4000b7fe4ff */
[----:B------:R-:W-:Y:S01]  /*19910*/  IADD3.X R243, R243, UR60, RZ, P1, !PT ;  /* 0x0000003cf3f37c10 */ /* 0x000fe20008ffe4ff */
[----:B------:R1:W-:Y:S01]  /*19920*/  STL [R1+0x130], R246 ;  /* 0x000130f601007387 */ /* 0x0003e20000100800 */
[----:B------:R-:W-:-:S03]  /*19930*/  IADD3 R235, P1, R235, UR5, RZ ;  /* 0x00000005ebeb7c10 */ /* 0x000fc6000ff3e0ff */
[----:B------:R-:W-:Y:S01]  /*19940*/  STL [R1+0x138], R165 ;  /* 0x000138a501007387 */ /* 0x000fe20000100800 */
[----:B------:R-:W-:-:S03]  /*19950*/  IADD3 R219, P6, R219, UR5, RZ ;  /* 0x00000005dbdb7c10 */ /* 0x000fc6000ffde0ff */
[----:B-1----:R-:W4:Y:S04]  /*19960*/  LDL.LU R246, [R1+0x104] ;  /* 0x0001040001f67983 */ /* 0x002f280000300800 */
[----:B------:R-:W-:Y:S04]  /*19970*/  STL [R1+0x15c], R213 ;  /* 0x00015cd501007387 */ /* 0x000fe80000100800 */
[----:B------:R1:W-:Y:S04]  /*19980*/  STL [R1+0x154], R241 ;  /* 0x000154f101007387 */ /* 0x0003e80000100800 */
[----:B-1----:R-:W4:Y:S04]  /*19990*/  LDL.LU R241, [R1+0xfc] ;  /* 0x0000fc0001f17983 */ /* 0x002f280000300800 */
[----:B------:R1:W-:Y:S04]  /*199a0*/  STL [R1+0x120], R235 ;  /* 0x000120eb01007387 */ /* 0x0003e80000100800 */
[----:B------:R-:W-:Y:S04]  /*199b0*/  STL [R1+0x128], R219 ;  /* 0x000128db01007387 */ /* 0x000fe80000100800 */
[----:B-1----:R-:W4:Y:S01]  /*199c0*/  LDL.LU R235, [R1+0xf4] ;  /* 0x0000f40001eb7983 */ /* 0x002f220000300800 */
[----:B------:R-:W-:-:S02]  /*199d0*/  IADD3.X R251, R251, UR60, RZ, P2, !PT ;  /* 0x0000003cfbfb7c10 */ /* 0x000fc400097fe4ff */
[----:B------:R-:W-:Y:S01]  /*199e0*/  IADD3 R237, P2, R237, UR5, RZ ;  /* 0x00000005eded7c10 */ /* 0x000fe2000ff5e0ff */
[----:B------:R1:W-:Y:S04]  /*199f0*/  STL [R1+0x14c], R243 ;  /* 0x00014cf301007387 */ /* 0x0003e80000100800 */
[----:B-1----:R-:W4:Y:S04]  /*19a00*/  LDL.LU R243, [R1+0xc8] ;  /* 0x0000c80001f37983 */ /* 0x002f280000300800 */
[----:B------:R1:W-:Y:S04]  /*19a10*/  STL [R1+0x144], R251 ;  /* 0x000144fb01007387 */ /* 0x0003e80000100800 */
[----:B-1----:R-:W4:Y:S04]  /*19a20*/  LDL.LU R251, [R1+0xc0] ;  /* 0x0000c00001fb7983 */ /* 0x002f280000300800 */
[----:B------:R1:W-:Y:S04]  /*19a30*/  STL [R1+0x118], R237 ;  /* 0x000118ed01007387 */ /* 0x0003e80000100800 */
[----:B-1----:R-:W4:Y:S01]  /*19a40*/  LDL.LU R237, [R1+0xb8] ;  /* 0x0000b80001ed7983 */ /* 0x002f220000300800 */
[----:B--2---:R-:W-:-:S02]  /*19a50*/  IADD3.X R226, R226, UR60, RZ, P3, !PT ;  /* 0x0000003ce2e27c10 */ /* 0x004fc40009ffe4ff */
[----:B------:R-:W-:Y:S02]  /*19a60*/  IADD3 R233, P3, R233, UR5, RZ ;  /* 0x00000005e9e97c10 */ /* 0x000fe4000ff7e0ff */
[----:B------:R-:W-:Y:S01]  /*19a70*/  IADD3.X R214, R214, UR60, RZ, P4, !PT ;  /* 0x0000003cd6d67c10 */ /* 0x000fe2000a7fe4ff */
[----:B------:R-:W-:Y:S01]  /*19a80*/  STL [R1+0x13c], R226 ;  /* 0x00013ce201007387 */ /* 0x000fe20000100800 */
[----:B------:R-:W-:Y:S02]  /*19a90*/  IADD3 R245, P4, R245, UR5, RZ ;  /* 0x00000005f5f57c10 */ /* 0x000fe4000ff9e0ff */
[----:B------:R-:W-:Y:S01]  /*19aa0*/  IADD3.X R212, R212, UR60, RZ, P6, !PT ;  /* 0x0000003cd4d47c10 */ /* 0x000fe2000b7fe4ff */
[----:B------:R-:W-:Y:S01]  /*19ab0*/  STL [R1+0x110], R233 ;  /* 0x000110e901007387 */ /* 0x000fe20000100800 */
[----:B------:R-:W-:Y:S02]  /*19ac0*/  IADD3.X R238, R238, UR60, RZ, P1, !PT ;  /* 0x0000003ceeee7c10 */ /* 0x000fe40008ffe4ff */
[----:B------:R-:W-:-:S02]  /*19ad0*/  IADD3.X R211, R211, UR60, RZ, P2, !PT ;  /* 0x0000003cd3d37c10 */ /* 0x000fc400097fe4ff */
[----:B------:R-:W-:Y:S02]  /*19ae0*/  IADD3 R195, P2, R195, UR5, RZ ;  /* 0x00000005c3c37c10 */ /* 0x000fe4000ff5e0ff */
[----:B------:R-:W-:Y:S02]  /*19af0*/  IADD3.X R196, R196, UR60, RZ, P3, !PT ;  /* 0x0000003cc4c47c10 */ /* 0x000fe40009ffe4ff */
[----:B------:R-:W-:Y:S02]  /*19b00*/  IADD3 R249, P3, R249, UR5, RZ ;  /* 0x00000005f9f97c10 */ /* 0x000fe4000ff7e0ff */
[----:B------:R-:W-:Y:S02]  /*19b10*/  IADD3.X R228, R228, UR60, RZ, P2, !PT ;  /* 0x0000003ce4e47c10 */ /* 0x000fe400097fe4ff */
[----:B------:R-:W-:Y:S02]  /*19b20*/  IADD3.X R225, R225, UR60, RZ, P3, !PT ;  /* 0x0000003ce1e17c10 */ /* 0x000fe40009ffe4ff */
[----:B------:R-:W-:Y:S01]  /*19b30*/  IADD3 R250, P3, R250, UR5, RZ ;  /* 0x00000005fafa7c10 */ /* 0x000fe2000ff7e0ff */
[----:B------:R-:W-:Y:S01]  /*19b40*/  UMOV UR42, UR18 ;  /* 0x00000012002a7c82 */ /* 0x000fe20008000000 */
[----:B------:R-:W-:-:S02]  /*19b50*/  UMOV UR43, UR19 ;  /* 0x00000013002b7c82 */ /* 0x000fc40008000000 */
[----:B------:R-:W-:Y:S01]  /*19b60*/  HGMMA.64x128x16.F32 R24, gdesc[UR40].tnspA, R24 ;  /* 0x21e00000281879f0 */ /* 0x000fe20008700818 */
[----:B---3--:R-:W-:Y:S02]  /*19b70*/  IADD3 R242, P1, R242, UR5, RZ ;  /* 0x00000005f2f27c10 */ /* 0x008fe4000ff3e0ff */
[----:B----4-:R-:W-:Y:S02]  /*19b80*/  IADD3 R230, P6, R230, UR5, RZ ;  /* 0x00000005e6e67c10 */ /* 0x010fe4000ffde0ff */
[----:B------:R-:W-:Y:S02]  /*19b90*/  IADD3.X R244, R244, UR60, RZ, P5, !PT ;  /* 0x0000003cf4f47c10 */ /* 0x000fe4000affe4ff */
[----:B------:R-:W-:-:S03]  /*19ba0*/  IADD3 R221, P5, R221, UR5, RZ ;  /* 0x00000005dddd7c10 */ /* 0x000fc6000ffbe0ff */
[----:B------:R1:W-:Y:S04]  /*19bb0*/  STL [R1+0x12c], R244 ;  /* 0x00012cf401007387 */ /* 0x0003e80000100800 */
[----:B------:R-:W-:Y:S04]  /*19bc0*/  STL [R1+0x134], R214 ;  /* 0x000134d601007387 */ /* 0x000fe80000100800 */
[----:B-1----:R-:W2:Y:S04]  /*19bd0*/  LDL.LU R244, [R1+0x86c] ;  /* 0x00086c0001f47983 */ /* 0x002ea80000300800 */
[----:B------:R1:W-:Y:S04]  /*19be0*/  STL [R1+0x108], R245 ;  /* 0x000108f501007387 */ /* 0x0003e80000100800 */
[----:B-1----:R-:W3:Y:S04]  /*19bf0*/  LDL.LU R245, [R1+0xc4] ;  /* 0x0000c40001f57983 */ /* 0x002ee80000300800 */
[----:B------:R1:W-:Y:S04]  /*19c00*/  STL [R1+0x124], R212 ;  /* 0x000124d401007387 */ /* 0x0003e80000100800 */
[----:B------:R4:W-:Y:S04]  /*19c10*/  STL [R1+0x100], R221 ;  /* 0x000100dd01007387 */ /* 0x0009e80000100800 */
[----:B-1----:R-:W2:Y:S04]  /*19c20*/  LDL.LU R212, [R1+0xbc] ;  /* 0x0000bc0001d47983 */ /* 0x002ea80000300800 */
[----:B----4-:R-:W4:Y:S04]  /*19c30*/  LDL.LU R221, [R1+0xb4] ;  /* 0x0000b40001dd7983 */ /* 0x010f280000300800 */
[----:B------:R1:W-:Y:S01]  /*19c40*/  STL [R1+0xf8], R230 ;  /* 0x0000f8e601007387 */ /* 0x0003e20000100800 */
[----:B------:R-:W-:-:S02]  /*19c50*/  IADD3.X R246, R246, UR60, RZ, P4, !PT ;  /* 0x0000003cf6f67c10 */ /* 0x000fc4000a7fe4ff */
[----:B------:R-:W-:Y:S01]  /*19c60*/  IADD3 R240, P4, R240, UR5, RZ ;  /* 0x00000005f0f07c10 */ /* 0x000fe2000ff9e0ff */
[----:B-1----:R-:W4:Y:S04]  /*19c70*/  LDL.LU R230, [R1+0x88] ;  /* 0x0000880001e67983 */ /* 0x002f280000300800 */
[----:B------:R1:W-:Y:S01]  /*19c80*/  STL [R1+0x11c], R238 ;  /* 0x00011cee01007387 */ /* 0x0003e20000100800 */
[----:B------:R-:W-:Y:S02]  /*19c90*/  IADD3.X R241, R241, UR60, RZ, P5, !PT ;  /* 0x0000003cf1f17c10 */ /* 0x000fe4000affe4ff */
[----:B------:R-:W-:Y:S01]  /*19ca0*/  IADD3 R232, P5, R232, UR5, RZ ;  /* 0x00000005e8e87c10 */ /* 0x000fe2000ffbe0ff */
[----:B-1----:R-:W4:Y:S04]  /*19cb0*/  LDL.LU R238, [R1+0x80] ;  /* 0x0000800001ee7983 */ /* 0x002f280000300800 */
[----:B------:R1:W-:Y:S01]  /*19cc0*/  STL [R1+0xf0], R242 ;  /* 0x0000f0f201007387 */ /* 0x0003e20000100800 */
[----:B------:R-:W-:-:S02]  /*19cd0*/  IADD3.X R247, R247, UR60, RZ, P1, !PT ;  /* 0x0000003cf7f77c10 */ /* 0x000fc40008ffe4ff */
[----:B------:R-:W-:Y:S01]  /*19ce0*/  IADD3.X R235, R235, UR60, RZ, P6, !PT ;  /* 0x0000003cebeb7c10 */ /* 0x000fe2000b7fe4ff */
[----:B-1----:R-:W4:Y:S04]  /*19cf0*/  LDL.LU R242, [R1+0x868] ;  /* 0x0008680001f27983 */ /* 0x002f280000300800 */
[----:B------:R-:W-:Y:S04]  /*19d00*/  STL [R1+0x114], R211 ;  /* 0x000114d301007387 */ /* 0x000fe80000100800 */
[----:B------:R-:W-:Y:S04]  /*19d10*/  STL [R1+0xe8], R195 ;  /* 0x0000e8c301007387 */ /* 0x000fe80000100800 */
[----:B------:R-:W-:Y:S04]  /*19d20*/  STL [R1+0x10c], R196 ;  /* 0x00010cc401007387 */ /* 0x000fe80000100800 */
[----:B------:R-:W-:Y:S04]  /*19d30*/  STL [R1+0xe0], R249 ;  /* 0x0000e0f901007387 */ /* 0x000fe80000100800 */
[----:B------:R1:W-:Y:S04]  /*19d40*/  STL [R1+0x104], R246 ;  /* 0x000104f601007387 */ /* 0x0003e80000100800 */
[----:B-1----:R-:W4:Y:S04]  /*19d50*/  LDL.LU R246, [R1+0x84] ;  /* 0x0000840001f67983 */ /* 0x002f280000300800 */
[----:B------:R-:W-:Y:S04]  /*19d60*/  STL [R1+0xd8], R240 ;  /* 0x0000d8f001007387 */ /* 0x000fe80000100800 */
[----:B------:R1:W-:Y:S01]  /*19d70*/  STL [R1+0xfc], R241 ;  /* 0x0000fcf101007387 */ /* 0x0003e20000100800 */
[----:B------:R-:W-:-:S03]  /*19d80*/  IADD3 R243, P6, R243, UR5, RZ ;  /* 0x00000005f3f37c10 */ /* 0x000fc6000ffde0ff */
[----:B-1----:R-:W4:Y:S04]  /*19d90*/  LDL.LU R241, [R1+0x7c] ;  /* 0x00007c0001f17983 */ /* 0x002f280000300800 */
[----:B------:R-:W-:Y:S04]  /*19da0*/  STL [R1+0xd0], R232 ;  /* 0x0000d0e801007387 */ /* 0x000fe80000100800 */
[----:B------:R1:W-:Y:S04]  /*19db0*/  STL [R1+0xec], R247 ;  /* 0x0000ecf701007387 */ /* 0x0003e80000100800 */
[----:B------:R-:W-:Y:S01]  /*19dc0*/  STL [R1+0xf4], R235 ;  /* 0x0000f4eb01007387 */ /* 0x000fe20000100800 */
[----:B------:R-:W-:-:S03]  /*19dd0*/  IADD3 R251, P1, R251, UR5, RZ ;  /* 0x00000005fbfb7c10 */ /* 0x000fc6000ff3e0ff */
[----:B-1----:R-:W4:Y:S01]  /*19de0*/  LDL.LU R247, [R1+0x864] ;  /* 0x0008640001f77983 */ /* 0x002f220000300800 */
[----:B------:R-:W-:-:S03]  /*19df0*/  IADD3 R237, P2, R237, UR5, RZ ;  /* 0x00000005eded7c10 */ /* 0x000fc6000ff5e0ff */
[----:B------:R-:W-:Y:S04]  /*19e00*/  STL [R1+0xc8], R243 ;  /* 0x0000c8f301007387 */ /* 0x000fe80000100800 */
[----:B------:R-:W-:Y:S04]  /*19e10*/  STL [R1+0xc0], R251 ;  /* 0x0000c0fb01007387 */ /* 0x000fe80000100800 */
[----:B------:R-:W-:Y:S04]  /*19e20*/  STL [R1+0xe4], R228 ;  /* 0x0000e4e401007387 */ /* 0x000fe80000100800 */
[----:B------:R1:W-:Y:S04]  /*19e30*/  STL [R1+0xb0], R250 ;  /* 0x0000b0fa01007387 */ /* 0x0003e80000100800 */
[----:B------:R-:W-:Y:S04]  /*19e40*/  STL [R1+0xb8], R237 ;  /* 0x0000b8ed01007387 */ /* 0x000fe80000100800 */
[----:B-1----:R-:W4:Y:S01]  /*19e50*/  LDL.LU R250, [R1+0x860] ;  /* 0x0008600001fa7983 */ /* 0x002f220000300800 */
[----:B------:R-:W-:Y:S01]  /*19e60*/  UMOV UR46, UR22 ;  /* 0x00000016002e7c82 */ /* 0x000fe20008000000 */
[----:B------:R-:W-:-:S02]  /*19e70*/  UMOV UR47, UR23 ;  /* 0x00000017002f7c82 */ /* 0x000fc40008000000 */
[----:B------:R-:W-:Y:S01]  /*19e80*/  HGMMA.64x128x16.F32 R24, gdesc[UR44].tnspA, R24 ;  /* 0x21e000002c1879f0 */ /* 0x000fe20008700818 */
[----:B------:R-:W-:Y:S02]  /*19e90*/  IADD3.X R223, R223, UR60, RZ, P4, !PT ;  /* 0x0000003cdfdf7c10 */ /* 0x000fe4000a7fe4ff */
[----:B------:R-:W-:Y:S02]  /*19ea0*/  IADD3 R218, P4, R218, UR5, RZ ;  /* 0x00000005dada7c10 */ /* 0x000fe4000ff9e0ff */
[----:B------:R-:W-:Y:S01]  /*19eb0*/  IADD3.X R216, R216, UR60, RZ, P5, !PT ;  /* 0x0000003cd8d87c10 */ /* 0x000fe2000affe4ff */
[----:B------:R-:W-:Y:S01]  /*19ec0*/  STL [R1+0xdc], R225 ;  /* 0x0000dce101007387 */ /* 0x000fe20000100800 */
[----:B------:R-:W-:-:S03]  /*19ed0*/  IADD3 R215, P5, R215, UR5, RZ ;  /* 0x00000005d7d77c10 */ /* 0x000fc6000ffbe0ff */
[----:B------:R-:W-:Y:S01]  /*19ee0*/  STL [R1+0xd4], R223 ;  /* 0x0000d4df01007387 */ /* 0x000fe20000100800 */
[----:B------:R-:W-:-:S03]  /*19ef0*/  IADD3.X R248, R248, UR60, RZ, P3, !PT ;  /* 0x0000003cf8f87c10 */ /* 0x000fc60009ffe4ff */
[----:B------:R-:W-:Y:S04]  /*19f00*/  STL [R1+0xa8], R218 ;  /* 0x0000a8da01007387 */ /* 0x000fe80000100800 */
[----:B------:R-:W-:Y:S01]  /*19f10*/  STL [R1+0xcc], R216 ;  /* 0x0000ccd801007387 */ /* 0x000fe20000100800 */
[----:B------:R-:W-:-:S03]  /*19f20*/  UMOV UR50, UR26 ;  /* 0x0000001a00327c82 */ /* 0x000fc60008000000 */
[----:B------:R-:W-:Y:S01]  /*19f30*/  STL [R1+0xa0], R215 ;  /* 0x0000a0d701007387 */ /* 0x000fe20000100800 */
[----:B------:R-:W-:Y:S01]  /*19f40*/  UMOV UR51, UR27 ;  /* 0x0000001b00337c82 */ /* 0x000fe20008000000 */
[----:B------:R-:W-:Y:S02]  /*19f50*/  IADD3.X R208, R208, UR60, RZ, P4, !PT ;  /* 0x0000003cd0d07c10 */ /* 0x000fe4000a7fe4ff */
[----:B------:R-:W-:Y:S02]  /*19f60*/  IADD3.X R207, R207, UR60, RZ, P5, !PT ;  /* 0x0000003ccfcf7c10 */ /* 0x000fe4000affe4ff */
[----:B------:R-:W-:Y:S01]  /*19f70*/  IADD3 R252, P5, R252, UR5, RZ ;  /* 0x00000005fcfc7c10 */ /* 0x000fe2000ffbe0ff */
[----:B------:R-:W-:Y:S01]  /*19f80*/  HGMMA.64x128x16.F32 R24, gdesc[UR48].tnspA, R24 ;  /* 0x21e00000301879f0 */ /* 0x000fe20008700818 */
[----:B---3--:R-:W-:Y:S02]  /*19f90*/  IADD3.X R245, R245, UR60, RZ, P6, !PT ;  /* 0x0000003cf5f57c10 */ /* 0x008fe4000b7fe4ff */
[----:B------:R-:W-:-:S03]  /*19fa0*/  IADD3 R210, P6, R210, UR5, RZ ;  /* 0x00000005d2d27c10 */ /* 0x000fc6000ffde0ff */
[----:B------:R-:W-:Y:S04]  /*19fb0*/  STL [R1+0xc4], R245 ;  /* 0x0000c4f501007387 */ /* 0x000fe80000100800 */
[----:B------:R-:W-:Y:S01]  /*19fc0*/  STL [R1+0x98], R210 ;  /* 0x000098d201007387 */ /* 0x000fe20000100800 */
[----:B--2---:R-:W-:Y:S02]  /*19fd0*/  IADD3.X R212, R212, UR60, RZ, P1, !PT ;  /* 0x0000003cd4d47c10 */ /* 0x004fe40008ffe4ff */
[----:B------:R-:W-:Y:S02]  /*19fe0*/  IADD3 R209, P1, R209, UR5, RZ ;  /* 0x00000005d1d17c10 */ /* 0x000fe4000ff3e0ff */
[----:B----4-:R-:W-:Y:S01]  /*19ff0*/  IADD3.X R221, R221, UR60, RZ, P2, !PT ;  /* 0x0000003cdddd7c10 */ /* 0x010fe200097fe4ff */
[----:B------:R-:W-:Y:S04]  /*1a000*/  STL [R1+0xbc], R212 ;  /* 0x0000bcd401007387 */ /* 0x000fe80000100800 */
[----:B------:R-:W-:Y:S04]  /*1a010*/  STL [R1+0x90], R209 ;  /* 0x000090d101007387 */ /* 0x000fe80000100800 */
[----:B------:R1:W-:Y:S01]  /*1a020*/  STL [R1+0xac], R248 ;  /* 0x0000acf801007387 */ /* 0x0003e20000100800 */
[----:B------:R-:W-:-:S03]  /*1a030*/  IADD3 R230, P2, R230, UR5, RZ ;  /* 0x00000005e6e67c10 */ /* 0x000fc6000ff5e0ff */
[----:B------:R-:W-:Y:S04]  /*1a040*/  STL [R1+0xb4], R221 ;  /* 0x0000b4dd01007387 */ /* 0x000fe80000100800 */
[----:B-1----:R-:W2:Y:S01]  /*1a050*/  LDL.LU R248, [R1+0x85c] ;  /* 0x00085c0001f87983 */ /* 0x002ea20000300800 */
[----:B------:R-:W-:-:S03]  /*1a060*/  IADD3.X R206, R206, UR60, RZ, P6, !PT ;  /* 0x0000003ccece7c10 */ /* 0x000fc6000b7fe4ff */
[----:B------:R-:W-:Y:S01]  /*1a070*/  STL [R1+0x88], R230 ;  /* 0x000088e601007387 */ /* 0x000fe20000100800 */
[----:B------:R-:W-:Y:S02]  /*1a080*/  IADD3 R238, P3, R238, UR5, RZ ;  /* 0x00000005eeee7c10 */ /* 0x000fe4000ff7e0ff */
[----:B------:R-:W-:Y:S02]  /*1a090*/  IADD3 R205, P6, R205, UR5, RZ ;  /* 0x00000005cdcd7c10 */ /* 0x000fe4000ffde0ff */
[----:B------:R-:W-:Y:S02]  /*1a0a0*/  IADD3.X R204, R204, UR60, RZ, P1, !PT ;  /* 0x0000003ccccc7c10 */ /* 0x000fe40008ffe4ff */
[----:B------:R-:W-:Y:S02]  /*1a0b0*/  IADD3 R203, P1, R203, UR5, RZ ;  /* 0x00000005cbcb7c10 */ /* 0x000fe4000ff3e0ff */
[----:B------:R-:W-:Y:S02]  /*1a0c0*/  IADD3.X R246, R246, UR60, RZ, P2, !PT ;  /* 0x0000003cf6f67c10 */ /* 0x000fe400097fe4ff */
[----:B------:R-:W-:-:S02]  /*1a0d0*/  IADD3 R202, P2, R202, UR5, RZ ;  /* 0x00000005caca7c10 */ /* 0x000fc4000ff5e0ff */
[----:B------:R-:W-:Y:S02]  /*1a0e0*/  IADD3.X R241, R241, UR60, RZ, P3, !PT ;  /* 0x0000003cf1f17c10 */ /* 0x000fe40009ffe4ff */
[----:B------:R-:W-:-:S05]  /*1a0f0*/  IADD3 R247, P4, R247, UR5, RZ ;  /* 0x00000005f7f77c10 */ /* 0x000fca000ff9e0ff */
[----:B------:R1:W-:Y:S04]  /*1a100*/  STL [R1+0x78], R247 ;  /* 0x000078f701007387 */ /* 0x0003e80000100800 */
[----:B------:R-:W-:Y:S04]  /*1a110*/  STL [R1+0x80], R238 ;  /* 0x000080ee01007387 */ /* 0x000fe80000100800 */
[----:B-1----:R-:W3:Y:S04]  /*1a120*/  LDL.LU R247, [R1+0x858] ;  /* 0x0008580001f77983 */ /* 0x002ee80000300800 */
[----:B------:R-:W-:Y:S04]  /*1a130*/  STL [R1+0xa4], R208 ;  /* 0x0000a4d001007387 */ /* 0x000fe80000100800 */
[----:B------:R1:W-:Y:S01]  /*1a140*/  STL [R1+0x24], R252 ;  /* 0x000024fc01007387 */ /* 0x0003e20000100800 */
[----:B------:R-:W-:-:S03]  /*1a150*/  IADD3.X R250, R250, UR60, RZ, P4, !PT ;  /* 0x0000003cfafa7c10 */ /* 0x000fc6000a7fe4ff */
[----:B-1----:R-:W4:Y:S04]  /*1a160*/  LDL.LU R252, [R1+0x854] ;  /* 0x0008540001fc7983 */ /* 0x002f280000300800 */
[----:B------:R-:W-:Y:S04]  /*1a170*/  STL [R1+0x9c], R207 ;  /* 0x00009ccf01007387 */ /* 0x000fe80000100800 */
[----:B------:R-:W-:Y:S04]  /*1a180*/  STL [R1+0x94], R206 ;  /* 0x000094ce01007387 */ /* 0x000fe80000100800 */
[----:B------:R-:W-:Y:S04]  /*1a190*/  STL [R1+0x1c], R205 ;  /* 0x00001ccd01007387 */ /* 0x000fe80000100800 */
[----:B------:R-:W-:Y:S04]  /*1a1a0*/  STL [R1+0x8c], R204 ;  /* 0x00008ccc01007387 */ /* 0x000fe80000100800 */
        /* <DEDUP_REMOVED lines=9> */
[----:B------:R-:W-:Y:S01]  /*1a240*/  UMOV UR58, UR34 ;  /* 0x00000022003a7c82 */ /* 0x000fe20008000000 */
[----:B------:R-:W-:Y:S01]  /*1a250*/  UMOV UR59, UR35 ;  /* 0x00000023003b7c82 */ /* 0x000fe20008000000 */
[----:B------:R-:W-:Y:S02]  /*1a260*/  IADD3 R201, P3, R201, UR5, RZ ;  /* 0x00000005c9c97c10 */ /* 0x000fe4000ff7e0ff */
[----:B------:R-:W-:Y:S02]  /*1a270*/  IADD3.X R0, R0, UR60, RZ, P5, !PT ;  /* 0x0000003c00007c10 */ /* 0x000fe4000affe4ff */
[----:B------:R-:W-:Y:S01]  /*1a280*/  IADD3.X R200, R200, UR60, RZ, P6, !PT ;  /* 0x0000003cc8c87c10 */ /* 0x000fe2000b7fe4ff */
[----:B------:R-:W-:Y:S01]  /*1a290*/  STL [R1+0x4], R201 ;  /* 0x000004c901007387 */ /* 0x000fe20000100800 */
[----:B------:R-:W-:Y:S02]  /*1a2a0*/  IADD3.X R199, R199, UR60, RZ, P1, !PT ;  /* 0x0000003cc7c77c10 */ /* 0x000fe40008ffe4ff */
[----:B------:R-:W-:Y:S01]  /*1a2b0*/  IADD3.X R198, R198, UR60, RZ, P2, !PT ;  /* 0x0000003cc6c67c10 */ /* 0x000fe200097fe4ff */
[----:B------:R1:W-:Y:S01]  /*1a2c0*/  STL [R1+0x20], R0 ;  /* 0x0000200001007387 */ /* 0x0003e20000100800 */
[----:B------:R-:W-:Y:S01]  /*1a2d0*/  IADD3.X R197, R197, UR60, RZ, P3, !PT ;  /* 0x0000003cc5c57c10 */ /* 0x000fe20009ffe4ff */
[----:B------:R-:W-:-:S02]  /*1a2e0*/  VIADD R2, R2, 0x1 ;  /* 0x0000000102027836 */ /* 0x000fc40000000000 */
[----:B-1----:R0:W5:Y:S01]  /*1a2f0*/  LDL.LU R0, [R1+0x84c] ;  /* 0x00084c0001007983 */ /* 0x0021620000300800 */
[----:B------:R-:W-:Y:S03]  /*1a300*/  HGMMA.64x128x16.F32 R24, gdesc[UR56].tnspA, R24, gsb0 ;  /* 0x21e00000381879f0 */ /* 0x000fe60008000818 */
[----:B------:R0:W-:Y:S04]  /*1a310*/  STL [R1+0x18], R200 ;  /* 0x000018c801007387 */ /* 0x0001e80000100800 */
[----:B------:R0:W-:Y:S04]  /*1a320*/  STL [R1+0x10], R199 ;  /* 0x000010c701007387 */ /* 0x0001e80000100800 */
[----:B------:R0:W-:Y:S04]  /*1a330*/  STL [R1+0x8], R198 ;  /* 0x000008c601007387 */ /* 0x0001e80000100800 */
[----:B------:R0:W-:Y:S01]  /*1a340*/  STL [R1], R197 ;  /* 0x000000c501007387 */ /* 0x0001e20000100800 */
[----:B------:R-:W-:-:S02]  /*1a350*/  ISETP.NE.U32.AND P0, PT, R2, R9, PT ;  /* 0x000000090200720c */ /* 0x000fc40003f05070 */
[----:B------:R-:W-:Y:S02]  /*1a360*/  IADD3 R244, P6, R244, UR5, RZ ;  /* 0x00000005f4f47c10 */ /* 0x000fe4000ffde0ff */
[----:B------:R-:W-:Y:S02]  /*1a370*/  IADD3 R239, P1, R239, UR5, RZ ;  /* 0x00000005efef7c10 */ /* 0x000fe4000ff3e0ff */
[----:B--2---:R-:W-:Y:S02]  /*1a380*/  IADD3 R248, P5, R248, UR5, RZ ;  /* 0x00000005f8f87c10 */ /* 0x004fe4000ffbe0ff */
[----:B------:R-:W-:Y:S02]  /*1a390*/  IADD3 R234, P2, R234, UR5, RZ ;  /* 0x00000005eaea7c10 */ /* 0x000fe4000ff5e0ff */
[----:B------:R-:W-:Y:S02]  /*1a3a0*/  IADD3 R229, P3, R229, UR5, RZ ;  /* 0x00000005e5e57c10 */ /* 0x000fe4000ff7e0ff */
[----:B------:R-:W-:-:S02]  /*1a3b0*/  IADD3.X R242, R242, UR60, RZ, P6, !PT ;  /* 0x0000003cf2f27c10 */ /* 0x000fc4000b7fe4ff */
[----:B------:R-:W-:Y:S02]  /*1a3c0*/  IADD3.X R236, R236, UR60, RZ, P1, !PT ;  /* 0x0000003cecec7c10 */ /* 0x000fe40008ffe4ff */
[----:B------:R-:W-:Y:S02]  /*1a3d0*/  IADD3.X R231, R231, UR60, RZ, P2, !PT ;  /* 0x0000003ce7e77c10 */ /* 0x000fe400097fe4ff */
[----:B------:R-:W-:Y:S02]  /*1a3e0*/  IADD3.X R227, R227, UR60, RZ, P3, !PT ;  /* 0x0000003ce3e37c10 */ /* 0x000fe40009ffe4ff */
[----:B---3--:R-:W-:Y:S02]  /*1a3f0*/  IADD3.X R247, R247, UR60, RZ, P5, !PT ;  /* 0x0000003cf7f77c10 */ /* 0x008fe4000affe4ff */
[----:B------:R-:W-:-:S04]  /*1a400*/  IADD3 R220, P5, R220, UR5, RZ ;  /* 0x00000005dcdc7c10 */ /* 0x000fc8000ffbe0ff */
[----:B------:R-:W-:Y:S01]  /*1a410*/  IADD3.X R217, R217, UR60, RZ, P5, !PT ;  /* 0x0000003cd9d97c10 */ /* 0x000fe2000affe4ff */
[----:B------:R-:W-:Y:S02]  /*1a420*/  WARPGROUP.DEPBAR.LE gsb0, 0x0 ;  /* 0x00008000000079c5 */ /* 0x000fe40000010000 */
[----:B----4-:R-:W-:-:S04]  /*1a430*/  IADD3 R252, P4, R252, UR5, RZ ;  /* 0x00000005fcfc7c10 */ /* 0x010fc8000ff9e0ff */
[----:B------:R-:W-:Y:S02]  /*1a440*/  IADD3.X R250, R250, UR60, RZ, P4, !PT ;  /* 0x0000003cfafa7c10 */ /* 0x000fe4000a7fe4ff */
[----:B------:R-:W-:-:S04]  /*1a450*/  IADD3 R224, P4, R224, UR5, RZ ;  /* 0x00000005e0e07c10 */ /* 0x000fc8000ff9e0ff */
[----:B------:R-:W-:Y:S01]  /*1a460*/  IADD3.X R222, R222, UR60, RZ, P4, !PT ;  /* 0x0000003cdede7c10 */ /* 0x000fe2000a7fe4ff */
[----:B0-----:R-:W-:Y:S08]  /*1a470*/  @P0 BRA `(.L_x_1) ;  /* 0xffffff2000b80947 */ /* 0x001ff0000383ffff */
[----:B------:R-:W-:Y:S02]  /*1a480*/  F2FP.F16.F32.PACK_AB R87, R87, R86 ;  /* 0x000000565757723e */ /* 0x000fe400000000ff */
[----:B------:R-:W-:Y:S02]  /*1a490*/  F2FP.F16.F32.PACK_AB R83, R83, R82 ;  /* 0x000000525353723e */ /* 0x000fe400000000ff */
[----:B------:R-:W-:Y:S02]  /*1a4a0*/  F2FP.F16.F32.PACK_AB R79, R79, R78 ;  /* 0x0000004e4f4f723e */ /* 0x000fe400000000ff */
[----:B------:R-:W-:Y:S02]  /*1a4b0*/  F2FP.F16.F32.PACK_AB R75, R75, R74 ;  /* 0x0000004a4b4b723e */ /* 0x000fe400000000ff */
[----:B------:R-:W-:Y:S02]  /*1a4c0*/  F2FP.F16.F32.PACK_AB R71, R71, R70 ;  /* 0x000000464747723e */ /* 0x000fe400000000ff */
[----:B------:R-:W-:-:S02]  /*1a4d0*/  F2FP.F16.F32.PACK_AB R67, R67, R66 ;  /* 0x000000424343723e */ /* 0x000fc400000000ff */
        /* <DEDUP_REMOVED lines=57> */
[----:B------:R-:W-:-:S07]  /*1a870*/  F2FP.F16.F32.PACK_AB R24, R89, R88 ;  /* 0x000000585918723e */ /* 0x000fce00000000ff */
.L_x_0:
[----:B------:R-:W2:Y:S01]  /*1a880*/  LDL.LU R152, [R1+0x848] ;  /* 0x0008480001987983 */ /* 0x000ea20000300800 */
[----:B------:R-:W-:Y:S01]  /*1a890*/  ULDC.64 UR10, c[0x0][0x228] ;  /* 0x00008a00000a7ab9 */ /* 0x000fe20000000a00 */
[----:B-----5:R-:W-:Y:S01]  /*1a8a0*/  VIADD R5, R0, 0x1 ;  /* 0x0000000100057836 */ /* 0x020fe20000000000 */
[----:B------:R-:W-:Y:S01]  /*1a8b0*/  ULDC UR5, c[0x0][0x22c] ;  /* 0x00008b0000057ab9 */ /* 0x000fe20000000800 */
[----:B------:R-:W0:Y:S01]  /*1a8c0*/  S2R R4, SR_TID.X ;  /* 0x0000000000047919 */ /* 0x000e220000002100 */
[----:B------:R-:W-:Y:S01]  /*1a8d0*/  ULDC UR8, c[0x0][0x22c] ;  /* 0x00008b0000087ab9 */ /* 0x000fe20000000800 */
[----:B------:R-:W1:Y:S01]  /*1a8e0*/  S2R R6, SR_TID.X ;  /* 0x0000000000067919 */ /* 0x000e620000002100 */
[C---:B0-----:R-:W-:Y:S02]  /*1a8f0*/  IMAD.SHL.U32 R2, R4.reuse, 0x10, RZ ;  /* 0x0000001004027824 */ /* 0x041fe400078e00ff */
[----:B------:R-:W-:Y:S01]  /*1a900*/  IMAD.SHL.U32 R3, R4, 0x40, RZ ;  /* 0x0000004004037824 */ /* 0x000fe200078e00ff */
[----:B-1----:R-:W-:-:S02]  /*1a910*/  LOP3.LUT R6, R6, 0x7f, RZ, 0xc0, !PT ;  /* 0x0000007f06067812 */ /* 0x002fc400078ec0ff */
[----:B------:R-:W-:Y:S02]  /*1a920*/  LOP3.LUT R2, R2, 0xf0, RZ, 0xc0, !PT ;  /* 0x000000f002027812 */ /* 0x000fe400078ec0ff */
[----:B------:R-:W-:-:S04]  /*1a930*/  LOP3.LUT R3, R3, 0x400, RZ, 0xc0, !PT ;  /* 0x0000040003037812 */ /* 0x000fc800078ec0ff */
[----:B------:R-:W-:Y:S01]  /*1a940*/  IADD3 R3, R3, UR4, R2 ;  /* 0x0000000403037c10 */ /* 0x000fe2000fffe002 */
[----:B------:R-:W-:Y:S02]  /*1a950*/  IMAD.SHL.U32 R2, R4, 0x8, RZ ;  /* 0x0000000804027824 */ /* 0x000fe400078e00ff */
[----:B------:R-:W-:-:S03]  /*1a960*/  VIADD R4, R0, 0x2 ;  /* 0x0000000200047836 */ /* 0x000fc60000000000 */
[----:B------:R-:W-:-:S05]  /*1a970*/  LOP3.LUT R2, R2, 0x300, RZ, 0xc0, !PT ;  /* 0x0000030002027812 */ /* 0x000fca00078ec0ff */
[----:B------:R-:W-:Y:S01]  /*1a980*/  IMAD.IADD R100, R2, 0x1, R3 ;  /* 0x0000000102647824 */ /* 0x000fe200078e0203 */
[----:B------:R-:W-:Y:S01]  /*1a990*/  BAR.SYNC.DEFER_BLOCKING 0x0 ;  /* 0x0000000000007b1d */ /* 0x000fe20000010000 */
[----:B------:R-:W-:-:S05]  /*1a9a0*/  LEA R2, R6, UR4, 0x4 ;  /* 0x0000000406027c11 */ /* 0x000fca000f8e20ff */
[----:B------:R-:W-:Y:S01]  /*1a9b0*/  ULDC UR4, c[0x0][0x244] ;  /* 0x0000910000047ab9 */ /* 0x000fe20000000800 */
[----:B------:R-:W-:Y:S01]  /*1a9c0*/  STSM.16.M88.4 [R100], R24 ;  /* 0x0000001864007844 */ /* 0x000fe20000000200 */
[----:B------:R-:W-:Y:S06]  /*1a9d0*/  BAR.SYNC.DEFER_BLOCKING 0x0 ;  /* 0x0000000000007b1d */ /* 0x000fec0000010000 */
[----:B------:R-:W0:Y:S02]  /*1a9e0*/  LDS.128 R96, [R2] ;  /* 0x0000000002607984 */ /* 0x000e240000000c00 */
[----:B------:R-:W-:Y:S06]  /*1a9f0*/  BAR.SYNC.DEFER_BLOCKING 0x0 ;  /* 0x0000000000007b1d */ /* 0x000fec0000010000 */
[----:B------:R-:W-:Y:S02]  /*1aa00*/  STSM.16.M88.4 [R100], R28 ;  /* 0x0000001c64007844 */ /* 0x000fe40000000200 */
[----:B------:R-:W-:Y:S06]  /*1aa10*/  BAR.SYNC.DEFER_BLOCKING 0x0 ;  /* 0x0000000000007b1d */ /* 0x000fec0000010000 */
[----:B------:R-:W1:Y:S02]  /*1aa20*/  LDS.128 R92, [R2] ;  /* 0x00000000025c7984 */ /* 0x000e640000000c00 */
[----:B------:R-:W-:Y:S06]  /*1aa30*/  BAR.SYNC.DEFER_BLOCKING 0x0 ;  /* 0x0000000000007b1d */ /* 0x000fec0000010000 */
[----:B------:R-:W-:Y:S02]  /*1aa40*/  STSM.16.M88.4 [R100], R32 ;  /* 0x0000002064007844 */ /* 0x000fe40000000200 */
[----:B------:R-:W-:Y:S06]  /*1aa50*/  BAR.SYNC.DEFER_BLOCKING 0x0 ;  /* 0x0000000000007b1d */ /* 0x000fec0000010000 */
[----:B------:R-:W3:Y:S02]  /*1aa60*/  LDS.128 R88, [R2] ;  /* 0x0000000002587984 */ /* 0x000ee40000000c00 */
[----:B------:R-:W-:Y:S06]  /*1aa70*/  BAR.SYNC.DEFER_BLOCKING 0x0 ;  /* 0x0000000000007b1d */ /* 0x000fec0000010000 */
[----:B------:R-:W-:Y:S02]  /*1aa80*/  STSM.16.M88.4 [R100], R36 ;  /* 0x0000002464007844 */ /* 0x000fe40000000200 */
[----:B------:R-:W-:Y:S01]  /*1aa90*/  BAR.SYNC.DEFER_BLOCKING 0x0 ;  /* 0x0000000000007b1d */ /* 0x000fe20000010000 */
[----:B--2---:R-:W-:-:S04]  /*1aaa0*/  ISETP.GE.AND P0, PT, R152, UR10, PT ;  /* 0x0000000a98007c0c */ /* 0x004fc8000bf06270 */
[----:B------:R-:W-:Y:S01]  /*1aab0*/  ISETP.LT.AND P1, PT, R5, UR5, !P0 ;  /* 0x0000000505007c0c */ /* 0x000fe2000c721270 */
[----:B------:R-:W-:Y:S01]  /*1aac0*/  ULDC UR5, c[0x0][0x22c] ;  /* 0x00008b0000057ab9 */ /* 0x000fe20000000800 */
[----:B------:R-:W-:Y:S01]  /*1aad0*/  VIADD R5, R0, 0x3 ;  /* 0x0000000300057836 */ /* 0x000fe20000000000 */
[----:B------:R-:W-:Y:S01]  /*1aae0*/  ISETP.LT.AND P5, PT, R4, UR5, !P0 ;  /* 0x0000000504007c0c */ /* 0x000fe2000c7a1270 */
[C---:B------:R-:W-:Y:S01]  /*1aaf0*/  VIADD R4, R0.reuse, 0x4 ;  /* 0x0000000400047836 */ /* 0x040fe20000000000 */
[----:B------:R-:W-:Y:S01]  /*1ab00*/  ULDC UR5, c[0x0][0x22c] ;  /* 0x00008b0000057ab9 */ /* 0x000fe20000000800 */
[----:B------:R-:W-:Y:S02]  /*1ab10*/  ISETP.LT.AND P2, PT, R0, UR11, !P0 ;  /* 0x0000000b00007c0c */ /* 0x000fe4000c741270 */
[----:B------:R-:W-:Y:S01]  /*1ab20*/  ISETP.LT.AND P4, PT, R5, UR8, !P0 ;  /* 0x0000000805007c0c */ /* 0x000fe2000c781270 */
[----:B------:R-:W-:Y:S01]  /*1ab30*/  ULDC.64 UR8, c[0x0][0x220] ;  /* 0x0000880000087ab9 */ /* 0x000fe20000000a00 */
[----:B------:R-:W-:Y:S01]  /*1ab40*/  ISETP.LT.AND P3, PT, R4, UR5, !P0 ;  /* 0x0000000504007c0c */ /* 0x000fe2000c761270 */
[----:B------:R-:W-:Y:S01]  /*1ab50*/  ULDC UR5, c[0x0][0x22c] ;  /* 0x00008b0000057ab9 */ /* 0x000fe20000000800 */
[----:B------:R-:W2:Y:S01]  /*1ab60*/  LDS.128 R4, [R2] ;  /* 0x0000000002047984 */ /* 0x000ea20000000c00 */
[----:B------:R-:W-:Y:S06]  /*1ab70*/  BAR.SYNC.DEFER_BLOCKING 0x0 ;  /* 0x0000000000007b1d */ /* 0x000fec0000010000 */
[----:B------:R-:W-:Y:S02]  /*1ab80*/  STSM.16.M88.4 [R100], R40 ;  /* 0x0000002864007844 */ /* 0x000fe40000000200 */
[----:B------:R-:W-:Y:S06]  /*1ab90*/  BAR.SYNC.DEFER_BLOCKING 0x0 ;  /* 0x0000000000007b1d */ /* 0x000fec0000010000 */
[----:B------:R-:W4:Y:S02]  /*1aba0*/  LDS.128 R8, [R2] ;  /* 0x0000000002087984 */ /* 0x000f240000000c00 */
[----:B------:R-:W-:Y:S06]  /*1abb0*/  BAR.SYNC.DEFER_BLOCKING 0x0 ;  /* 0x0000000000007b1d */ /* 0x000fec0000010000 */
[----:B------:R-:W-:Y:S02]  /*1abc0*/  STSM.16.M88.4 [R100], R44 ;  /* 0x0000002c64007844 */ /* 0x000fe40000000200 */
[----:B------:R-:W-:Y:S06]  /*1abd0*/  BAR.SYNC.DEFER_BLOCKING 0x0 ;  /* 0x0000000000007b1d */ /* 0x000fec0000010000 */
[----:B------:R-:W4:Y:S02]  /*1abe0*/  LDS.128 R12, [R2] ;  /* 0x00000000020c7984 */ /* 0x000f240000000c00 */
[----:B------:R-:W-:Y:S06]  /*1abf0*/  BAR.SYNC.DEFER_BLOCKING 0x0 ;  /* 0x0000000000007b1d */ /* 0x000fec0000010000 */
[----:B------:R-:W-:Y:S02]  /*1ac00*/  STSM.16.M88.4 [R100], R48 ;  /* 0x0000003064007844 */ /* 0x000fe40000000200 */
[----:B------:R-:W-:Y:S06]  /*1ac10*/  BAR.SYNC.DEFER_BLOCKING 0x0 ;  /* 0x0000000000007b1d */ /* 0x000fec0000010000 */
[----:B------:R-:W-:Y:S02]  /*1ac20*/  LDS.128 R16, [R2] ;  /* 0x0000000002107984 */ /* 0x000fe40000000c00 */
[----:B------:R-:W-:Y:S06]  /*1ac30*/  BAR.SYNC.DEFER_BLOCKING 0x0 ;  /* 0x0000000000007b1d */ /* 0x000fec0000010000 */
[----:B------:R0:W-:Y:S02]  /*1ac40*/  STSM.16.M88.4 [R100], R52 ;  /* 0x0000003464007844 */ /* 0x0001e40000000200 */
[----:B------:R-:W-:Y:S01]  /*1ac50*/  BAR.SYNC.DEFER_BLOCKING 0x0 ;  /* 0x0000000000007b1d */ /* 0x000fe20000010000 */
[----:B0-----:R-:W-:-:S05]  /*1ac60*/  IMAD R52, R152, UR4, RZ ;  /* 0x0000000498347c24 */ /* 0x001fca000f8e02ff */
[----:B------:R-:W-:Y:S02]  /*1ac70*/  ULDC UR4, c[0x0][0x248] ;  /* 0x0000920000047ab9 */ /* 0x000fe40000000800 */
[----:B------:R-:W-:Y:S01]  /*1ac80*/  IMAD R53, R0, UR4, RZ ;  /* 0x0000000400357c24 */ /* 0x000fe2000f8e02ff */
[----:B------:R-:W-:-:S04]  /*1ac90*/  LEA R3, P6, R52, UR8, 0x1 ;  /* 0x0000000834037c11 */ /* 0x000fc8000f8c08ff */
[----:B------:R-:W-:Y:S02]  /*1aca0*/  LEA.HI.X.SX32 R52, R52, UR9, 0x1, P6 ;  /* 0x0000000934347c11 */ /* 0x000fe4000b0f0eff */
[C---:B------:R-:W-:Y:S01]  /*1acb0*/  LEA R54, P6, R53.reuse, R3, 0x1 ;  /* 0x0000000335367211 */ /* 0x040fe200078c08ff */
[----:B------:R-:W-:Y:S03]  /*1acc0*/  LDS.128 R20, [R2] ;  /* 0x0000000002147984 */ /* 0x000fe60000000c00 */
[C---:B------:R-:W-:Y:S01]  /*1acd0*/  LEA.HI.X.SX32 R55, R53.reuse, R52, 0x1, P6 ;  /* 0x0000003435377211 */ /* 0x040fe200030f0eff */
[----:B------:R-:W-:Y:S06]  /*1ace0*/  BAR.SYNC.DEFER_BLOCKING 0x0 ;  /* 0x0000000000007b1d */ /* 0x000fec0000010000 */
[----:B------:R0:W-:Y:S02]  /*1acf0*/  STSM.16.M88.4 [R100], R56 ;  /* 0x0000003864007844 */ /* 0x0001e40000000200 */
[----:B------:R-:W-:Y:S01]  /*1ad00*/  BAR.SYNC.DEFER_BLOCKING 0x0 ;  /* 0x0000000000007b1d */ /* 0x000fe20000010000 */
[----:B0-----:R-:W-:-:S02]  /*1ad10*/  VIADD R57, R53, UR4 ;  /* 0x0000000435397c36 */ /* 0x001fc40008000000 */
[----:B------:R-:W-:Y:S02]  /*1ad20*/  VIADD R58, R0, 0x5 ;  /* 0x00000005003a7836 */ /* 0x000fe40000000000 */
[C---:B------:R-:W-:Y:S01]  /*1ad30*/  VIADD R53, R57.reuse, UR4 ;  /* 0x0000000439357c36 */ /* 0x040fe20008000000 */
[----:B------:R-:W-:-:S04]  /*1ad40*/  LEA R56, P6, R57, R3, 0x1 ;  /* 0x0000000339387211 */ /* 0x000fc800078c08ff */
[----:B------:R-:W-:Y:S01]  /*1ad50*/  LEA.HI.X.SX32 R57, R57, R52, 0x1, P6 ;  /* 0x0000003439397211 */ /* 0x000fe200030f0eff */
[----:B------:R-:W-:Y:S01]  /*1ad60*/  LDS.128 R24, [R2] ;  /* 0x0000000002187984 */ /* 0x000fe20000000c00 */
[----:B------:R-:W-:Y:S06]  /*1ad70*/  BAR.SYNC.DEFER_BLOCKING 0x0 ;  /* 0x0000000000007b1d */ /* 0x000fec0000010000 */
[----:B------:R0:W-:Y:S02]  /*1ad80*/  STSM.16.M88.4 [R100], R60 ;  /* 0x0000003c64007844 */ /* 0x0001e40000000200 */
[----:B------:R-:W-:Y:S01]  /*1ad90*/  BAR.SYNC.DEFER_BLOCKING 0x0 ;  /* 0x0000000000007b1d */ /* 0x000fe20000010000 */
[----:B0-----:R-:W-:Y:S01]  /*1ada0*/  PRMT R61, R96, 0x7632, R61 ;  /* 0x00007632603d7816 */ /* 0x001fe2000000003d */
[----:B------:R-:W-:-:S04]  /*1adb0*/  VIADD R60, R0, 0x6 ;  /* 0x00000006003c7836 */ /* 0x000fc80000000000 */
[----:B------:R-:W-:Y:S02]  /*1adc0*/  LDS.128 R28, [R2] ;  /* 0x00000000021c7984 */ /* 0x000fe40000000c00 */
[----:B------:R-:W-:Y:S06]  /*1add0*/  BAR.SYNC.DEFER_BLOCKING 0x0 ;  /* 0x0000000000007b1d */ /* 0x000fec0000010000 */
[----:B------:R-:W-:Y:S02]  /*1ade0*/  STSM.16.M88.4 [R100], R64 ;  /* 0x0000004064007844 */ /* 0x000fe40000000200 */
[----:B------:R-:W-:Y:S06]  /*1adf0*/  BAR.SYNC.DEFER_BLOCKING 0x0 ;  /* 0x0000000000007b1d */ /* 0x000fec0000010000 */
        /* <DEDUP_REMOVED lines=12> */
[----:B------:R-:W0:Y:S02]  /*1aec0*/  LDS.128 R44, [R2] ;  /* 0x00000000022c7984 */ /* 0x000e240000000c00 */
[----:B------:R-:W-:Y:S06]  /*1aed0*/  BAR.SYNC.DEFER_BLOCKING 0x0 ;  /* 0x0000000000007b1d */ /* 0x000fec0000010000 */
[----:B------:R-:W-:Y:S02]  /*1aee0*/  STSM.16.M88.4 [R100], R80 ;  /* 0x0000005064007844 */ /* 0x000fe40000000200 */
[----:B------:R-:W-:Y:S06]  /*1aef0*/  BAR.SYNC.DEFER_BLOCKING 0x0 ;  /* 0x0000000000007b1d */ /* 0x000fec0000010000 */
[----:B------:R-:W0:Y:S02]  /*1af00*/  LDS.128 R48, [R2] ;  /* 0x0000000002307984 */ /* 0x000e240000000c00 */
[----:B------:R-:W-:Y:S06]  /*1af10*/  BAR.SYNC.DEFER_BLOCKING 0x0 ;  /* 0x0000000000007b1d */ /* 0x000fec0000010000 */
[----:B------:R-:W-:Y:S02]  /*1af20*/  STSM.16.M88.4 [R100], R84 ;  /* 0x0000005464007844 */ /* 0x000fe40000000200 */
[----:B------:R-:W-:Y:S06]  /*1af30*/  BAR.SYNC.DEFER_BLOCKING 0x0 ;  /* 0x0000000000007b1d */ /* 0x000fec0000010000 */
[----:B------:R1:W-:Y:S01]  /*1af40*/  @P2 STG.E.U16 desc[UR6][R54.64], R96 ;  /* 0x0000006036002986 */ /* 0x0003e2000c101506 */
[----:B------:R-:W-:Y:S01]  /*1af50*/  ISETP.LT.AND P2, PT, R58, UR5, !P0 ;  /* 0x000000053a007c0c */ /* 0x000fe2000c741270 */
[----:B------:R-:W-:Y:S01]  /*1af60*/  ULDC UR5, c[0x0][0x22c] ;  /* 0x00008b0000057ab9 */ /* 0x000fe20000000800 */
[C---:B------:R-:W-:Y:S01]  /*1af70*/  LEA R58, P6, R53.reuse, R3, 0x1 ;  /* 0x00000003353a7211 */ /* 0x040fe200078c08ff */
[----:B------:R3:W-:Y:S01]  /*1af80*/  @P1 STG.E.U16 desc[UR6][R56.64], R61 ;  /* 0x0000003d38001986 */ /* 0x0007e2000c101506 */
[----:B------:R-:W-:Y:S01]  /*1af90*/  ISETP.LT.AND P1, PT, R60, UR5, !P0 ;  /* 0x000000053c007c0c */ /* 0x000fe2000c721270 */
[----:B------:R-:W-:Y:S01]  /*1afa0*/  ULDC UR5, c[0x0][0x22c] ;  /* 0x00008b0000057ab9 */ /* 0x000fe20000000800 */
[C---:B------:R-:W-:Y:S01]  /*1afb0*/  LEA.HI.X.SX32 R59, R53.reuse, R52, 0x1, P6 ;  /* 0x00000034353b7211 */ /* 0x040fe200030f0eff */
[----:B------:R-:W-:-:S02]  /*1afc0*/  VIADD R53, R53, UR4 ;  /* 0x0000000435357c36 */ /* 0x000fc40008000000 */
[----:B-1----:R-:W-:-:S03]  /*1afd0*/  VIADD R55, R0, 0x7 ;  /* 0x0000000700377836 */ /* 0x002fc60000000000 */
[CC--:B------:R-:W-:Y:S01]  /*1afe0*/  LEA R54, P6, R53.reuse, R3.reuse, 0x1 ;  /* 0x0000000335367211 */ /* 0x0c0fe200078c08ff */
[----:B------:R-:W-:Y:S01]  /*1aff0*/  VIADD R60, R53, UR4 ;  /* 0x00000004353c7c36 */ /* 0x000fe20008000000 */
[----:B------:R1:W-:Y:S01]  /*1b000*/  @P5 STG.E.U16 desc[UR6][R58.64], R97 ;  /* 0x000000613a005986 */ /* 0x0003e2000c101506 */
[----:B---3--:R-:W-:Y:S01]  /*1b010*/  VIADD R61, R0, 0x8 ;  /* 0x00000008003d7836 */ /* 0x008fe20000000000 */
[----:B------:R-:W-:Y:S01]  /*1b020*/  ISETP.LT.AND P5, PT, R55, UR5, !P0 ;  /* 0x0000000537007c0c */ /* 0x000fe2000c7a1270 */
[----:B------:R-:W-:Y:S01]  /*1b030*/  ULDC UR5, c[0x0][0x22c] ;  /* 0x00008b0000057ab9 */ /* 0x000fe20000000800 */
[----:B------:R-:W-:Y:S01]  /*1b040*/  LEA.HI.X.SX32 R55, R53, R52, 0x1, P6 ;  /* 0x0000003435377211 */ /* 0x000fe200030f0eff */
[C---:B------:R-:W-:Y:S01]  /*1b050*/  VIADD R53, R60.reuse, UR4 ;  /* 0x000000043c357c36 */ /* 0x040fe20008000000 */
[----:B------:R-:W-:-:S04]  /*1b060*/  LEA R56, P6, R60, R3, 0x1 ;  /* 0x000000033c387211 */ /* 0x000fc800078c08ff */
[----:B------:R-:W-:Y:S01]  /*1b070*/  LEA.HI.X.SX32 R57, R60, R52, 0x1, P6 ;  /* 0x000000343c397211 */ /* 0x000fe200030f0eff */
[----:B------:R-:W-:Y:S01]  /*1b080*/  VIADD R60, R0, 0x9 ;  /* 0x00000009003c7836 */ /* 0x000fe20000000000 */
[----:B-1----:R-:W-:Y:S02]  /*1b090*/  PRMT R59, R97, 0x7632, R59 ;  /* 0x00007632613b7816 */ /* 0x002fe4000000003b */
[----:B------:R-:W-:-:S03]  /*1b0a0*/  LEA R58, P6, R53, R3, 0x1 ;  /* 0x00000003353a7211 */ /* 0x000fc600078c08ff */
[----:B------:R1:W-:Y:S01]  /*1b0b0*/  @P4 STG.E.U16 desc[UR6][R54.64], R59 ;  /* 0x0000003b36004986 */ /* 0x0003e2000c101506 */
[----:B------:R-:W-:Y:S01]  /*1b0c0*/  ISETP.LT.AND P4, PT, R61, UR5, !P0 ;  /* 0x000000053d007c0c */ /* 0x000fe2000c781270 */
[----:B------:R-:W-:Y:S01]  /*1b0d0*/  ULDC UR5, c[0x0][0x22c] ;  /* 0x00008b0000057ab9 */ /* 0x000fe20000000800 */
[----:B------:R-:W-:Y:S01]  /*1b0e0*/  PRMT R61, R99, 0x7632, R61 ;  /* 0x00007632633d7816 */ /* 0x000fe2000000003d */
[----:B------:R3:W-:Y:S01]  /*1b0f0*/  @P3 STG.E.U16 desc[UR6][R56.64], R98 ;  /* 0x0000006238003986 */ /* 0x0007e2000c101506 */
[----:B------:R-:W-:Y:S01]  /*1b100*/  ISETP.LT.AND P3, PT, R60, UR5, !P0 ;  /* 0x000000053c007c0c */ /* 0x000fe2000c761270 */
[----:B------:R-:W-:Y:S01]  /*1b110*/  VIADD R60, R0, 0xa ;  /* 0x0000000a003c7836 */ /* 0x000fe20000000000 */
[----:B------:R-:W-:Y:S01]  /*1b120*/  ULDC UR5, c[0x0][0x22c] ;  /* 0x00008b0000057ab9 */ /* 0x000fe20000000800 */
[C---:B-1----:R-:W-:Y:S01]  /*1b130*/  LEA.HI.X.SX32 R59, R53.reuse, R52, 0x1, P6 ;  /* 0x00000034353b7211 */ /* 0x042fe200030f0eff */
[----:B------:R-:W-:Y:S01]  /*1b140*/  VIADD R53, R53, UR4 ;  /* 0x0000000435357c36 */ /* 0x000fe20008000000 */
[----:B------:R-:W-:-:S03]  /*1b150*/  PRMT R55, R98, 0x7632, R55 ;  /* 0x0000763262377816 */ /* 0x000fc60000000037 */
[C---:B---3--:R-:W-:Y:S02]  /*1b160*/  VIADD R57, R53.reuse, UR4 ;  /* 0x0000000435397c36 */ /* 0x048fe40008000000 */
[----:B------:R1:W-:Y:S01]  /*1b170*/  @P2 STG.E.U16 desc[UR6][R58.64], R55 ;  /* 0x000000373a002986 */ /* 0x0003e2000c101506 */
[-C--:B------:R-:W-:Y:S02]  /*1b180*/  LEA R54, P2, R53, R3.reuse, 0x1 ;  /* 0x0000000335367211 */ /* 0x080fe400078408ff */
[----:B------:R-:W-:Y:S02]  /*1b190*/  LEA R56, P6, R57, R3, 0x1 ;  /* 0x0000000339387211 */ /* 0x000fe400078c08ff */
[-C--:B-1----:R-:W-:Y:S01]  /*1b1a0*/  LEA.HI.X.SX32 R55, R53, R52.reuse, 0x1, P2 ;  /* 0x0000003435377211 */ /* 0x082fe200010f0eff */
[----:B------:R-:W-:Y:S01]  /*1b1b0*/  VIADD R53, R0, 0xb ;  /* 0x0000000b00357836 */ /* 0x000fe20000000000 */
[----:B------:R-:W-:Y:S01]  /*1b1c0*/  ISETP.LT.AND P2, PT, R60, UR5, !P0 ;  /* 0x000000053c007c0c */ /* 0x000fe2000c741270 */
[----:B------:R-:W-:Y:S01]  /*1b1d0*/  ULDC UR5, c[0x0][0x22c] ;  /* 0x00008b0000057ab9 */ /* 0x000fe20000000800 */
[----:B------:R-:W-:Y:S01]  /*1b1e0*/  VIADD R59, R0, 0xc ;  /* 0x0000000c003b7836 */ /* 0x000fe20000000000 */
[----:B------:R1:W-:Y:S01]  /*1b1f0*/  @P1 STG.E.U16 desc[UR6][R54.64], R99 ;  /* 0x0000006336001986 */ /* 0x0003e2000c101506 */
[----:B------:R-:W-:Y:S01]  /*1b200*/  ISETP.LT.AND P1, PT, R53, UR5, !P0 ;  /* 0x0000000535007c0c */ /* 0x000fe2000c721270 */
[C---:B------:R-:W-:Y:S01]  /*1b210*/  VIADD R53, R57.reuse, UR4 ;  /* 0x0000000439357c36 */ /* 0x040fe20008000000 */
[----:B------:R-:W-:Y:S01]  /*1b220*/  LEA.HI.X.SX32 R57, R57, R52, 0x1, P6 ;  /* 0x0000003439397211 */ /* 0x000fe200030f0eff */
[----:B------:R-:W-:-:S02]  /*1b230*/  ULDC UR5, c[0x0][0x22c] ;  /* 0x00008b0000057ab9 */ /* 0x000fc40000000800 */
[C---:B------:R-:W-:Y:S01]  /*1b240*/  VIADD R60, R53.reuse, UR4 ;  /* 0x00000004353c7c36 */ /* 0x040fe20008000000 */
[-C--:B------:R-:W-:Y:S01]  /*1b250*/  LEA R58, P6, R53, R3.reuse, 0x1 ;  /* 0x00000003353a7211 */ /* 0x080fe200078c08ff */
[----:B------:R3:W-:Y:S01]  /*1b260*/  @P5 STG.E.U16 desc[UR6][R56.64], R61 ;  /* 0x0000003d38005986 */ /* 0x0007e2000c101506 */
[----:B------:R-:W-:Y:S01]  /*1b270*/  ISETP.LT.AND P5, PT, R59, UR5, !P0 ;  /* 0x000000053b007c0c */ /* 0x000fe2000c7a1270 */
[----:B------:R-:W-:Y:S01]  /*1b280*/  ULDC UR5, c[0x0][0x22c] ;  /* 0x00008b0000057ab9 */ /* 0x000fe20000000800 */
[-C--:B------:R-:W-:Y:S01]  /*1b290*/  LEA.HI.X.SX32 R59, R53, R52.reuse, 0x1, P6 ;  /* 0x00000034353b7211 */ /* 0x080fe200030f0eff */
[----:B-1----:R-:W-:Y:S01]  /*1b2a0*/  VIADD R55, R0, 0xd ;  /* 0x0000000d00377836 */ /* 0x002fe20000000000 */
[CC--:B------:R-:W-:Y:S01]  /*1b2b0*/  LEA R54, P6, R60.reuse, R3.reuse, 0x1 ;  /* 0x000000033c367211 */ /* 0x0c0fe200078c08ff */
[C---:B------:R-:W-:Y:S02]  /*1b2c0*/  VIADD R53, R60.reuse, UR4 ;  /* 0x000000043c357c36 */ /* 0x040fe40008000000 */
[----:B------:R1:W-:Y:S01]  /*1b2d0*/  @P4 STG.E.U16 desc[UR6][R58.64], R92 ;  /* 0x0000005c3a004986 */ /* 0x0003e2000c101506 */
[----:B------:R-:W-:Y:S01]  /*1b2e0*/  ISETP.LT.AND P4, PT, R55, UR5, !P0 ;  /* 0x0000000537007c0c */ /* 0x000fe2000c781270 */
[----:B------:R-:W-:Y:S01]  /*1b2f0*/  ULDC UR5, c[0x0][0x22c] ;  /* 0x00008b0000057ab9 */ /* 0x000fe20000000800 */
[----:B------:R-:W-:Y:S01]  /*1b300*/  LEA.HI.X.SX32 R55, R60, R52, 0x1, P6 ;  /* 0x000000343c377211 */ /* 0x000fe200030f0eff */
[----:B------:R-:W-:Y:S01]  /*1b310*/  VIADD R60, R0, 0xe ;  /* 0x0000000e003c7836 */ /* 0x000fe20000000000 */
[----:B---3--:R-:W-:-:S02]  /*1b320*/  LEA R56, P6, R53, R3, 0x1 ;  /* 0x0000000335387211 */ /* 0x008fc400078c08ff */
[----:B------:R-:W-:Y:S02]  /*1b330*/  PRMT R61, R92, 0x7632, R61 ;  /* 0x000076325c3d7816 */ /* 0x000fe4000000003d */
[CC--:B------:R-:W-:Y:S01]  /*1b340*/  LEA.HI.X.SX32 R57, R53.reuse, R52.reuse, 0x1, P6 ;  /* 0x0000003435397211 */ /* 0x0c0fe200030f0eff */
[----:B------:R-:W-:Y:S02]  /*1b350*/  VIADD R53, R53, UR4 ;  /* 0x0000000435357c36 */ /* 0x000fe40008000000 */
[----:B------:R3:W-:Y:S01]  /*1b360*/  @P3 STG.E.U16 desc[UR6][R54.64], R61 ;  /* 0x0000003d36003986 */ /* 0x0007e2000c101506 */
[----:B-1----:R-:W-:Y:S01]  /*1b370*/  VIADD R59, R0, 0xf ;  /* 0x0000000f003b7836 */ /* 0x002fe20000000000 */
[----:B------:R-:W-:Y:S01]  /*1b380*/  ISETP.LT.AND P3, PT, R60, UR5, !P0 ;  /* 0x000000053c007c0c */ /* 0x000fe2000c761270 */
[C---:B------:R-:W-:Y:S01]  /*1b390*/  VIADD R60, R53.reuse, UR4 ;  /* 0x00000004353c7c36 */ /* 0x040fe20008000000 */
[-C--:B------:R-:W-:Y:S01]  /*1b3a0*/  LEA R58, P6, R53, R3.reuse, 0x1 ;  /* 0x00000003353a7211 */ /* 0x080fe200078c08ff */
[----:B------:R-:W-:Y:S01]  /*1b3b0*/  ULDC UR5, c[0x0][0x22c] ;  /* 0x00008b0000057ab9 */ /* 0x000fe20000000800 */
[----:B------:R1:W-:Y:S01]  /*1b3c0*/  @P2 STG.E.U16 desc[UR6][R56.64], R93 ;  /* 0x0000005d38002986 */ /* 0x0003e2000c101506 */
[----:B------:R-:W-:Y:S01]  /*1b3d0*/  ISETP.LT.AND P2, PT, R59, UR5, !P0 ;  /* 0x000000053b007c0c */ /* 0x000fe2000c741270 */
[----:B------:R-:W-:Y:S01]  /*1b3e0*/  ULDC UR5, c[0x0][0x22c] ;  /* 0x00008b0000057ab9 */ /* 0x000fe20000000800 */
[----:B------:R-:W-:Y:S01]  /*1b3f0*/  LEA.HI.X.SX32 R59, R53, R52, 0x1, P6 ;  /* 0x00000034353b7211 */ /* 0x000fe200030f0eff */
[C---:B------:R-:W-:Y:S01]  /*1b400*/  VIADD R53, R60.reuse, UR4 ;  /* 0x000000043c357c36 */ /* 0x040fe20008000000 */
[----:B---3--:R-:W-:Y:S01]  /*1b410*/  LEA R54, P6, R60, R3, 0x1 ;  /* 0x000000033c367211 */ /* 0x008fe200078c08ff */
[----:B------:R-:W-:-:S03]  /*1b420*/  VIADD R61, R0, 0x10 ;  /* 0x00000010003d7836 */ /* 0x000fc60000000000 */
        /* <DEDUP_REMOVED lines=98> */
[----:B--2---:R1:W-:Y:S01]  /*1ba50*/  @P3 STG.E.U16 desc[UR6][R54.64], R4 ;  /* 0x0000000436003986 */ /* 0x0043e2000c101506 */
        /* <DEDUP_REMOVED lines=8> */
[----:B-1----:R-:W-:Y:S01]  /*1bae0*/  VIADD R55, R0, 0x1f ;  /* 0x0000001f00377836 */ /* 0x002fe20000000000 */
[----:B------:R1:W-:Y:S01]  /*1baf0*/  @P2 STG.E.U16 desc[UR6][R56.64], R61 ;  /* 0x0000003d38002986 */ /* 0x0003e2000c101506 */
[----:B------:R-:W-:Y:S01]  /*1bb00*/  ISETP.LT.AND P2, PT, R60, UR5, !P0 ;  /* 0x000000053c007c0c */ /* 0x000fe2000c741270 */
[C---:B------:R-:W-:Y:S01]  /*1bb10*/  VIADD R4, R53.reuse, UR4 ;  /* 0x0000000435047c36 */ /* 0x040fe20008000000 */
[-C--:B------:R-:W-:Y:S01]  /*1bb20*/  LEA R54, P6, R53, R3.reuse, 0x1 ;  /* 0x0000000335367211 */ /* 0x080fe200078c08ff */
[----:B------:R-:W-:Y:S01]  /*1bb30*/  ULDC UR5, c[0x0][0x22c] ;  /* 0x00008b0000057ab9 */ /* 0x000fe20000000800 */
[----:B------:R2:W-:Y:S01]  /*1bb40*/  @P1 STG.E.U16 desc[UR6][R58.64], R5 ;  /* 0x000000053a001986 */ /* 0x0005e2000c101506 */
[----:B------:R-:W-:Y:S01]  /*1bb50*/  ISETP.LT.AND P1, PT, R55, UR5, !P0 ;  /* 0x0000000537007c0c */ /* 0x000fe2000c721270 */
[----:B------:R-:W-:Y:S01]  /*1bb60*/  VIADD R60, R0, 0x20 ;  /* 0x00000020003c7836 */ /* 0x000fe20000000000 */
[----:B------:R-:W-:Y:S01]  /*1bb70*/  LEA.HI.X.SX32 R55, R53, R52, 0x1, P6 ;  /* 0x0000003435377211 */ /* 0x000fe200030f0eff */
[C---:B------:R-:W-:Y:S01]  /*1bb80*/  VIADD R53, R4.reuse, UR4 ;  /* 0x0000000404357c36 */ /* 0x040fe20008000000 */
[----:B------:R-:W-:Y:S01]  /*1bb90*/  ULDC UR5, c[0x0][0x22c] ;  /* 0x00008b0000057ab9 */ /* 0x000fe20000000800 */
[----:B-1----:R-:W-:-:S04]  /*1bba0*/  LEA R56, P6, R4, R3, 0x1 ;  /* 0x0000000304387211 */ /* 0x002fc800078c08ff */
[----:B------:R-:W-:Y:S01]  /*1bbb0*/  LEA.HI.X.SX32 R57, R4, R52, 0x1, P6 ;  /* 0x0000003404397211 */ /* 0x000fe200030f0eff */
[----:B--2---:R-:W-:Y:S01]  /*1bbc0*/  VIADD R58, R0, 0x21 ;  /* 0x00000021003a7836 */ /* 0x004fe20000000000 */
[----:B------:R-:W-:Y:S02]  /*1bbd0*/  PRMT R59, R5, 0x7632, R59 ;  /* 0x00007632053b7816 */ /* 0x000fe4000000003b */
[----:B------:R-:W-:-:S03]  /*1bbe0*/  LEA R4, P6, R53, R3, 0x1 ;  /* 0x0000000335047211 */ /* 0x000fc600078c08ff */
[----:B------:R1:W-:Y:S01]  /*1bbf0*/  @P5 STG.E.U16 desc[UR6][R54.64], R59 ;  /* 0x0000003b36005986 */ /* 0x0003e2000c101506 */
[C---:B------:R-:W-:Y:S01]  /*1bc00*/  LEA.HI.X.SX32 R5, R53.reuse, R52, 0x1, P6 ;  /* 0x0000003435057211 */ /* 0x040fe200030f0eff */
[----:B------:R-:W-:Y:S01]  /*1bc10*/  VIADD R53, R53, UR4 ;  /* 0x0000000435357c36 */ /* 0x000fe20008000000 */
[----:B------:R-:W-:Y:S01]  /*1bc20*/  ISETP.LT.AND P5, PT, R60, UR5, !P0 ;  /* 0x000000053c007c0c */ /* 0x000fe2000c7a1270 */
[----:B------:R2:W-:Y:S01]  /*1bc30*/  @P4 STG.E.U16 desc[UR6][R56.64], R6 ;  /* 0x0000000638004986 */ /* 0x0005e2000c101506 */
[----:B------:R-:W-:Y:S02]  /*1bc40*/  ULDC UR5, c[0x0][0x22c] ;  /* 0x00008b0000057ab9 */ /* 0x000fe40000000800 */
[----:B------:R-:W-:Y:S01]  /*1bc50*/  ISETP.LT.AND P4, PT, R58, UR5, !P0 ;  /* 0x000000053a007c0c */ /* 0x000fe2000c781270 */
[----:B------:R-:W-:Y:S01]  /*1bc60*/  VIADD R58, R0, 0x22 ;  /* 0x00000022003a7836 */ /* 0x000fe20000000000 */
[----:B------:R-:W-:Y:S01]  /*1bc70*/  ULDC UR5, c[0x0][0x22c] ;  /* 0x00008b0000057ab9 */ /* 0x000fe20000000800 */
[----:B-1----:R-:W-:Y:S01]  /*1bc80*/  PRMT R55, R6, 0x7632, R55 ;  /* 0x0000763206377816 */ /* 0x002fe20000000037 */
[----:B--2---:R-:W-:-:S04]  /*1bc90*/  VIADD R6, R53, UR4 ;  /* 0x0000000435067c36 */ /* 0x004fc80008000000 */
[----:B------:R1:W-:Y:S01]  /*1bca0*/  @P3 STG.E.U16 desc[UR6][R4.64], R55 ;  /* 0x0000003704003986 */ /* 0x0003e2000c101506 */
[-C--:B------:R-:W-:Y:S02]  /*1bcb0*/  LEA R54, P3, R53, R3.reuse, 0x1 ;  /* 0x0000000335367211 */ /* 0x080fe400078608ff */
[----:B------:R-:W-:-:S04]  /*1bcc0*/  LEA R56, P6, R6, R3, 0x1 ;  /* 0x0000000306387211 */ /* 0x000fc800078c08ff */
[CC--:B------:R-:W-:Y:S02]  /*1bcd0*/  LEA.HI.X.SX32 R57, R6.reuse, R52.reuse, 0x1, P6 ;  /* 0x0000003406397211 */ /* 0x0c0fe400030f0eff */
[-C--:B-1----:R-:W-:Y:S01]  /*1bce0*/  LEA.HI.X.SX32 R55, R53, R52.reuse, 0x1, P3 ;  /* 0x0000003435377211 */ /* 0x082fe200018f0eff */
[----:B------:R-:W-:Y:S01]  /*1bcf0*/  VIADD R5, R6, UR4 ;  /* 0x0000000406057c36 */ /* 0x000fe20008000000 */
[----:B------:R-:W-:Y:S01]  /*1bd00*/  ISETP.LT.AND P3, PT, R58, UR5, !P0 ;  /* 0x000000053a007c0c */ /* 0x000fe2000c761270 */
[C---:B------:R-:W-:Y:S01]  /*1bd10*/  VIADD R53, R0.reuse, 0x23 ;  /* 0x0000002300357836 */ /* 0x040fe20000000000 */
[----:B------:R-:W-:Y:S01]  /*1bd20*/  ULDC UR5, c[0x0][0x22c] ;  /* 0x00008b0000057ab9 */ /* 0x000fe20000000800 */
[----:B------:R1:W-:Y:S01]  /*1bd30*/  @P2 STG.E.U16 desc[UR6][R54.64], R7 ;  /* 0x0000000736002986 */ /* 0x0003e2000c101506 */
[----:B------:R-:W-:Y:S01]  /*1bd40*/  LEA R4, P6, R5, R3, 0x1 ;  /* 0x0000000305047211 */ /* 0x000fe200078c08ff */
[----:B------:R-:W-:Y:S01]  /*1bd50*/  VIADD R6, R0, 0x24 ;  /* 0x0000002400067836 */ /* 0x000fe20000000000 */
[----:B------:R-:W-:Y:S01]  /*1bd60*/  ISETP.LT.AND P2, PT, R53, UR5, !P0 ;  /* 0x0000000535007c0c */ /* 0x000fe2000c741270 */
[C---:B------:R-:W-:Y:S01]  /*1bd70*/  VIADD R53, R5.reuse, UR4 ;  /* 0x0000000405357c36 */ /* 0x040fe20008000000 */
[----:B------:R-:W-:Y:S01]  /*1bd80*/  ULDC UR5, c[0x0][0x22c] ;  /* 0x00008b0000057ab9 */ /* 0x000fe20000000800 */
[----:B------:R-:W-:-:S02]  /*1bd90*/  LEA.HI.X.SX32 R5, R5, R52, 0x1, P6 ;  /* 0x0000003405057211 */ /* 0x000fc400030f0eff */
[----:B------:R-:W-:Y:S01]  /*1bda0*/  VIADD R58, R53, UR4 ;  /* 0x00000004353a7c36 */ /* 0x000fe20008000000 */
[----:B-1----:R-:W-:Y:S01]  /*1bdb0*/  PRMT R55, R7, 0x7632, R55 ;  /* 0x0000763207377816 */ /* 0x002fe20000000037 */
[----:B------:R-:W-:-:S04]  /*1bdc0*/  VIADD R7, R0, 0x25 ;  /* 0x0000002500077836 */ /* 0x000fc80000000000 */
[----:B------:R1:W-:Y:S01]  /*1bdd0*/  @P1 STG.E.U16 desc[UR6][R56.64], R55 ;  /* 0x0000003738001986 */ /* 0x0003e2000c101506 */
[----:B------:R-:W-:Y:S01]  /*1bde0*/  ISETP.LT.AND P1, PT, R6, UR5, !P0 ;  /* 0x0000000506007c0c */ /* 0x000fe2000c721270 */
[----:B------:R-:W-:Y:S01]  /*1bdf0*/  ULDC UR5, c[0x0][0x22c] ;  /* 0x00008b0000057ab9 */ /* 0x000fe20000000800 */
[-C--:B------:R-:W-:Y:S01]  /*1be00*/  LEA R6, P6, R53, R3.reuse, 0x1 ;  /* 0x0000000335067211 */ /* 0x080fe200078c08ff */
[----:B----4-:R2:W-:Y:S01]  /*1be10*/  @P5 STG.E.U16 desc[UR6][R4.64], R8 ;  /* 0x0000000804005986 */ /* 0x0105e2000c101506 */
[----:B------:R-:W-:Y:S01]  /*1be20*/  ISETP.LT.AND P5, PT, R7, UR5, !P0 ;  /* 0x0000000507007c0c */ /* 0x000fe2000c7a1270 */
[----:B------:R-:W-:Y:S01]  /*1be30*/  ULDC UR5, c[0x0][0x22c] ;  /* 0x00008b0000057ab9 */ /* 0x000fe20000000800 */
[----:B------:R-:W-:Y:S01]  /*1be40*/  LEA.HI.X.SX32 R7, R53, R52, 0x1, P6 ;  /* 0x0000003435077211 */ /* 0x000fe200030f0eff */
[----:B------:R-:W-:Y:S01]  /*1be50*/  VIADD R53, R0, 0x26 ;  /* 0x0000002600357836 */ /* 0x000fe20000000000 */
[----:B------:R-:W-:Y:S02]  /*1be60*/  LEA R54, P6, R58, R3, 0x1 ;  /* 0x000000033a367211 */ /* 0x000fe400078c08ff */
[----:B-1----:R-:W-:-:S02]  /*1be70*/  PRMT R56, R8, 0x7632, R56 ;  /* 0x0000763208387816 */ /* 0x002fc40000000038 */
[CC--:B------:R-:W-:Y:S01]  /*1be80*/  LEA.HI.X.SX32 R55, R58.reuse, R52.reuse, 0x1, P6 ;  /* 0x000000343a377211 */ /* 0x0c0fe200030f0eff */
[----:B------:R-:W-:Y:S02]  /*1be90*/  VIADD R58, R58, UR4 ;  /* 0x000000043a3a7c36 */ /* 0x000fe40008000000 */
[----:B--2---:R-:W-:Y:S01]  /*1bea0*/  VIADD R5, R0, 0x27 ;  /* 0x0000002700057836 */ /* 0x004fe20000000000 */
[----:B------:R1:W-:Y:S01]  /*1beb0*/  @P4 STG.E.U16 desc[UR6][R6.64], R56 ;  /* 0x0000003806004986 */ /* 0x0003e2000c101506 */
[----:B------:R-:W-:Y:S01]  /*1bec0*/  ISETP.LT.AND P4, PT, R53, UR5, !P0 ;  /* 0x0000000535007c0c */ /* 0x000fe2000c781270 */
[C---:B------:R-:W-:Y:S01]  /*1bed0*/  VIADD R8, R58.reuse, UR4 ;  /* 0x000000043a087c36 */ /* 0x040fe20008000000 */
[-C--:B------:R-:W-:Y:S01]  /*1bee0*/  LEA R4, P6, R58, R3.reuse, 0x1 ;  /* 0x000000033a047211 */ /* 0x080fe200078c08ff */
[----:B------:R-:W-:Y:S01]  /*1bef0*/  ULDC UR5, c[0x0][0x22c] ;  /* 0x00008b0000057ab9 */ /* 0x000fe20000000800 */
[----:B------:R2:W-:Y:S01]  /*1bf00*/  @P3 STG.E.U16 desc[UR6][R54.64], R9 ;  /* 0x0000000936003986 */ /* 0x0005e2000c101506 */
[----:B------:R-:W-:Y:S01]  /*1bf10*/  ISETP.LT.AND P3, PT, R5, UR5, !P0 ;  /* 0x0000000505007c0c */ /* 0x000fe2000c761270 */
[----:B------:R-:W-:Y:S01]  /*1bf20*/  VIADD R53, R8, UR4 ;  /* 0x0000000408357c36 */ /* 0x000fe20008000000 */
[----:B------:R-:W-:Y:S01]  /*1bf30*/  LEA.HI.X.SX32 R5, R58, R52, 0x1, P6 ;  /* 0x000000343a057211 */ /* 0x000fe200030f0eff */
[----:B------:R-:W-:Y:S01]  /*1bf40*/  ULDC UR5, c[0x0][0x22c] ;  /* 0x00008b0000057ab9 */ /* 0x000fe20000000800 */
[----:B-1----:R-:W-:Y:S01]  /*1bf50*/  LEA R6, P6, R8, R3, 0x1 ;  /* 0x0000000308067211 */ /* 0x002fe200078c08ff */
[----:B------:R-:W-:-:S03]  /*1bf60*/  VIADD R56, R0, 0x28 ;  /* 0x0000002800387836 */ /* 0x000fc60000000000 */
        /* <DEDUP_REMOVED lines=16> */
[-C--:B------:R-:W-:Y:S01]  /*1c070*/  LEA R4, P5, R53, R3.reuse, 0x1 ;  /* 0x0000000335047211 */ /* 0x080fe200078a08ff */
[----:B------:R-:W-:Y:S01]  /*1c080*/  VIADD R10, R0, 0x2b ;  /* 0x0000002b000a7836 */ /* 0x000fe20000000000 */
[-C--:B------:R-:W-:Y:S02]  /*1c090*/  LEA R6, P6, R7, R3.reuse, 0x1 ;  /* 0x0000000307067211 */ /* 0x080fe400078c08ff */
[-C--:B-1----:R-:W-:Y:S01]  /*1c0a0*/  LEA.HI.X.SX32 R5, R53, R52.reuse, 0x1, P5 ;  /* 0x0000003435057211 */ /* 0x082fe200028f0eff */
[C---:B------:R-:W-:Y:S01]  /*1c0b0*/  VIADD R9, R7.reuse, UR4 ;  /* 0x0000000407097c36 */ /* 0x040fe20008000000 */
[----:B------:R-:W-:Y:S01]  /*1c0c0*/  ISETP.LT.AND P5, PT, R54, UR5, !P0 ;  /* 0x0000000536007c0c */ /* 0x000fe2000c7a1270 */
[----:B------:R-:W-:Y:S01]  /*1c0d0*/  ULDC UR5, c[0x0][0x22c] ;  /* 0x00008b0000057ab9 */ /* 0x000fe20000000800 */
[----:B------:R-:W-:Y:S01]  /*1c0e0*/  LEA.HI.X.SX32 R7, R7, R52, 0x1, P6 ;  /* 0x0000003407077211 */ /* 0x000fe200030f0eff */
[----:B------:R1:W-:Y:S01]  /*1c0f0*/  @P4 STG.E.U16 desc[UR6][R4.64], R11 ;  /* 0x0000000b04004986 */ /* 0x0003e2000c101506 */
[----:B------:R-:W-:Y:S01]  /*1c100*/  ISETP.LT.AND P4, PT, R10, UR5, !P0 ;  /* 0x000000050a007c0c */ /* 0x000fe2000c781270 */
[----:B------:R-:W-:Y:S01]  /*1c110*/  VIADD R10, R0, 0x2c ;  /* 0x0000002c000a7836 */ /* 0x000fe20000000000 */
[----:B------:R-:W-:Y:S01]  /*1c120*/  PRMT R53, R11, 0x7632, R53 ;  /* 0x000076320b357816 */ /* 0x000fe20000000035 */
[----:B------:R-:W-:Y:S01]  /*1c130*/  ULDC UR5, c[0x0][0x22c] ;  /* 0x00008b0000057ab9 */ /* 0x000fe20000000800 */
[----:B------:R-:W-:-:S03]  /*1c140*/  LEA R8, P6, R9, R3, 0x1 ;  /* 0x0000000309087211 */ /* 0x000fc600078c08ff */
[----:B------:R2:W-:Y:S01]  /*1c150*/  @P3 STG.E.U16 desc[UR6][R6.64], R53 ;  /* 0x0000003506003986 */ /* 0x0005e2000c101506 */
[----:B------:R-:W-:Y:S01]  /*1c160*/  ISETP.LT.AND P3, PT, R10, UR5, !P0 ;  /* 0x000000050a007c0c */ /* 0x000fe2000c761270 */
[C---:B------:R-:W-:Y:S01]  /*1c170*/  VIADD R10, R9.reuse, UR4 ;  /* 0x00000004090a7c36 */ /* 0x040fe20008000000 */
[-C--:B------:R-:W-:Y:S01]  /*1c180*/  LEA.HI.X.SX32 R9, R9, R52.reuse, 0x1, P6 ;  /* 0x0000003409097211 */ /* 0x080fe200030f0eff */
[----:B-1----:R-:W-:Y:S01]  /*1c190*/  VIADD R5, R0, 0x2d ;  /* 0x0000002d00057836 */ /* 0x002fe20000000000 */
[----:B------:R-:W-:Y:S01]  /*1c1a0*/  ULDC UR5, c[0x0][0x22c] ;  /* 0x00008b0000057ab9 */ /* 0x000fe20000000800 */
[C---:B------:R-:W-:Y:S01]  /*1c1b0*/  VIADD R11, R10.reuse, UR4 ;  /* 0x000000040a0b7c36 */ /* 0x040fe20008000000 */
[CC--:B------:R-:W-:Y:S01]  /*1c1c0*/  LEA R4, P6, R10.reuse, R3.reuse, 0x1 ;  /* 0x000000030a047211 */ /* 0x0c0fe200078c08ff */
[----:B------:R1:W-:Y:S01]  /*1c1d0*/  @P2 STG.E.U16 desc[UR6][R8.64], R12 ;  /* 0x0000000c08002986 */ /* 0x0003e2000c101506 */
[----:B------:R-:W-:Y:S01]  /*1c1e0*/  ISETP.LT.AND P2, PT, R5, UR5, !P0 ;  /* 0x0000000505007c0c */ /* 0x000fe2000c741270 */
[----:B------:R-:W-:Y:S01]  /*1c1f0*/  ULDC UR5, c[0x0][0x22c] ;  /* 0x00008b0000057ab9 */ /* 0x000fe20000000800 */
[----:B------:R-:W-:Y:S01]  /*1c200*/  LEA.HI.X.SX32 R5, R10, R52, 0x1, P6 ;  /* 0x000000340a057211 */ /* 0x000fe200030f0eff */
[----:B------:R-:W-:Y:S01]  /*1c210*/  VIADD R10, R0, 0x2e ;  /* 0x0000002e000a7836 */ /* 0x000fe20000000000 */
[----:B--2---:R-:W-:-:S02]  /*1c220*/  LEA R6, P6, R11, R3, 0x1 ;  /* 0x000000030b067211 */ /* 0x004fc400078c08ff */
        /* <DEDUP_REMOVED lines=15> */
[----:B--2---:R-:W-:-:S04]  /*1c320*/  LEA R4, P6, R10, R3, 0x1 ;  /* 0x000000030a047211 */ /* 0x004fc800078c08ff */
[-C--:B------:R-:W-:Y:S01]  /*1c330*/  LEA.HI.X.SX32 R5, R10, R52.reuse, 0x1, P6 ;  /* 0x000000340a057211 */ /* 0x080fe200030f0eff */
[----:B------:R-:W-:Y:S01]  /*1c340*/  VIADD R10, R0, 0x31 ;  /* 0x00000031000a7836 */ /* 0x000fe20000000000 */
[----:B-1----:R-:W-:Y:S02]  /*1c350*/  PRMT R7, R13, 0x7632, R7 ;  /* 0x000076320d077816 */ /* 0x002fe40000000007 */
[----:B------:R-:W-:Y:S02]  /*1c360*/  LEA R6, P6, R11, R3, 0x1 ;  /* 0x000000030b067211 */ /* 0x000fe400078c08ff */
[----:B0-----:R-:W-:Y:S01]  /*1c370*/  PRMT R13, R45, 0x7632, R13 ;  /* 0x000076322d0d7816 */ /* 0x001fe2000000000d */
        /* <DEDUP_REMOVED lines=8> */
[C---:B0-----:R-:W-:Y:S01]  /*1c400*/  LEA.HI.X.SX32 R7, R11.reuse, R52, 0x1, P6 ;  /* 0x000000340b077211 */ /* 0x041fe200030f0eff */
[----:B------:R-:W-:Y:S01]  /*1c410*/  VIADD R11, R11, UR4 ;  /* 0x000000040b0b7c36 */ /* 0x000fe20008000000 */
[----:B------:R-:W-:-:S02]  /*1c420*/  PRMT R9, R14, 0x7632, R9 ;  /* 0x000076320e097816 */ /* 0x000fc40000000009 */
[----:B-1----:R-:W-:Y:S01]  /*1c430*/  PRMT R14, R48, 0x7632, R14 ;  /* 0x00007632300e7816 */ /* 0x002fe2000000000e */
[C---:B------:R-:W-:Y:S02]  /*1c440*/  VIADD R5, R11.reuse, UR4 ;  /* 0x000000040b057c36 */ /* 0x040fe40008000000 */
[----:B------:R0:W-:Y:S01]  /*1c450*/  @P2 STG.E.U16 desc[UR6][R6.64], R9 ;  /* 0x0000000906002986 */ /* 0x0001e2000c101506 */
[-C--:B------:R-:W-:Y:S02]  /*1c460*/  LEA R8, P2, R11, R3.reuse, 0x1 ;  /* 0x000000030b087211 */ /* 0x080fe400078408ff */
[----:B------:R-:W-:Y:S02]  /*1c470*/  LEA R4, P6, R5, R3, 0x1 ;  /* 0x0000000305047211 */ /* 0x000fe400078c08ff */
[-C--:B0-----:R-:W-:Y:S01]  /*1c480*/  LEA.HI.X.SX32 R9, R11, R52.reuse, 0x1, P2 ;  /* 0x000000340b097211 */ /* 0x081fe200010f0eff */
[C---:B------:R-:W-:Y:S01]  /*1c490*/  VIADD R7, R5.reuse, UR4 ;  /* 0x0000000405077c36 */ /* 0x040fe20008000000 */
[----:B------:R-:W-:Y:S01]  /*1c4a0*/  ISETP.LT.AND P2, PT, R10, UR5, !P0 ;  /* 0x000000050a007c0c */ /* 0x000fe2000c741270 */
[----:B------:R-:W-:Y:S01]  /*1c4b0*/  VIADD R10, R0, 0x33 ;  /* 0x00000033000a7836 */ /* 0x000fe20000000000 */
[----:B------:R-:W-:Y:S01]  /*1c4c0*/  ULDC UR5, c[0x0][0x22c] ;  /* 0x00008b0000057ab9 */ /* 0x000fe20000000800 */
[----:B------:R0:W-:Y:S01]  /*1c4d0*/  @P1 STG.E.U16 desc[UR6][R8.64], R15 ;  /* 0x0000000f08001986 */ /* 0x0001e2000c101506 */
[----:B------:R-:W-:-:S02]  /*1c4e0*/  LEA.HI.X.SX32 R5, R5, R52, 0x1, P6 ;  /* 0x0000003405057211 */ /* 0x000fc400030f0eff */
[----:B------:R-:W-:Y:S01]  /*1c4f0*/  ISETP.LT.AND P1, PT, R10, UR5, !P0 ;  /* 0x000000050a007c0c */ /* 0x000fe2000c721270 */
[----:B------:R-:W-:Y:S01]  /*1c500*/  VIADD R10, R0, 0x34 ;  /* 0x00000034000a7836 */ /* 0x000fe20000000000 */
[----:B------:R-:W-:Y:S01]  /*1c510*/  ULDC UR5, c[0x0][0x22c] ;  /* 0x00008b0000057ab9 */ /* 0x000fe20000000800 */
[CC--:B------:R-:W-:Y:S01]  /*1c520*/  LEA R6, P6, R7.reuse, R3.reuse, 0x1 ;  /* 0x0000000307067211 */ /* 0x0c0fe200078c08ff */
[----:B------:R1:W-:Y:S02]  /*1c530*/  @P5 STG.E.U16 desc[UR6][R4.64], R12 ;  /* 0x0000000c04005986 */ /* 0x0003e4000c101506 */
[----:B------:R-:W-:Y:S01]  /*1c540*/  ISETP.LT.AND P5, PT, R10, UR5, !P0 ;  /* 0x000000050a007c0c */ /* 0x000fe2000c7a1270 */
[C---:B------:R-:W-:Y:S01]  /*1c550*/  VIADD R10, R7.reuse, UR4 ;  /* 0x00000004070a7c36 */ /* 0x040fe20008000000 */
[-C--:B------:R-:W-:Y:S01]  /*1c560*/  LEA.HI.X.SX32 R7, R7, R52.reuse, 0x1, P6 ;  /* 0x0000003407077211 */ /* 0x080fe200030f0eff */
[----:B0-----:R-:W-:Y:S01]  /*1c570*/  VIADD R9, R0, 0x35 ;  /* 0x0000003500097836 */ /* 0x001fe20000000000 */
[----:B------:R-:W-:Y:S01]  /*1c580*/  ULDC UR5, c[0x0][0x22c] ;  /* 0x00008b0000057ab9 */ /* 0x000fe20000000800 */
[C---:B------:R-:W-:Y:S01]  /*1c590*/  VIADD R11, R10.reuse, UR4 ;  /* 0x000000040a0b7c36 */ /* 0x040fe20008000000 */
[CC--:B------:R-:W-:Y:S01]  /*1c5a0*/  LEA R8, P6, R10.reuse, R3.reuse, 0x1 ;  /* 0x000000030a087211 */ /* 0x0c0fe200078c08ff */
[----:B------:R0:W-:Y:S01]  /*1c5b0*/  @P4 STG.E.U16 desc[UR6][R6.64], R16 ;  /* 0x0000001006004986 */ /* 0x0001e2000c101506 */
[----:B------:R-:W-:Y:S01]  /*1c5c0*/  ISETP.LT.AND P4, PT, R9, UR5, !P0 ;  /* 0x0000000509007c0c */ /* 0x000fe2000c781270 */
[----:B------:R-:W-:Y:S01]  /*1c5d0*/  ULDC UR5, c[0x0][0x22c] ;  /* 0x00008b0000057ab9 */ /* 0x000fe20000000800 */
[----:B------:R-:W-:Y:S01]  /*1c5e0*/  LEA.HI.X.SX32 R9, R10, R52, 0x1, P6 ;  /* 0x000000340a097211 */ /* 0x000fe200030f0eff */
[C---:B------:R-:W-:Y:S01]  /*1c5f0*/  VIADD R10, R0.reuse, 0x36 ;  /* 0x00000036000a7836 */ /* 0x040fe20000000000 */
[----:B-1----:R-:W-:Y:S01]  /*1c600*/  LEA R4, P6, R11, R3, 0x1 ;  /* 0x000000030b047211 */ /* 0x002fe200078c08ff */
[----:B------:R-:W-:Y:S01]  /*1c610*/  VIADD R15, R0, 0x7e ;  /* 0x0000007e000f7836 */ /* 0x000fe20000000000 */
[----:B------:R-:W-:-:S02]  /*1c620*/  PRMT R12, R16, 0x7632, R12 ;  /* 0x00007632100c7816 */ /* 0x000fc4000000000c */
[CC--:B------:R-:W-:Y:S01]  /*1c630*/  LEA.HI.X.SX32 R5, R11.reuse, R52.reuse, 0x1, P6 ;  /* 0x000000340b057211 */ /* 0x0c0fe200030f0eff */
[----:B------:R-:W-:Y:S02]  /*1c640*/  VIADD R11, R11, UR4 ;  /* 0x000000040b0b7c36 */ /* 0x000fe40008000000 */
[----:B------:R1:W-:Y:S01]  /*1c650*/  @P3 STG.E.U16 desc[UR6][R8.64], R12 ;  /* 0x0000000c08003986 */ /* 0x0003e2000c101506 */
[----:B0-----:R-:W-:Y:S01]  /*1c660*/  VIADD R7, R0, 0x37 ;  /* 0x0000003700077836 */ /* 0x001fe20000000000 */
        /* <DEDUP_REMOVED lines=9> */
[----:B-1----:R-:W-:Y:S01]  /*1c700*/  LEA R8, P6, R10, R3, 0x1 ;  /* 0x000000030a087211 */ /* 0x002fe200078c08ff */
[----:B------:R-:W-:-:S03]  /*1c710*/  VIADD R12, R0, 0x38 ;  /* 0x00000038000c7836 */ /* 0x000fc60000000000 */
[----:B------:R-:W-:Y:S01]  /*1c720*/  LEA.HI.X.SX32 R9, R10, R52, 0x1, P6 ;  /* 0x000000340a097211 */ /* 0x000fe200030f0eff */
[----:B------:R-:W-:Y:S01]  /*1c730*/  VIADD R10, R0, 0x39 ;  /* 0x00000039000a7836 */ /* 0x000fe20000000000 */
[----:B0-----:R-:W-:Y:S02]  /*1c740*/  PRMT R5, R17, 0x7632, R5 ;  /* 0x0000763211057816 */ /* 0x001fe40000000005 */
        /* <DEDUP_REMOVED lines=11> */
[----:B------:R-:W-:-:S03]  /*1c800*/  PRMT R7, R18, 0x7632, R7 ;  /* 0x0000763212077816 */ /* 0x000fc60000000007 */
[C---:B-1----:R-:W-:Y:S02]  /*1c810*/  VIADD R9, R11.reuse, UR4 ;  /* 0x000000040b097c36 */ /* 0x042fe40008000000 */
        /* <DEDUP_REMOVED lines=27> */
[----:B-1----:R-:W-:Y:S01]  /*1c9d0*/  LEA R8, P6, R11, R3, 0x1 ;  /* 0x000000030b087211 */ /* 0x002fe200078c08ff */
[----:B------:R-:W1:Y:S01]  /*1c9e0*/  LDS.128 R16, [R2] ;  /* 0x0000000002107984 */ /* 0x000e620000000c00 */
        /* <DEDUP_REMOVED lines=14> */
[----:B--2---:R-:W-:Y:S01]  /*1cad0*/  LEA R6, P6, R10, R3, 0x1 ;  /* 0x000000030a067211 */ /* 0x004fe200078c08ff */
[----:B------:R-:W-:-:S02]  /*1cae0*/  VIADD R12, R0, 0x40 ;  /* 0x00000040000c7836 */ /* 0x000fc40000000000 */
[----:B------:R-:W-:Y:S01]  /*1caf0*/  VIADD R20, R0, 0x7f ;  /* 0x0000007f00147836 */ /* 0x000fe20000000000 */
        /* <DEDUP_REMOVED lines=15> */
[C---:B--2---:R-:W-:Y:S02]  /*1cbf0*/  VIADD R7, R11.reuse, UR4 ;  /* 0x000000040b077c36 */ /* 0x044fe40008000000 */
        /* <DEDUP_REMOVED lines=341> */
[----:B------:R-:W-:Y:S01]  /*1e150*/  VIADD R11, R0, 0x70 ;  /* 0x00000070000b7836 */ /* 0x000fe20000000000 */
[----:B--2---:R-:W-:Y:S01]  /*1e160*/  LEA R6, P6, R10, R3, 0x1 ;  /* 0x000000030a067211 */ /* 0x004fe200078c08ff */
[----:B------:R-:W-:-:S02]  /*1e170*/  VIADD R12, R0, 0x72 ;  /* 0x00000072000c7836 */ /* 0x000fc40000000000 */
[----:B------:R2:W-:Y:S01]  /*1e180*/  @P5 STG.E.U16 desc[UR6][R4.64], R13 ;  /* 0x0000000d04005986 */ /* 0x0005e2000c101506 */
[----:B------:R-:W-:Y:S01]  /*1e190*/  ISETP.LT.AND P5, PT, R11, UR5, !P0 ;  /* 0x000000050b007c0c */ /* 0x000fe2000c7a1270 */
[----:B------:R-:W-:Y:S01]  /*1e1a0*/  ULDC UR5, c[0x0][0x22c] ;  /* 0x00008b0000057ab9 */ /* 0x000fe20000000800 */
[CC--:B------:R-:W-:Y:S01]  /*1e1b0*/  LEA.HI.X.SX32 R7, R10.reuse, R52.reuse, 0x1, P6 ;  /* 0x000000340a077211 */ /* 0x0c0fe200030f0eff */
[----:B------:R-:W-:Y:S02]  /*1e1c0*/  VIADD R10, R10, UR4 ;  /* 0x000000040a0a7c36 */ /* 0x000fe40008000000 */
[----:B0-----:R-:W-:Y:S02]  /*1e1d0*/  VIADD R9, R0, 0x71 ;  /* 0x0000007100097836 */ /* 0x001fe40000000000 */
[C---:B------:R-:W-:Y:S01]  /*1e1e0*/  VIADD R11, R10.reuse, UR4 ;  /* 0x000000040a0b7c36 */ /* 0x040fe20008000000 */
[CC--:B------:R-:W-:Y:S01]  /*1e1f0*/  LEA R8, P6, R10.reuse, R3.reuse, 0x1 ;  /* 0x000000030a087211 */ /* 0x0c0fe200078c08ff */
[----:B------:R0:W-:Y:S01]  /*1e200*/  @P4 STG.E.U16 desc[UR6][R6.64], R46 ;  /* 0x0000002e06004986 */ /* 0x0001e2000c101506 */
[----:B------:R-:W-:Y:S01]  /*1e210*/  ISETP.LT.AND P4, PT, R9, UR5, !P0 ;  /* 0x0000000509007c0c */ /* 0x000fe2000c781270 */
[----:B------:R-:W-:Y:S01]  /*1e220*/  ULDC UR5, c[0x0][0x22c] ;  /* 0x00008b0000057ab9 */ /* 0x000fe20000000800 */
[----:B------:R-:W-:Y:S01]  /*1e230*/  LEA.HI.X.SX32 R9, R10, R52, 0x1, P6 ;  /* 0x000000340a097211 */ /* 0x000fe200030f0eff */
[C---:B------:R-:W-:Y:S01]  /*1e240*/  VIADD R10, R11.reuse, UR4 ;  /* 0x000000040b0a7c36 */ /* 0x040fe20008000000 */
[----:B--2---:R-:W-:-:S02]  /*1e250*/  LEA R4, P6, R11, R3, 0x1 ;  /* 0x000000030b047211 */ /* 0x004fc400078c08ff */
[----:B------:R-:W-:Y:S02]  /*1e260*/  PRMT R13, R47, 0x7632, R13 ;  /* 0x000076322f0d7816 */ /* 0x000fe4000000000d */
[----:B------:R-:W-:Y:S01]  /*1e270*/  LEA.HI.X.SX32 R5, R11, R52, 0x1, P6 ;  /* 0x000000340b057211 */ /* 0x000fe200030f0eff */
[----:B------:R-:W-:Y:S01]  /*1e280*/  VIADD R11, R0, 0x73 ;  /* 0x00000073000b7836 */ /* 0x000fe20000000000 */
[----:B0-----:R-:W-:Y:S02]  /*1e290*/  PRMT R7, R46, 0x7632, R7 ;  /* 0x000076322e077816 */ /* 0x001fe40000000007 */
[----:B------:R-:W-:-:S03]  /*1e2a0*/  LEA R6, P6, R10, R3, 0x1 ;  /* 0x000000030a067211 */ /* 0x000fc600078c08ff */
[----:B------:R0:W-:Y:S01]  /*1e2b0*/  @P3 STG.E.U16 desc[UR6][R8.64], R7 ;  /* 0x0000000708003986 */ /* 0x0001e2000c101506 */
[----:B------:R-:W-:Y:S01]  /*1e2c0*/  ISETP.LT.AND P3, PT, R12, UR5, !P0 ;  /* 0x000000050c007c0c */ /* 0x000fe2000c761270 */
[C---:B------:R-:W-:Y:S01]  /*1e2d0*/  VIADD R12, R10.reuse, UR4 ;  /* 0x000000040a0c7c36 */ /* 0x040fe20008000000 */
[----:B------:R-:W-:Y:S01]  /*1e2e0*/  ULDC UR5, c[0x0][0x22c] ;  /* 0x00008b0000057ab9 */ /* 0x000fe20000000800 */
[----:B------:R2:W-:Y:S01]  /*1e2f0*/  @P2 STG.E.U16 desc[UR6][R4.64], R47 ;  /* 0x0000002f04002986 */ /* 0x0005e2000c101506 */
[----:B------:R-:W-:Y:S01]  /*1e300*/  ISETP.LT.AND P2, PT, R11, UR5, !P0 ;  /* 0x000000050b007c0c */ /* 0x000fe2000c741270 */
[----:B------:R-:W-:Y:S01]  /*1e310*/  ULDC UR5, c[0x0][0x22c] ;  /* 0x00008b0000057ab9 */ /* 0x000fe20000000800 */
[----:B0-----:R-:W-:Y:S01]  /*1e320*/  LEA.HI.X.SX32 R7, R10, R52, 0x1, P6 ;  /* 0x000000340a077211 */ /* 0x001fe200030f0eff */
[----:B------:R-:W-:Y:S01]  /*1e330*/  VIADD R8, R0, 0x74 ;  /* 0x0000007400087836 */ /* 0x000fe20000000000 */
[----:B------:R-:W-:Y:S01]  /*1e340*/  LEA R10, P6, R12, R3, 0x1 ;  /* 0x000000030c0a7211 */ /* 0x000fe200078c08ff */
[----:B------:R-:W-:-:S02]  /*1e350*/  VIADD R9, R0, 0x75 ;  /* 0x0000007500097836 */ /* 0x000fc40000000000 */
[----:B------:R0:W-:Y:S01]  /*1e360*/  @P1 STG.E.U16 desc[UR6][R6.64], R13 ;  /* 0x0000000d06001986 */ /* 0x0001e2000c101506 */
[C---:B------:R-:W-:Y:S01]  /*1e370*/  LEA.HI.X.SX32 R11, R12.reuse, R52, 0x1, P6 ;  /* 0x000000340c0b7211 */ /* 0x040fe200030f0eff */
[----:B------:R-:W-:Y:S01]  /*1e380*/  VIADD R12, R12, UR4 ;  /* 0x000000040c0c7c36 */ /* 0x000fe20008000000 */
[----:B------:R-:W-:Y:S01]  /*1e390*/  ISETP.LT.AND P1, PT, R8, UR5, !P0 ;  /* 0x0000000508007c0c */ /* 0x000fe2000c721270 */
[----:B------:R-:W-:Y:S02]  /*1e3a0*/  ULDC UR5, c[0x0][0x22c] ;  /* 0x00008b0000057ab9 */ /* 0x000fe40000000800 */
[C---:B------:R-:W-:Y:S01]  /*1e3b0*/  VIADD R8, R12.reuse, UR4 ;  /* 0x000000040c087c36 */ /* 0x040fe20008000000 */
[----:B------:R3:W-:Y:S01]  /*1e3c0*/  @P5 STG.E.U16 desc[UR6][R10.64], R48 ;  /* 0x000000300a005986 */ /* 0x0007e2000c101506 */
[----:B--2---:R-:W-:-:S03]  /*1e3d0*/  LEA R4, P5, R12, R3, 0x1 ;  /* 0x000000030c047211 */ /* 0x004fc600078a08ff */
[-C--:B0-----:R-:W-:Y:S02]  /*1e3e0*/  LEA R6, P6, R8, R3.reuse, 0x1 ;  /* 0x0000000308067211 */ /* 0x081fe400078c08ff */
[-C--:B------:R-:W-:Y:S01]  /*1e3f0*/  LEA.HI.X.SX32 R5, R12, R52.reuse, 0x1, P5 ;  /* 0x000000340c057211 */ /* 0x080fe200028f0eff */
[----:B------:R-:W-:Y:S01]  /*1e400*/  VIADD R12, R0, 0x76 ;  /* 0x00000076000c7836 */ /* 0x000fe20000000000 */
[----:B------:R-:W-:Y:S01]  /*1e410*/  ISETP.LT.AND P5, PT, R9, UR5, !P0 ;  /* 0x0000000509007c0c */ /* 0x000fe2000c7a1270 */
[C---:B------:R-:W-:Y:S01]  /*1e420*/  VIADD R9, R8.reuse, UR4 ;  /* 0x0000000408097c36 */ /* 0x040fe20008000000 */
[-C--:B------:R-:W-:Y:S01]  /*1e430*/  LEA.HI.X.SX32 R7, R8, R52.reuse, 0x1, P6 ;  /* 0x0000003408077211 */ /* 0x080fe200030f0eff */
[----:B------:R0:W-:Y:S01]  /*1e440*/  @P4 STG.E.U16 desc[UR6][R4.64], R14 ;  /* 0x0000000e04004986 */ /* 0x0001e2000c101506 */
[----:B------:R-:W-:Y:S01]  /*1e450*/  ULDC UR5, c[0x0][0x22c] ;  /* 0x00008b0000057ab9 */ /* 0x000fe20000000800 */
[C---:B---3--:R-:W-:Y:S01]  /*1e460*/  VIADD R10, R9.reuse, UR4 ;  /* 0x00000004090a7c36 */ /* 0x048fe20008000000 */
[----:B------:R-:W-:Y:S01]  /*1e470*/  ISETP.LT.AND P4, PT, R12, UR5, !P0 ;  /* 0x000000050c007c0c */ /* 0x000fe2000c781270 */
[----:B------:R2:W-:Y:S01]  /*1e480*/  @P3 STG.E.U16 desc[UR6][R6.64], R49 ;  /* 0x0000003106003986 */ /* 0x0005e2000c101506 */
[C---:B------:R-:W-:Y:S01]  /*1e490*/  LEA R8, P3, R9.reuse, R3, 0x1 ;  /* 0x0000000309087211 */ /* 0x040fe200078608ff */
[C---:B------:R-:W-:Y:S01]  /*1e4a0*/  VIADD R11, R0.reuse, 0x77 ;  /* 0x00000077000b7836 */ /* 0x040fe20000000000 */
[----:B------:R-:W-:Y:S01]  /*1e4b0*/  ULDC UR5, c[0x0][0x22c] ;  /* 0x00008b0000057ab9 */ /* 0x000fe20000000800 */
[----:B------:R-:W-:Y:S01]  /*1e4c0*/  VIADD R12, R0, 0x7d ;  /* 0x0000007d000c7836 */ /* 0x000fe20000000000 */
[----:B------:R-:W-:-:S02]  /*1e4d0*/  LEA.HI.X.SX32 R9, R9, R52, 0x1, P3 ;  /* 0x0000003409097211 */ /* 0x000fc400018f0eff */
[----:B------:R-:W-:Y:S01]  /*1e4e0*/  ISETP.LT.AND P3, PT, R11, UR5, !P0 ;  /* 0x000000050b007c0c */ /* 0x000fe2000c761270 */
[----:B------:R-:W-:Y:S01]  /*1e4f0*/  VIADD R11, R0, 0x78 ;  /* 0x00000078000b7836 */ /* 0x000fe20000000000 */
[----:B0-----:R-:W-:Y:S01]  /*1e500*/  PRMT R5, R49, 0x7632, R5 ;  /* 0x0000763231057816 */ /* 0x001fe20000000005 */
[----:B------:R-:W-:Y:S01]  /*1e510*/  ULDC UR5, c[0x0][0x22c] ;  /* 0x00008b0000057ab9 */ /* 0x000fe20000000800 */
[----:B------:R-:W-:Y:S01]  /*1e520*/  LEA R4, P6, R10, R3, 0x1 ;  /* 0x000000030a047211 */ /* 0x000fe200078c08ff */
[----:B--2---:R-:W-:Y:S02]  /*1e530*/  VIADD R7, R0, 0x79 ;  /* 0x0000007900077836 */ /* 0x004fe40000000000 */
[----:B------:R0:W-:Y:S01]  /*1e540*/  @P2 STG.E.U16 desc[UR6][R8.64], R5 ;  /* 0x0000000508002986 */ /* 0x0001e2000c101506 */
[----:B------:R-:W-:Y:S01]  /*1e550*/  ISETP.LT.AND P2, PT, R11, UR5, !P0 ;  /* 0x000000050b007c0c */ /* 0x000fe2000c741270 */
[----:B------:R-:W-:Y:S01]  /*1e560*/  ULDC UR5, c[0x0][0x22c] ;  /* 0x00008b0000057ab9 */ /* 0x000fe20000000800 */
[----:B------:R-:W-:-:S02]  /*1e570*/  PRMT R11, R51, 0x7632, R11 ;  /* 0x00007632330b7816 */ /* 0x000fc4000000000b */
[C---:B0-----:R-:W-:Y:S01]  /*1e580*/  LEA.HI.X.SX32 R5, R10.reuse, R52, 0x1, P6 ;  /* 0x000000340a057211 */ /* 0x041fe200030f0eff */
[----:B------:R-:W-:-:S04]  /*1e590*/  VIADD R10, R10, UR4 ;  /* 0x000000040a0a7c36 */ /* 0x000fc80008000000 */
[C---:B------:R-:W-:Y:S01]  /*1e5a0*/  VIADD R9, R10.reuse, UR4 ;  /* 0x000000040a097c36 */ /* 0x040fe20008000000 */
[CC--:B------:R-:W-:Y:S01]  /*1e5b0*/  LEA R6, P6, R10.reuse, R3.reuse, 0x1 ;  /* 0x000000030a067211 */ /* 0x0c0fe200078c08ff */
[----:B------:R0:W-:Y:S01]  /*1e5c0*/  @P1 STG.E.U16 desc[UR6][R4.64], R50 ;  /* 0x0000003204001986 */ /* 0x0001e2000c101506 */
[----:B------:R-:W-:Y:S01]  /*1e5d0*/  ISETP.LT.AND P1, PT, R7, UR5, !P0 ;  /* 0x0000000507007c0c */ /* 0x000fe2000c721270 */
[C---:B------:R-:W-:Y:S01]  /*1e5e0*/  VIADD R2, R9.reuse, UR4 ;  /* 0x0000000409027c36 */ /* 0x040fe20008000000 */
[----:B------:R-:W-:Y:S01]  /*1e5f0*/  LEA.HI.X.SX32 R7, R10, R52, 0x1, P6 ;  /* 0x000000340a077211 */ /* 0x000fe200030f0eff */
[----:B------:R-:W-:Y:S01]  /*1e600*/  VIADD R10, R0, 0x7a ;  /* 0x0000007a000a7836 */ /* 0x000fe20000000000 */
[----:B------:R-:W-:Y:S01]  /*1e610*/  LEA R8, P6, R9, R3, 0x1 ;  /* 0x0000000309087211 */ /* 0x000fe200078c08ff */
[----:B------:R-:W-:-:S03]  /*1e620*/  ULDC UR5, c[0x0][0x22c] ;  /* 0x00008b0000057ab9 */ /* 0x000fc60000000800 */
[----:B------:R-:W-:Y:S02]  /*1e630*/  LEA.HI.X.SX32 R9, R9, R52, 0x1, P6 ;  /* 0x0000003409097211 */ /* 0x000fe400030f0eff */
[----:B0-----:R-:W-:Y:S02]  /*1e640*/  PRMT R5, R50, 0x7632, R5 ;  /* 0x0000763232057816 */ /* 0x001fe40000000005 */
[----:B------:R-:W-:-:S03]  /*1e650*/  LEA R4, P6, R2, R3, 0x1 ;  /* 0x0000000302047211 */ /* 0x000fc600078c08ff */
[----:B------:R0:W-:Y:S01]  /*1e660*/  @P5 STG.E.U16 desc[UR6][R6.64], R5 ;  /* 0x0000000506005986 */ /* 0x0001e2000c101506 */
[----:B------:R-:W-:Y:S01]  /*1e670*/  ISETP.LT.AND P5, PT, R10, UR5, !P0 ;  /* 0x000000050a007c0c */ /* 0x000fe2000c7a1270 */
[----:B------:R-:W-:Y:S01]  /*1e680*/  VIADD R10, R0, 0x7b ;  /* 0x0000007b000a7836 */ /* 0x000fe20000000000 */
[----:B------:R-:W-:Y:S01]  /*1e690*/  ULDC UR5, c[0x0][0x22c] ;  /* 0x00008b0000057ab9 */ /* 0x000fe20000000800 */
[----:B------:R2:W-:Y:S03]  /*1e6a0*/  @P4 STG.E.U16 desc[UR6][R8.64], R51 ;  /* 0x0000003308004986 */ /* 0x0005e6000c101506 */
[----:B------:R-:W-:Y:S01]  /*1e6b0*/  ISETP.LT.AND P4, PT, R10, UR5, !P0 ;  /* 0x000000050a007c0c */ /* 0x000fe2000c781270 */
[----:B------:R-:W-:Y:S01]  /*1e6c0*/  ULDC UR5, c[0x0][0x22c] ;  /* 0x00008b0000057ab9 */ /* 0x000fe20000000800 */
[C---:B0-----:R-:W-:Y:S01]  /*1e6d0*/  LEA.HI.X.SX32 R5, R2.reuse, R52, 0x1, P6 ;  /* 0x0000003402057211 */ /* 0x041fe200030f0eff */
[----:B------:R-:W-:-:S02]  /*1e6e0*/  VIADD R2, R2, UR4 ;  /* 0x0000000402027c36 */ /* 0x000fc40008000000 */
[----:B------:R-:W-:Y:S02]  /*1e6f0*/  VIADD R7, R0, 0x7c ;  /* 0x0000007c00077836 */ /* 0x000fe40000000000 */
[C---:B------:R-:W-:Y:S01]  /*1e700*/  VIADD R10, R2.reuse, UR4 ;  /* 0x00000004020a7c36 */ /* 0x040fe20008000000 */
[CC--:B------:R-:W-:Y:S01]  /*1e710*/  LEA R6, P6, R2.reuse, R3.reuse, 0x1 ;  /* 0x0000000302067211 */ /* 0x0c0fe200078c08ff */
[----:B------:R0:W-:Y:S01]  /*1e720*/  @P3 STG.E.U16 desc[UR6][R4.64], R11 ;  /* 0x0000000b04003986 */ /* 0x0001e2000c101506 */
[----:B------:R-:W-:Y:S01]  /*1e730*/  ISETP.LT.AND P3, PT, R7, UR5, !P0 ;  /* 0x0000000507007c0c */ /* 0x000fe2000c761270 */
[----:B------:R-:W-:Y:S01]  /*1e740*/  ULDC UR5, c[0x0][0x22c] ;  /* 0x00008b0000057ab9 */ /* 0x000fe20000000800 */
[----:B------:R-:W-:Y:S01]  /*1e750*/  LEA.HI.X.SX32 R7, R2, R52, 0x1, P6 ;  /* 0x0000003402077211 */ /* 0x000fe200030f0eff */
[C---:B------:R-:W-:Y:S01]  /*1e760*/  VIADD R2, R10.reuse, UR4 ;  /* 0x000000040a027c36 */ /* 0x040fe20008000000 */
[----:B--2---:R-:W-:-:S03]  /*1e770*/  LEA R8, P6, R10, R3, 0x1 ;  /* 0x000000030a087211 */ /* 0x004fc600078c08ff */
[----:B-1----:R-:W-:Y:S01]  /*1e780*/  @P2 STG.E.U16 desc[UR6][R6.64], R16 ;  /* 0x0000001006002986 */ /* 0x002fe2000c101506 */
[----:B------:R-:W-:Y:S01]  /*1e790*/  ISETP.LT.AND P2, PT, R12, UR5, !P0 ;  /* 0x000000050c007c0c */ /* 0x000fe2000c741270 */
[----:B------:R-:W-:Y:S01]  /*1e7a0*/  ULDC UR5, c[0x0][0x22c] ;  /* 0x00008b0000057ab9 */ /* 0x000fe20000000800 */
[----:B------:R-:W-:Y:S01]  /*1e7b0*/  LEA.HI.X.SX32 R9, R10, R52, 0x1, P6 ;  /* 0x000000340a097211 */ /* 0x000fe200030f0eff */
[----:B0-----:R-:W-:Y:S01]  /*1e7c0*/  VIADD R11, R2, UR4 ;  /* 0x00000004020b7c36 */ /* 0x001fe20008000000 */
[----:B------:R-:W-:-:S03]  /*1e7d0*/  PRMT R5, R16, 0x7632, R5 ;  /* 0x0000763210057816 */ /* 0x000fc60000000005 */
[C---:B------:R-:W-:Y:S01]  /*1e7e0*/  VIADD R12, R11.reuse, UR4 ;  /* 0x000000040b0c7c36 */ /* 0x040fe20008000000 */
[CC--:B------:R-:W-:Y:S01]  /*1e7f0*/  LEA R10, P6, R11.reuse, R3.reuse, 0x1 ;  /* 0x000000030b0a7211 */ /* 0x0c0fe200078c08ff */
[----:B------:R0:W-:Y:S01]  /*1e800*/  @P1 STG.E.U16 desc[UR6][R8.64], R5 ;  /* 0x0000000508001986 */ /* 0x0001e2000c101506 */
[----:B------:R-:W-:Y:S01]  /*1e810*/  LEA R4, P1, R2, R3, 0x1 ;  /* 0x0000000302047211 */ /* 0x000fe200078208ff */
[----:B------:R-:W-:Y:S01]  /*1e820*/  VIADD R13, R12, UR4 ;  /* 0x000000040c0d7c36 */ /* 0x000fe20008000000 */
[----:B------:R-:W-:-:S03]  /*1e830*/  LEA.HI.X.SX32 R11, R11, R52, 0x1, P6 ;  /* 0x000000340b0b7211 */ /* 0x000fc600030f0eff */
[----:B------:R-:W-:-:S04]  /*1e840*/  VIADD R0, R13, UR4 ;  /* 0x000000040d007c36 */ /* 0x000fc80008000000 */
[----:B------:R-:W-:Y:S01]  /*1e850*/  VIADD R14, R0, UR4 ;  /* 0x00000004000e7c36 */ /* 0x000fe20008000000 */
[----:B------:R-:W-:Y:S01]  /*1e860*/  ULDC UR4, c[0x0][0x22c] ;  /* 0x00008b0000047ab9 */ /* 0x000fe20000000800 */
[-C--:B0-----:R-:W-:Y:S02]  /*1e870*/  LEA.HI.X.SX32 R5, R2, R52.reuse, 0x1, P1 ;  /* 0x0000003402057211 */ /* 0x081fe400008f0eff */
[CC--:B------:R-:W-:Y:S02]  /*1e880*/  LEA R6, P1, R12.reuse, R3.reuse, 0x1 ;  /* 0x000000030c067211 */ /* 0x0c0fe400078208ff */
[-C--:B------:R-:W-:Y:S01]  /*1e890*/  LEA R8, P6, R13, R3.reuse, 0x1 ;  /* 0x000000030d087211 */ /* 0x080fe200078c08ff */
[----:B------:R0:W-:Y:S01]  /*1e8a0*/  @P5 STG.E.U16 desc[UR6][R4.64], R17 ;  /* 0x0000001104005986 */ /* 0x0001e2000c101506 */
[----:B------:R-:W-:Y:S02]  /*1e8b0*/  LEA.HI.X.SX32 R7, R12, R52, 0x1, P1 ;  /* 0x000000340c077211 */ /* 0x000fe400008f0eff */
[----:B------:R-:W-:-:S02]  /*1e8c0*/  LEA R12, P1, R14, R3, 0x1 ;  /* 0x000000030e0c7211 */ /* 0x000fc400078208ff */
[-C--:B------:R-:W-:Y:S02]  /*1e8d0*/  LEA.HI.X.SX32 R9, R13, R52.reuse, 0x1, P6 ;  /* 0x000000340d097211 */ /* 0x080fe400030f0eff */
[-C--:B------:R-:W-:Y:S02]  /*1e8e0*/  LEA.HI.X.SX32 R13, R14, R52.reuse, 0x1, P1 ;  /* 0x000000340e0d7211 */ /* 0x080fe400008f0eff */
[----:B------:R-:W-:Y:S02]  /*1e8f0*/  LEA R2, P6, R0, R3, 0x1 ;  /* 0x0000000300027211 */ /* 0x000fe400078c08ff */
[----:B------:R-:W-:Y:S02]  /*1e900*/  ISETP.LT.AND P1, PT, R15, UR4, !P0 ;  /* 0x000000040f007c0c */ /* 0x000fe4000c721270 */
[----:B------:R-:W-:Y:S02]  /*1e910*/  ISETP.LT.AND P0, PT, R20, UR5, !P0 ;  /* 0x0000000514007c0c */ /* 0x000fe4000c701270 */
[----:B------:R-:W-:-:S02]  /*1e920*/  LEA.HI.X.SX32 R3, R0, R52, 0x1, P6 ;  /* 0x0000003400037211 */ /* 0x000fc400030f0eff */
[----:B------:R-:W-:Y:S02]  /*1e930*/  PRMT R0, R17, 0x7632, R0 ;  /* 0x0000763211007816 */ /* 0x000fe40000000000 */
[----:B0-----:R-:W-:-:S03]  /*1e940*/  PRMT R5, R18, 0x7632, R5 ;  /* 0x0000763212057816 */ /* 0x001fc60000000005 */
[----:B------:R0:W-:Y:S04]  /*1e950*/  @P4 STG.E.U16 desc[UR6][R10.64], R0 ;  /* 0x000000000a004986 */ /* 0x0001e8000c101506 */
[----:B------:R0:W-:Y:S04]  /*1e960*/  @P3 STG.E.U16 desc[UR6][R6.64], R18 ;  /* 0x0000001206003986 */ /* 0x0001e8000c101506 */
[----:B------:R0:W-:Y:S04]  /*1e970*/  @P2 STG.E.U16 desc[UR6][R8.64], R5 ;  /* 0x0000000508002986 */ /* 0x0001e8000c101506 */
[----:B------:R0:W-:Y:S01]  /*1e980*/  @P1 STG.E.U16 desc[UR6][R2.64], R19 ;  /* 0x0000001302001986 */ /* 0x0001e2000c101506 */
[----:B------:R-:W-:Y:S05]  /*1e990*/  @!P0 EXIT ;  /* 0x000000000000894d */ /* 0x000fea0003800000 */
[----:B0-----:R-:W-:-:S05]  /*1e9a0*/  PRMT R6, R19, 0x7632, R6 ;  /* 0x0000763213067816 */ /* 0x001fca0000000006 */
[----:B------:R-:W-:Y:S01]  /*1e9b0*/  STG.E.U16 desc[UR6][R12.64], R6 ;  /* 0x000000060c007986 */ /* 0x000fe2000c101506 */
[----:B------:R-:W-:Y:S05]  /*1e9c0*/  EXIT ;  /* 0x000000000000794d */ /* 0x000fea0003800000 */
.L_x_2:
[----:B------:R-:W-:-:S00]  /*1e9d0*/  BRA `(.L_x_2) ;  /* 0xfffffffc00fc7947 */ /* 0x000fc0000383ffff */
[----:B------:R-:W-:-:S00]  /*1e9e0*/  NOP ;  /* 0x0000000000007918 */ /* 0x000fc00000000000 */
        /* <DEDUP_REMOVED lines=9> */
.L_x_3:


//--------------------- .nv.shared.matmul_kernel  --------------------------
	.section	.nv.shared.matmul_kernel,"aw",@nobits
	.sectionflags	@""
	.align	16
	.zero		1024


//--------------------- .nv.shared.reserved.0     --------------------------
	.section	.nv.shared.reserved.0,"aw",@nobits
	.weak		__nv_reservedSMEM_offset_0_alias
	.size		__nv_reservedSMEM_offset_0_alias, 0, 0
	.other		__nv_reservedSMEM_offset_0_alias,@"STO_CUDA_RESERVED_SHARED STV_DEFAULT"
__nv_reservedSMEM_offset_0_alias:
	.zero		0


//--------------------- .nv.constant0.matmul_kernel --------------------------
	.section	.nv.constant0.matmul_kernel,"a",@progbits
	.sectionflags	@""
	.align	4
.nv.constant0.matmul_kernel:
	.zero		608


//--------------------- SYMBOLS --------------------------

	.type		.nv.reservedSmem.offset0,@object
	.size		.nv.reservedSmem.offset0,0x4
